	.target	sm_80

	.elftype	@"ET_EXEC"


//--------------------- .note.nv.tkinfo           --------------------------
	.section	.note.nv.tkinfo,"",@"SHT_NOTE"
	.sectionflags	@"SHF_NOTE_NV_TKINFO"
	.tkinfo
        /*0018*/ 	.word	0x00000002
        /*0030*/ 	.string	""
        /*0030*/ 	.string	"ptxas"
        /*0030*/ 	.string	"Cuda compilation tools, release 13.0, V13.0.88"
        /*0030*/ 	.string	"Build cuda_13.0.r13.0/compiler.36424714_0"
        /*0030*/ 	.string	"-arch sm_80 -m 64 "



//--------------------- .note.nv.cuinfo           --------------------------
	.section	.note.nv.cuinfo,"",@"SHT_NOTE"
	.sectionflags	@"SHF_NOTE_NV_CUINFO"
        /*0018*/ 	.short	0x0002
        /*001a*/ 	.short	0x0050
        /*001c*/ 	.short	0x0082
	.zero		2


//--------------------- .nv.info                  --------------------------
	.section	.nv.info,"",@"SHT_CUDA_INFO"
	.align	4


	//----- nvinfo : EIATTR_REGCOUNT
	.align		4
        /*0000*/ 	.byte	0x04, 0x2f
        /*0002*/ 	.short	(.L_12 - .L_11)
	.align		4
.L_11:
        /*0004*/ 	.word	index@(_ZN5flash25flash_bwd_dot_do_o_kernelILb1E23Flash_bwd_kernel_traitsILi192ELi64ELi64ELi8ELi4ELi2ELi2ELb0ELb0EN7cutlass10bfloat16_tE19Flash_kernel_traitsILi192ELi64ELi64ELi8ES3_EEEEvNS_16Flash_bwd_paramsE)
        /*0008*/ 	.word	0x00000041


	//----- nvinfo : EIATTR_FRAME_SIZE
	.align		4
.L_12:
        /*000c*/ 	.byte	0x04, 0x11
        /*000e*/ 	.short	(.L_14 - .L_13)
	.align		4
.L_13:
        /*0010*/ 	.word	index@(_ZN5flash25flash_bwd_dot_do_o_kernelILb1E23Flash_bwd_kernel_traitsILi192ELi64ELi64ELi8ELi4ELi2ELi2ELb0ELb0EN7cutlass10bfloat16_tE19Flash_kernel_traitsILi192ELi64ELi64ELi8ES3_EEEEvNS_16Flash_bwd_paramsE)
        /*0014*/ 	.word	0x00000000


	//----- nvinfo : EIATTR_REGCOUNT
	.align		4
.L_14:
        /*0018*/ 	.byte	0x04, 0x2f
        /*001a*/ 	.short	(.L_16 - .L_15)
	.align		4
.L_15:
        /*001c*/ 	.word	index@(_ZN5flash25flash_bwd_dot_do_o_kernelILb0E23Flash_bwd_kernel_traitsILi192ELi64ELi64ELi8ELi4ELi2ELi2ELb0ELb0EN7cutlass10bfloat16_tE19Flash_kernel_traitsILi192ELi64ELi64ELi8ES3_EEEEvNS_16Flash_bwd_paramsE)
        /*0020*/ 	.word	0x0000003e


	//----- nvinfo : EIATTR_FRAME_SIZE
	.align		4
.L_16:
        /*0024*/ 	.byte	0x04, 0x11
        /*0026*/ 	.short	(.L_18 - .L_17)
	.align		4
.L_17:
        /*0028*/ 	.word	index@(_ZN5flash25flash_bwd_dot_do_o_kernelILb0E23Flash_bwd_kernel_traitsILi192ELi64ELi64ELi8ELi4ELi2ELi2ELb0ELb0EN7cutlass10bfloat16_tE19Flash_kernel_traitsILi192ELi64ELi64ELi8ES3_EEEEvNS_16Flash_bwd_paramsE)
        /*002c*/ 	.word	0x00000000


	//----- nvinfo : EIATTR_REGCOUNT
	.align		4
.L_18:
        /*0030*/ 	.byte	0x04, 0x2f
        /*0032*/ 	.short	(.L_20 - .L_19)
	.align		4
.L_19:
        /*0034*/ 	.word	index@(_ZN5flash44flash_bwd_dq_dk_dv_loop_seqk_parallel_kernelI23Flash_bwd_kernel_traitsILi192ELi64ELi64ELi8ELi4ELi2ELi2ELb0ELb0EN7cutlass10bfloat16_tE19Flash_kernel_traitsILi192ELi64ELi64ELi8ES3_EELb0ELb0ELb1ELb1ELb0ELb0ELb1EEEvNS_16Flash_bwd_paramsE)
        /*0038*/ 	.word	0x000000ff


	//----- nvinfo : EIATTR_FRAME_SIZE
	.align		4
.L_20:
        /*003c*/ 	.byte	0x04, 0x11
        /*003e*/ 	.short	(.L_22 - .L_21)
	.align		4
.L_21:
        /*0040*/ 	.word	index@(_ZN5flash44flash_bwd_dq_dk_dv_loop_seqk_parallel_kernelI23Flash_bwd_kernel_traitsILi192ELi64ELi64ELi8ELi4ELi2ELi2ELb0ELb0EN7cutlass10bfloat16_tE19Flash_kernel_traitsILi192ELi64ELi64ELi8ES3_EELb0ELb0ELb1ELb1ELb0ELb0ELb1EEEvNS_16Flash_bwd_paramsE)
        /*0044*/ 	.word	0x00000000


	//----- nvinfo : EIATTR_REGCOUNT
	.align		4
.L_22:
        /*0048*/ 	.byte	0x04, 0x2f
        /*004a*/ 	.short	(.L_24 - .L_23)
	.align		4
.L_23:
        /*004c*/ 	.word	index@(_ZN5flash44flash_bwd_dq_dk_dv_loop_seqk_parallel_kernelI23Flash_bwd_kernel_traitsILi192ELi64ELi64ELi8ELi4ELi2ELi2ELb0ELb0EN7cutlass10bfloat16_tE19Flash_kernel_traitsILi192ELi64ELi64ELi8ES3_EELb1ELb0ELb1ELb1ELb0ELb0ELb0EEEvNS_16Flash_bwd_paramsE)
        /*0050*/ 	.word	0x000000ff


	//----- nvinfo : EIATTR_FRAME_SIZE
	.align		4
.L_24:
        /*0054*/ 	.byte	0x04, 0x11
        /*0056*/ 	.short	(.L_26 - .L_25)
	.align		4
.L_25:
        /*0058*/ 	.word	index@(_ZN5flash44flash_bwd_dq_dk_dv_loop_seqk_parallel_kernelI23Flash_bwd_kernel_traitsILi192ELi64ELi64ELi8ELi4ELi2ELi2ELb0ELb0EN7cutlass10bfloat16_tE19Flash_kernel_traitsILi192ELi64ELi64ELi8ES3_EELb1ELb0ELb1ELb1ELb0ELb0ELb0EEEvNS_16Flash_bwd_paramsE)
        /*005c*/ 	.word	0x00000010


	//----- nvinfo : EIATTR_REGCOUNT
	.align		4
.L_26:
        /*0060*/ 	.byte	0x04, 0x2f
        /*0062*/ 	.short	(.L_28 - .L_27)
	.align		4
.L_27:
        /*0064*/ 	.word	index@(_ZN5flash44flash_bwd_dq_dk_dv_loop_seqk_parallel_kernelI23Flash_bwd_kernel_traitsILi192ELi64ELi64ELi8ELi4ELi2ELi2ELb0ELb0EN7cutlass10bfloat16_tE19Flash_kernel_traitsILi192ELi64ELi64ELi8ES3_EELb0ELb0ELb1ELb0ELb0ELb1ELb1EEEvNS_16Flash_bwd_paramsE)
        /*0068*/ 	.word	0x000000fd


	//----- nvinfo : EIATTR_FRAME_SIZE
	.align		4
.L_28:
        /*006c*/ 	.byte	0x04, 0x11
        /*006e*/ 	.short	(.L_30 - .L_29)
	.align		4
.L_29:
        /*0070*/ 	.word	index@(_ZN5flash44flash_bwd_dq_dk_dv_loop_seqk_parallel_kernelI23Flash_bwd_kernel_traitsILi192ELi64ELi64ELi8ELi4ELi2ELi2ELb0ELb0EN7cutlass10bfloat16_tE19Flash_kernel_traitsILi192ELi64ELi64ELi8ES3_EELb0ELb0ELb1ELb0ELb0ELb1ELb1EEEvNS_16Flash_bwd_paramsE)
        /*0074*/ 	.word	0x00000000


	//----- nvinfo : EIATTR_REGCOUNT
	.align		4
.L_30:
        /*0078*/ 	.byte	0x04, 0x2f
        /*007a*/ 	.short	(.L_32 - .L_31)
	.align		4
.L_31:
        /*007c*/ 	.word	index@(_ZN5flash44flash_bwd_dq_dk_dv_loop_seqk_parallel_kernelI23Flash_bwd_kernel_traitsILi192ELi64ELi64ELi8ELi4ELi2ELi2ELb0ELb0EN7cutlass10bfloat16_tE19Flash_kernel_traitsILi192ELi64ELi64ELi8ES3_EELb1ELb0ELb1ELb0ELb0ELb1ELb0EEEvNS_16Flash_bwd_paramsE)
        /*0080*/ 	.word	0x000000fe


	//----- nvinfo : EIATTR_FRAME_SIZE
	.align		4
.L_32:
        /*0084*/ 	.byte	0x04, 0x11
        /*0086*/ 	.short	(.L_34 - .L_33)
	.align		4
.L_33:
        /*0088*/ 	.word	index@(_ZN5flash44flash_bwd_dq_dk_dv_loop_seqk_parallel_kernelI23Flash_bwd_kernel_traitsILi192ELi64ELi64ELi8ELi4ELi2ELi2ELb0ELb0EN7cutlass10bfloat16_tE19Flash_kernel_traitsILi192ELi64ELi64ELi8ES3_EELb1ELb0ELb1ELb0ELb0ELb1ELb0EEEvNS_16Flash_bwd_paramsE)
        /*008c*/ 	.word	0x00000000


	//----- nvinfo : EIATTR_REGCOUNT
	.align		4
.L_34:
        /*0090*/ 	.byte	0x04, 0x2f
        /*0092*/ 	.short	(.L_36 - .L_35)
	.align		4
.L_35:
        /*0094*/ 	.word	index@(_ZN5flash44flash_bwd_dq_dk_dv_loop_seqk_parallel_kernelI23Flash_bwd_kernel_traitsILi192ELi64ELi64ELi8ELi4ELi2ELi2ELb0ELb0EN7cutlass10bfloat16_tE19Flash_kernel_traitsILi192ELi64ELi64ELi8ES3_EELb0ELb0ELb0ELb1ELb0ELb0ELb1EEEvNS_16Flash_bwd_paramsE)
        /*0098*/ 	.word	0x000000ff


	//----- nvinfo : EIATTR_FRAME_SIZE
	.align		4
.L_36:
        /*009c*/ 	.byte	0x04, 0x11
        /*009e*/ 	.short	(.L_38 - .L_37)
	.align		4
.L_37:
        /*00a0*/ 	.word	index@(_ZN5flash44flash_bwd_dq_dk_dv_loop_seqk_parallel_kernelI23Flash_bwd_kernel_traitsILi192ELi64ELi64ELi8ELi4ELi2ELi2ELb0ELb0EN7cutlass10bfloat16_tE19Flash_kernel_traitsILi192ELi64ELi64ELi8ES3_EELb0ELb0ELb0ELb1ELb0ELb0ELb1EEEvNS_16Flash_bwd_paramsE)
        /*00a4*/ 	.word	0x00000010


	//----- nvinfo : EIATTR_REGCOUNT
	.align		4
.L_38:
        /*00a8*/ 	.byte	0x04, 0x2f
        /*00aa*/ 	.short	(.L_40 - .L_39)
	.align		4
.L_39:
        /*00ac*/ 	.word	index@(_ZN5flash44flash_bwd_dq_dk_dv_loop_seqk_parallel_kernelI23Flash_bwd_kernel_traitsILi192ELi64ELi64ELi8ELi4ELi2ELi2ELb0ELb0EN7cutlass10bfloat16_tE19Flash_kernel_traitsILi192ELi64ELi64ELi8ES3_EELb1ELb0ELb0ELb1ELb0ELb0ELb0EEEvNS_16Flash_bwd_paramsE)
        /*00b0*/ 	.word	0x000000ff


	//----- nvinfo : EIATTR_FRAME_SIZE
	.align		4
.L_40:
        /*00b4*/ 	.byte	0x04, 0x11
        /*00b6*/ 	.short	(.L_42 - .L_41)
	.align		4
.L_41:
        /*00b8*/ 	.word	index@(_ZN5flash44flash_bwd_dq_dk_dv_loop_seqk_parallel_kernelI23Flash_bwd_kernel_traitsILi192ELi64ELi64ELi8ELi4ELi2ELi2ELb0ELb0EN7cutlass10bfloat16_tE19Flash_kernel_traitsILi192ELi64ELi64ELi8ES3_EELb1ELb0ELb0ELb1ELb0ELb0ELb0EEEvNS_16Flash_bwd_paramsE)
        /*00bc*/ 	.word	0x00000030


	//----- nvinfo : EIATTR_REGCOUNT
	.align		4
.L_42:
        /*00c0*/ 	.byte	0x04, 0x2f
        /*00c2*/ 	.short	(.L_44 - .L_43)
	.align		4
.L_43:
        /*00c4*/ 	.word	index@(_ZN5flash44flash_bwd_dq_dk_dv_loop_seqk_parallel_kernelI23Flash_bwd_kernel_traitsILi192ELi64ELi64ELi8ELi4ELi2ELi2ELb0ELb0EN7cutlass10bfloat16_tE19Flash_kernel_traitsILi192ELi64ELi64ELi8ES3_EELb0ELb0ELb0ELb0ELb0ELb1ELb1EEEvNS_16Flash_bwd_paramsE)
        /*00c8*/ 	.word	0x000000ff


	//----- nvinfo : EIATTR_FRAME_SIZE
	.align		4
.L_44:
        /*00cc*/ 	.byte	0x04, 0x11
        /*00ce*/ 	.short	(.L_46 - .L_45)
	.align		4
.L_45:
        /*00d0*/ 	.word	index@(_ZN5flash44flash_bwd_dq_dk_dv_loop_seqk_parallel_kernelI23Flash_bwd_kernel_traitsILi192ELi64ELi64ELi8ELi4ELi2ELi2ELb0ELb0EN7cutlass10bfloat16_tE19Flash_kernel_traitsILi192ELi64ELi64ELi8ES3_EELb0ELb0ELb0ELb0ELb0ELb1ELb1EEEvNS_16Flash_bwd_paramsE)
        /*00d4*/ 	.word	0x00000018


	//----- nvinfo : EIATTR_REGCOUNT
	.align		4
.L_46:
        /*00d8*/ 	.byte	0x04, 0x2f
        /*00da*/ 	.short	(.L_48 - .L_47)
	.align		4
.L_47:
        /*00dc*/ 	.word	index@(_ZN5flash44flash_bwd_dq_dk_dv_loop_seqk_parallel_kernelI23Flash_bwd_kernel_traitsILi192ELi64ELi64ELi8ELi4ELi2ELi2ELb0ELb0EN7cutlass10bfloat16_tE19Flash_kernel_traitsILi192ELi64ELi64ELi8ES3_EELb1ELb0ELb0ELb0ELb0ELb1ELb0EEEvNS_16Flash_bwd_paramsE)
        /*00e0*/ 	.word	0x000000ff


	//----- nvinfo : EIATTR_FRAME_SIZE
	.align		4
.L_48:
        /*00e4*/ 	.byte	0x04, 0x11
        /*00e6*/ 	.short	(.L_50 - .L_49)
	.align		4
.L_49:
        /*00e8*/ 	.word	index@(_ZN5flash44flash_bwd_dq_dk_dv_loop_seqk_parallel_kernelI23Flash_bwd_kernel_traitsILi192ELi64ELi64ELi8ELi4ELi2ELi2ELb0ELb0EN7cutlass10bfloat16_tE19Flash_kernel_traitsILi192ELi64ELi64ELi8ES3_EELb1ELb0ELb0ELb0ELb0ELb1ELb0EEEvNS_16Flash_bwd_paramsE)
        /*00ec*/ 	.word	0x00000018


	//----- nvinfo : EIATTR_REGCOUNT
	.align		4
.L_50:
        /*00f0*/ 	.byte	0x04, 0x2f
        /*00f2*/ 	.short	(.L_52 - .L_51)
	.align		4
.L_51:
        /*00f4*/ 	.word	index@(_ZN5flash44flash_bwd_dq_dk_dv_loop_seqk_parallel_kernelI23Flash_bwd_kernel_traitsILi192ELi64ELi64ELi8ELi4ELi2ELi2ELb0ELb0EN7cutlass10bfloat16_tE19Flash_kernel_traitsILi192ELi64ELi64ELi8ES3_EELb0ELb0ELb1ELb0ELb0ELb0ELb1EEEvNS_16Flash_bwd_paramsE)
        /*00f8*/ 	.word	0x000000fe


	//----- nvinfo : EIATTR_FRAME_SIZE
	.align		4
.L_52:
        /*00fc*/ 	.byte	0x04, 0x11
        /*00fe*/ 	.short	(.L_54 - .L_53)
	.align		4
.L_53:
        /*0100*/ 	.word	index@(_ZN5flash44flash_bwd_dq_dk_dv_loop_seqk_parallel_kernelI23Flash_bwd_kernel_traitsILi192ELi64ELi64ELi8ELi4ELi2ELi2ELb0ELb0EN7cutlass10bfloat16_tE19Flash_kernel_traitsILi192ELi64ELi64ELi8ES3_EELb0ELb0ELb1ELb0ELb0ELb0ELb1EEEvNS_16Flash_bwd_paramsE)
        /*0104*/ 	.word	0x00000000


	//----- nvinfo : EIATTR_REGCOUNT
	.align		4
.L_54:
        /*0108*/ 	.byte	0x04, 0x2f
        /*010a*/ 	.short	(.L_56 - .L_55)
	.align		4
.L_55:
        /*010c*/ 	.word	index@(_ZN5flash44flash_bwd_dq_dk_dv_loop_seqk_parallel_kernelI23Flash_bwd_kernel_traitsILi192ELi64ELi64ELi8ELi4ELi2ELi2ELb0ELb0EN7cutlass10bfloat16_tE19Flash_kernel_traitsILi192ELi64ELi64ELi8ES3_EELb1ELb0ELb1ELb0ELb0ELb0ELb0EEEvNS_16Flash_bwd_paramsE)
        /*0110*/ 	.word	0x000000ff


	//----- nvinfo : EIATTR_FRAME_SIZE
	.align		4
.L_56:
        /*0114*/ 	.byte	0x04, 0x11
        /*0116*/ 	.short	(.L_58 - .L_57)
	.align		4
.L_57:
        /*0118*/ 	.word	index@(_ZN5flash44flash_bwd_dq_dk_dv_loop_seqk_parallel_kernelI23Flash_bwd_kernel_traitsILi192ELi64ELi64ELi8ELi4ELi2ELi2ELb0ELb0EN7cutlass10bfloat16_tE19Flash_kernel_traitsILi192ELi64ELi64ELi8ES3_EELb1ELb0ELb1ELb0ELb0ELb0ELb0EEEvNS_16Flash_bwd_paramsE)
        /*011c*/ 	.word	0x00000000


	//----- nvinfo : EIATTR_REGCOUNT
	.align		4
.L_58:
        /*0120*/ 	.byte	0x04, 0x2f
        /*0122*/ 	.short	(.L_60 - .L_59)
	.align		4
.L_59:
        /*0124*/ 	.word	index@(_ZN5flash44flash_bwd_dq_dk_dv_loop_seqk_parallel_kernelI23Flash_bwd_kernel_traitsILi192ELi64ELi64ELi8ELi4ELi2ELi2ELb0ELb0EN7cutlass10bfloat16_tE19Flash_kernel_traitsILi192ELi64ELi64ELi8ES3_EELb0ELb0ELb0ELb0ELb0ELb0ELb1EEEvNS_16Flash_bwd_paramsE)
        /*0128*/ 	.word	0x000000ff


	//----- nvinfo : EIATTR_FRAME_SIZE
	.align		4
.L_60:
        /*012c*/ 	.byte	0x04, 0x11
        /*012e*/ 	.short	(.L_62 - .L_61)
	.align		4
.L_61:
        /*0130*/ 	.word	index@(_ZN5flash44flash_bwd_dq_dk_dv_loop_seqk_parallel_kernelI23Flash_bwd_kernel_traitsILi192ELi64ELi64ELi8ELi4ELi2ELi2ELb0ELb0EN7cutlass10bfloat16_tE19Flash_kernel_traitsILi192ELi64ELi64ELi8ES3_EELb0ELb0ELb0ELb0ELb0ELb0ELb1EEEvNS_16Flash_bwd_paramsE)
        /*0134*/ 	.word	0x00000018


	//----- nvinfo : EIATTR_REGCOUNT
	.align		4
.L_62:
        /*0138*/ 	.byte	0x04, 0x2f
        /*013a*/ 	.short	(.L_64 - .L_63)
	.align		4
.L_63:
        /*013c*/ 	.word	index@(_ZN5flash44flash_bwd_dq_dk_dv_loop_seqk_parallel_kernelI23Flash_bwd_kernel_traitsILi192ELi64ELi64ELi8ELi4ELi2ELi2ELb0ELb0EN7cutlass10bfloat16_tE19Flash_kernel_traitsILi192ELi64ELi64ELi8ES3_EELb1ELb0ELb0ELb0ELb0ELb0ELb0EEEvNS_16Flash_bwd_paramsE)
        /*0140*/ 	.word	0x000000ff


	//----- nvinfo : EIATTR_FRAME_SIZE
	.align		4
.L_64:
        /*0144*/ 	.byte	0x04, 0x11
        /*0146*/ 	.short	(.L_66 - .L_65)
	.align		4
.L_65:
        /*0148*/ 	.word	index@(_ZN5flash44flash_bwd_dq_dk_dv_loop_seqk_parallel_kernelI23Flash_bwd_kernel_traitsILi192ELi64ELi64ELi8ELi4ELi2ELi2ELb0ELb0EN7cutlass10bfloat16_tE19Flash_kernel_traitsILi192ELi64ELi64ELi8ES3_EELb1ELb0ELb0ELb0ELb0ELb0ELb0EEEvNS_16Flash_bwd_paramsE)
        /*014c*/ 	.word	0x00000010


	//----- nvinfo : EIATTR_REGCOUNT
	.align		4
.L_66:
        /*0150*/ 	.byte	0x04, 0x2f
        /*0152*/ 	.short	(.L_68 - .L_67)
	.align		4
.L_67:
        /*0154*/ 	.word	index@(_ZN5flash27flash_bwd_convert_dq_kernelI23Flash_bwd_kernel_traitsILi192ELi64ELi64ELi8ELi4ELi2ELi2ELb0ELb0EN7cutlass10bfloat16_tE19Flash_kernel_traitsILi192ELi64ELi64ELi8ES3_EEEEvNS_16Flash_bwd_paramsEi)
        /*0158*/ 	.word	0x00000060


	//----- nvinfo : EIATTR_FRAME_SIZE
	.align		4
.L_68:
        /*015c*/ 	.byte	0x04, 0x11
        /*015e*/ 	.short	(.L_70 - .L_69)
	.align		4
.L_69:
        /*0160*/ 	.word	index@(_ZN5flash27flash_bwd_convert_dq_kernelI23Flash_bwd_kernel_traitsILi192ELi64ELi64ELi8ELi4ELi2ELi2ELb0ELb0EN7cutlass10bfloat16_tE19Flash_kernel_traitsILi192ELi64ELi64ELi8ES3_EEEEvNS_16Flash_bwd_paramsEi)
        /*0164*/ 	.word	0x00000000


	//----- nvinfo : EIATTR_REGCOUNT
	.align		4
.L_70:
        /*0168*/ 	.byte	0x04, 0x2f
        /*016a*/ 	.short	(.L_72 - .L_71)
	.align		4
.L_71:
        /*016c*/ 	.word	index@(_ZN5flash25flash_bwd_dot_do_o_kernelILb1E23Flash_bwd_kernel_traitsILi192ELi64ELi64ELi8ELi4ELi2ELi2ELb1ELb1EN7cutlass10bfloat16_tE19Flash_kernel_traitsILi192ELi64ELi64ELi8ES3_EEEEvNS_16Flash_bwd_paramsE)
        /*0170*/ 	.word	0x00000041


	//----- nvinfo : EIATTR_FRAME_SIZE
	.align		4
.L_72:
        /*0174*/ 	.byte	0x04, 0x11
        /*0176*/ 	.short	(.L_74 - .L_73)
	.align		4
.L_73:
        /*0178*/ 	.word	index@(_ZN5flash25flash_bwd_dot_do_o_kernelILb1E23Flash_bwd_kernel_traitsILi192ELi64ELi64ELi8ELi4ELi2ELi2ELb1ELb1EN7cutlass10bfloat16_tE19Flash_kernel_traitsILi192ELi64ELi64ELi8ES3_EEEEvNS_16Flash_bwd_paramsE)
        /*017c*/ 	.word	0x00000000


	//----- nvinfo : EIATTR_REGCOUNT
	.align		4
.L_74:
        /*0180*/ 	.byte	0x04, 0x2f
        /*0182*/ 	.short	(.L_76 - .L_75)
	.align		4
.L_75:
        /*0184*/ 	.word	index@(_ZN5flash25flash_bwd_dot_do_o_kernelILb0E23Flash_bwd_kernel_traitsILi192ELi64ELi64ELi8ELi4ELi2ELi2ELb1ELb1EN7cutlass10bfloat16_tE19Flash_kernel_traitsILi192ELi64ELi64ELi8ES3_EEEEvNS_16Flash_bwd_paramsE)
        /*0188*/ 	.word	0x0000003e


	//----- nvinfo : EIATTR_FRAME_SIZE
	.align		4
.L_76:
        /*018c*/ 	.byte	0x04, 0x11
        /*018e*/ 	.short	(.L_78 - .L_77)
	.align		4
.L_77:
        /*0190*/ 	.word	index@(_ZN5flash25flash_bwd_dot_do_o_kernelILb0E23Flash_bwd_kernel_traitsILi192ELi64ELi64ELi8ELi4ELi2ELi2ELb1ELb1EN7cutlass10bfloat16_tE19Flash_kernel_traitsILi192ELi64ELi64ELi8ES3_EEEEvNS_16Flash_bwd_paramsE)
        /*0194*/ 	.word	0x00000000


	//----- nvinfo : EIATTR_REGCOUNT
	.align		4
.L_78:
        /*0198*/ 	.byte	0x04, 0x2f
        /*019a*/ 	.short	(.L_80 - .L_79)
	.align		4
.L_79:
        /*019c*/ 	.word	index@(_ZN5flash44flash_bwd_dq_dk_dv_loop_seqk_parallel_kernelI23Flash_bwd_kernel_traitsILi192ELi64ELi64ELi8ELi4ELi2ELi2ELb1ELb1EN7cutlass10bfloat16_tE19Flash_kernel_traitsILi192ELi64ELi64ELi8ES3_EELb0ELb0ELb1ELb1ELb0ELb0ELb1EEEvNS_16Flash_bwd_paramsE)
        /*01a0*/ 	.word	0x000000ff


	//----- nvinfo : EIATTR_FRAME_SIZE
	.align		4
.L_80:
        /*01a4*/ 	.byte	0x04, 0x11
        /*01a6*/ 	.short	(.L_82 - .L_81)
	.align		4
.L_81:
        /*01a8*/ 	.word	index@(_ZN5flash44flash_bwd_dq_dk_dv_loop_seqk_parallel_kernelI23Flash_bwd_kernel_traitsILi192ELi64ELi64ELi8ELi4ELi2ELi2ELb1ELb1EN7cutlass10bfloat16_tE19Flash_kernel_traitsILi192ELi64ELi64ELi8ES3_EELb0ELb0ELb1ELb1ELb0ELb0ELb1EEEvNS_16Flash_bwd_paramsE)
        /*01ac*/ 	.word	0x000000d8


	//----- nvinfo : EIATTR_REGCOUNT
	.align		4
.L_82:
        /*01b0*/ 	.byte	0x04, 0x2f
        /*01b2*/ 	.short	(.L_84 - .L_83)
	.align		4
.L_83:
        /*01b4*/ 	.word	index@(_ZN5flash44flash_bwd_dq_dk_dv_loop_seqk_parallel_kernelI23Flash_bwd_kernel_traitsILi192ELi64ELi64ELi8ELi4ELi2ELi2ELb1ELb1EN7cutlass10bfloat16_tE19Flash_kernel_traitsILi192ELi64ELi64ELi8ES3_EELb1ELb0ELb1ELb1ELb0ELb0ELb0EEEvNS_16Flash_bwd_paramsE)
        /*01b8*/ 	.word	0x000000ff


	//----- nvinfo : EIATTR_FRAME_SIZE
	.align		4
.L_84:
        /*01bc*/ 	.byte	0x04, 0x11
        /*01be*/ 	.short	(.L_86 - .L_85)
	.align		4
.L_85:
        /*01c0*/ 	.word	index@(_ZN5flash44flash_bwd_dq_dk_dv_loop_seqk_parallel_kernelI23Flash_bwd_kernel_traitsILi192ELi64ELi64ELi8ELi4ELi2ELi2ELb1ELb1EN7cutlass10bfloat16_tE19Flash_kernel_traitsILi192ELi64ELi64ELi8ES3_EELb1ELb0ELb1ELb1ELb0ELb0ELb0EEEvNS_16Flash_bwd_paramsE)
        /*01c4*/ 	.word	0x000000e0


	//----- nvinfo : EIATTR_REGCOUNT
	.align		4
.L_86:
        /*01c8*/ 	.byte	0x04, 0x2f
        /*01ca*/ 	.short	(.L_88 - .L_87)
	.align		4
.L_87:
        /*01cc*/ 	.word	index@(_ZN5flash44flash_bwd_dq_dk_dv_loop_seqk_parallel_kernelI23Flash_bwd_kernel_traitsILi192ELi64ELi64ELi8ELi4ELi2ELi2ELb1ELb1EN7cutlass10bfloat16_tE19Flash_kernel_traitsILi192ELi64ELi64ELi8ES3_EELb0ELb0ELb1ELb0ELb0ELb1ELb1EEEvNS_16Flash_bwd_paramsE)
        /*01d0*/ 	.word	0x000000ff


	//----- nvinfo : EIATTR_FRAME_SIZE
	.align		4
.L_88:
        /*01d4*/ 	.byte	0x04, 0x11
        /*01d6*/ 	.short	(.L_90 - .L_89)
	.align		4
.L_89:
        /*01d8*/ 	.word	index@(_ZN5flash44flash_bwd_dq_dk_dv_loop_seqk_parallel_kernelI23Flash_bwd_kernel_traitsILi192ELi64ELi64ELi8ELi4ELi2ELi2ELb1ELb1EN7cutlass10bfloat16_tE19Flash_kernel_traitsILi192ELi64ELi64ELi8ES3_EELb0ELb0ELb1ELb0ELb0ELb1ELb1EEEvNS_16Flash_bwd_paramsE)
        /*01dc*/ 	.word	0x000000d0


	//----- nvinfo : EIATTR_REGCOUNT
	.align		4
.L_90:
        /*01e0*/ 	.byte	0x04, 0x2f
        /*01e2*/ 	.short	(.L_92 - .L_91)
	.align		4
.L_91:
        /*01e4*/ 	.word	index@(_ZN5flash44flash_bwd_dq_dk_dv_loop_seqk_parallel_kernelI23Flash_bwd_kernel_traitsILi192ELi64ELi64ELi8ELi4ELi2ELi2ELb1ELb1EN7cutlass10bfloat16_tE19Flash_kernel_traitsILi192ELi64ELi64ELi8ES3_EELb1ELb0ELb1ELb0ELb0ELb1ELb0EEEvNS_16Flash_bwd_paramsE)
        /*01e8*/ 	.word	0x000000ff


	//----- nvinfo : EIATTR_FRAME_SIZE
	.align		4
.L_92:
        /*01ec*/ 	.byte	0x04, 0x11
        /*01ee*/ 	.short	(.L_94 - .L_93)
	.align		4
.L_93:
        /*01f0*/ 	.word	index@(_ZN5flash44flash_bwd_dq_dk_dv_loop_seqk_parallel_kernelI23Flash_bwd_kernel_traitsILi192ELi64ELi64ELi8ELi4ELi2ELi2ELb1ELb1EN7cutlass10bfloat16_tE19Flash_kernel_traitsILi192ELi64ELi64ELi8ES3_EELb1ELb0ELb1ELb0ELb0ELb1ELb0EEEvNS_16Flash_bwd_paramsE)
        /*01f4*/ 	.word	0x000000d8


	//----- nvinfo : EIATTR_REGCOUNT
	.align		4
.L_94:
        /*01f8*/ 	.byte	0x04, 0x2f
        /*01fa*/ 	.short	(.L_96 - .L_95)
	.align		4
.L_95:
        /*01fc*/ 	.word	index@(_ZN5flash44flash_bwd_dq_dk_dv_loop_seqk_parallel_kernelI23Flash_bwd_kernel_traitsILi192ELi64ELi64ELi8ELi4ELi2ELi2ELb1ELb1EN7cutlass10bfloat16_tE19Flash_kernel_traitsILi192ELi64ELi64ELi8ES3_EELb0ELb0ELb0ELb1ELb0ELb0ELb1EEEvNS_16Flash_bwd_paramsE)
        /*0200*/ 	.word	0x000000ff


	//----- nvinfo : EIATTR_FRAME_SIZE
	.align		4
.L_96:
        /*0204*/ 	.byte	0x04, 0x11
        /*0206*/ 	.short	(.L_98 - .L_97)
	.align		4
.L_97:
        /*0208*/ 	.word	index@(_ZN5flash44flash_bwd_dq_dk_dv_loop_seqk_parallel_kernelI23Flash_bwd_kernel_traitsILi192ELi64ELi64ELi8ELi4ELi2ELi2ELb1ELb1EN7cutlass10bfloat16_tE19Flash_kernel_traitsILi192ELi64ELi64ELi8ES3_EELb0ELb0ELb0ELb1ELb0ELb0ELb1EEEvNS_16Flash_bwd_paramsE)
        /*020c*/ 	.word	0x000000d8


	//----- nvinfo : EIATTR_REGCOUNT
	.align		4
.L_98:
        /*0210*/ 	.byte	0x04, 0x2f
        /*0212*/ 	.short	(.L_100 - .L_99)
	.align		4
.L_99:
        /*0214*/ 	.word	index@(_ZN5flash44flash_bwd_dq_dk_dv_loop_seqk_parallel_kernelI23Flash_bwd_kernel_traitsILi192ELi64ELi64ELi8ELi4ELi2ELi2ELb1ELb1EN7cutlass10bfloat16_tE19Flash_kernel_traitsILi192ELi64ELi64ELi8ES3_EELb1ELb0ELb0ELb1ELb0ELb0ELb0EEEvNS_16Flash_bwd_paramsE)
        /*0218*/ 	.word	0x000000ff


	//----- nvinfo : EIATTR_FRAME_SIZE
	.align		4
.L_100:
        /*021c*/ 	.byte	0x04, 0x11
        /*021e*/ 	.short	(.L_102 - .L_101)
	.align		4
.L_101:
        /*0220*/ 	.word	index@(_ZN5flash44flash_bwd_dq_dk_dv_loop_seqk_parallel_kernelI23Flash_bwd_kernel_traitsILi192ELi64ELi64ELi8ELi4ELi2ELi2ELb1ELb1EN7cutlass10bfloat16_tE19Flash_kernel_traitsILi192ELi64ELi64ELi8ES3_EELb1ELb0ELb0ELb1ELb0ELb0ELb0EEEvNS_16Flash_bwd_paramsE)
        /*0224*/ 	.word	0x000000e8


	//----- nvinfo : EIATTR_REGCOUNT
	.align		4
.L_102:
        /*0228*/ 	.byte	0x04, 0x2f
        /*022a*/ 	.short	(.L_104 - .L_103)
	.align		4
.L_103:
        /*022c*/ 	.word	index@(_ZN5flash44flash_bwd_dq_dk_dv_loop_seqk_parallel_kernelI23Flash_bwd_kernel_traitsILi192ELi64ELi64ELi8ELi4ELi2ELi2ELb1ELb1EN7cutlass10bfloat16_tE19Flash_kernel_traitsILi192ELi64ELi64ELi8ES3_EELb0ELb0ELb0ELb0ELb0ELb1ELb1EEEvNS_16Flash_bwd_paramsE)
        /*0230*/ 	.word	0x000000ff


	//----- nvinfo : EIATTR_FRAME_SIZE
	.align		4
.L_104:
        /*0234*/ 	.byte	0x04, 0x11
        /*0236*/ 	.short	(.L_106 - .L_105)
	.align		4
.L_105:
        /*0238*/ 	.word	index@(_ZN5flash44flash_bwd_dq_dk_dv_loop_seqk_parallel_kernelI23Flash_bwd_kernel_traitsILi192ELi64ELi64ELi8ELi4ELi2ELi2ELb1ELb1EN7cutlass10bfloat16_tE19Flash_kernel_traitsILi192ELi64ELi64ELi8ES3_EELb0ELb0ELb0ELb0ELb0ELb1ELb1EEEvNS_16Flash_bwd_paramsE)
        /*023c*/ 	.word	0x000000d0


	//----- nvinfo : EIATTR_REGCOUNT
	.align		4
.L_106:
        /*0240*/ 	.byte	0x04, 0x2f
        /*0242*/ 	.short	(.L_108 - .L_107)
	.align		4
.L_107:
        /*0244*/ 	.word	index@(_ZN5flash44flash_bwd_dq_dk_dv_loop_seqk_parallel_kernelI23Flash_bwd_kernel_traitsILi192ELi64ELi64ELi8ELi4ELi2ELi2ELb1ELb1EN7cutlass10bfloat16_tE19Flash_kernel_traitsILi192ELi64ELi64ELi8ES3_EELb1ELb0ELb0ELb0ELb0ELb1ELb0EEEvNS_16Flash_bwd_paramsE)
        /*0248*/ 	.word	0x000000ff


	//----- nvinfo : EIATTR_FRAME_SIZE
	.align		4
.L_108:
        /*024c*/ 	.byte	0x04, 0x11
        /*024e*/ 	.short	(.L_110 - .L_109)
	.align		4
.L_109:
        /*0250*/ 	.word	index@(_ZN5flash44flash_bwd_dq_dk_dv_loop_seqk_parallel_kernelI23Flash_bwd_kernel_traitsILi192ELi64ELi64ELi8ELi4ELi2ELi2ELb1ELb1EN7cutlass10bfloat16_tE19Flash_kernel_traitsILi192ELi64ELi64ELi8ES3_EELb1ELb0ELb0ELb0ELb0ELb1ELb0EEEvNS_16Flash_bwd_paramsE)
        /*0254*/ 	.word	0x000000d8


	//----- nvinfo : EIATTR_REGCOUNT
	.align		4
.L_110:
        /*0258*/ 	.byte	0x04, 0x2f
        /*025a*/ 	.short	(.L_112 - .L_111)
	.align		4
.L_111:
        /*025c*/ 	.word	index@(_ZN5flash44flash_bwd_dq_dk_dv_loop_seqk_parallel_kernelI23Flash_bwd_kernel_traitsILi192ELi64ELi64ELi8ELi4ELi2ELi2ELb1ELb1EN7cutlass10bfloat16_tE19Flash_kernel_traitsILi192ELi64ELi64ELi8ES3_EELb0ELb0ELb1ELb0ELb0ELb0ELb1EEEvNS_16Flash_bwd_paramsE)
        /*0260*/ 	.word	0x000000ff


	//----- nvinfo : EIATTR_FRAME_SIZE
	.align		4
.L_112:
        /*0264*/ 	.byte	0x04, 0x11
        /*0266*/ 	.short	(.L_114 - .L_113)
	.align		4
.L_113:
        /*0268*/ 	.word	index@(_ZN5flash44flash_bwd_dq_dk_dv_loop_seqk_parallel_kernelI23Flash_bwd_kernel_traitsILi192ELi64ELi64ELi8ELi4ELi2ELi2ELb1ELb1EN7cutlass10bfloat16_tE19Flash_kernel_traitsILi192ELi64ELi64ELi8ES3_EELb0ELb0ELb1ELb0ELb0ELb0ELb1EEEvNS_16Flash_bwd_paramsE)
        /*026c*/ 	.word	0x000000d0


	//----- nvinfo : EIATTR_REGCOUNT
	.align		4
.L_114:
        /*0270*/ 	.byte	0x04, 0x2f
        /*0272*/ 	.short	(.L_116 - .L_115)
	.align		4
.L_115:
        /*0274*/ 	.word	index@(_ZN5flash44flash_bwd_dq_dk_dv_loop_seqk_parallel_kernelI23Flash_bwd_kernel_traitsILi192ELi64ELi64ELi8ELi4ELi2ELi2ELb1ELb1EN7cutlass10bfloat16_tE19Flash_kernel_traitsILi192ELi64ELi64ELi8ES3_EELb1ELb0ELb1ELb0ELb0ELb0ELb0EEEvNS_16Flash_bwd_paramsE)
        /*0278*/ 	.word	0x000000ff


	//----- nvinfo : EIATTR_FRAME_SIZE
	.align		4
.L_116:
        /*027c*/ 	.byte	0x04, 0x11
        /*027e*/ 	.short	(.L_118 - .L_117)
	.align		4
.L_117:
        /*0280*/ 	.word	index@(_ZN5flash44flash_bwd_dq_dk_dv_loop_seqk_parallel_kernelI23Flash_bwd_kernel_traitsILi192ELi64ELi64ELi8ELi4ELi2ELi2ELb1ELb1EN7cutlass10bfloat16_tE19Flash_kernel_traitsILi192ELi64ELi64ELi8ES3_EELb1ELb0ELb1ELb0ELb0ELb0ELb0EEEvNS_16Flash_bwd_paramsE)
        /*0284*/ 	.word	0x000000d8


	//----- nvinfo : EIATTR_REGCOUNT
	.align		4
.L_118:
        /*0288*/ 	.byte	0x04, 0x2f
        /*028a*/ 	.short	(.L_120 - .L_119)
	.align		4
.L_119:
        /*028c*/ 	.word	index@(_ZN5flash44flash_bwd_dq_dk_dv_loop_seqk_parallel_kernelI23Flash_bwd_kernel_traitsILi192ELi64ELi64ELi8ELi4ELi2ELi2ELb1ELb1EN7cutlass10bfloat16_tE19Flash_kernel_traitsILi192ELi64ELi64ELi8ES3_EELb0ELb0ELb0ELb0ELb0ELb0ELb1EEEvNS_16Flash_bwd_paramsE)
        /*0290*/ 	.word	0x000000ff


	//----- nvinfo : EIATTR_FRAME_SIZE
	.align		4
.L_120:
        /*0294*/ 	.byte	0x04, 0x11
        /*0296*/ 	.short	(.L_122 - .L_121)
	.align		4
.L_121:
        /*0298*/ 	.word	index@(_ZN5flash44flash_bwd_dq_dk_dv_loop_seqk_parallel_kernelI23Flash_bwd_kernel_traitsILi192ELi64ELi64ELi8ELi4ELi2ELi2ELb1ELb1EN7cutlass10bfloat16_tE19Flash_kernel_traitsILi192ELi64ELi64ELi8ES3_EELb0ELb0ELb0ELb0ELb0ELb0ELb1EEEvNS_16Flash_bwd_paramsE)
        /*029c*/ 	.word	0x000000d0


	//----- nvinfo : EIATTR_REGCOUNT
	.align		4
.L_122:
        /*02a0*/ 	.byte	0x04, 0x2f
        /*02a2*/ 	.short	(.L_124 - .L_123)
	.align		4
.L_123:
        /*02a4*/ 	.word	index@(_ZN5flash44flash_bwd_dq_dk_dv_loop_seqk_parallel_kernelI23Flash_bwd_kernel_traitsILi192ELi64ELi64ELi8ELi4ELi2ELi2ELb1ELb1EN7cutlass10bfloat16_tE19Flash_kernel_traitsILi192ELi64ELi64ELi8ES3_EELb1ELb0ELb0ELb0ELb0ELb0ELb0EEEvNS_16Flash_bwd_paramsE)
        /*02a8*/ 	.word	0x000000ff


	//----- nvinfo : EIATTR_FRAME_SIZE
	.align		4
.L_124:
        /*02ac*/ 	.byte	0x04, 0x11
        /*02ae*/ 	.short	(.L_126 - .L_125)
	.align		4
.L_125:
        /*02b0*/ 	.word	index@(_ZN5flash44flash_bwd_dq_dk_dv_loop_seqk_parallel_kernelI23Flash_bwd_kernel_traitsILi192ELi64ELi64ELi8ELi4ELi2ELi2ELb1ELb1EN7cutlass10bfloat16_tE19Flash_kernel_traitsILi192ELi64ELi64ELi8ES3_EELb1ELb0ELb0ELb0ELb0ELb0ELb0EEEvNS_16Flash_bwd_paramsE)
        /*02b4*/ 	.word	0x000000e0


	//----- nvinfo : EIATTR_REGCOUNT
	.align		4
.L_126:
        /*02b8*/ 	.byte	0x04, 0x2f
        /*02ba*/ 	.short	(.L_128 - .L_127)
	.align		4
.L_127:
        /*02bc*/ 	.word	index@(_ZN5flash27flash_bwd_convert_dq_kernelI23Flash_bwd_kernel_traitsILi192ELi64ELi64ELi8ELi4ELi2ELi2ELb1ELb1EN7cutlass10bfloat16_tE19Flash_kernel_traitsILi192ELi64ELi64ELi8ES3_EEEEvNS_16Flash_bwd_paramsEi)
        /*02c0*/ 	.word	0x00000060


	//----- nvinfo : EIATTR_FRAME_SIZE
	.align		4
.L_128:
        /*02c4*/ 	.byte	0x04, 0x11
        /*02c6*/ 	.short	(.L_130 - .L_129)
	.align		4
.L_129:
        /*02c8*/ 	.word	index@(_ZN5flash27flash_bwd_convert_dq_kernelI23Flash_bwd_kernel_traitsILi192ELi64ELi64ELi8ELi4ELi2ELi2ELb1ELb1EN7cutlass10bfloat16_tE19Flash_kernel_traitsILi192ELi64ELi64ELi8ES3_EEEEvNS_16Flash_bwd_paramsEi)
        /*02cc*/ 	.word	0x00000000


	//----- nvinfo : EIATTR_REGCOUNT
	.align		4
.L_130:
        /*02d0*/ 	.byte	0x04, 0x2f
        /*02d2*/ 	.short	(.L_132 - .L_131)
	.align		4
.L_131:
        /*02d4*/ 	.word	index@(_ZN5flash44flash_bwd_dq_dk_dv_loop_seqk_parallel_kernelI23Flash_bwd_kernel_traitsILi192ELi64ELi64ELi8ELi4ELi2ELi2ELb0ELb0EN7cutlass10bfloat16_tE19Flash_kernel_traitsILi192ELi64ELi64ELi8ES3_EELb0ELb0ELb1ELb1ELb0ELb0ELb0EEEvNS_16Flash_bwd_paramsE)
        /*02d8*/ 	.word	0x000000ff


	//----- nvinfo : EIATTR_FRAME_SIZE
	.align		4
.L_132:
        /*02dc*/ 	.byte	0x04, 0x11
        /*02de*/ 	.short	(.L_134 - .L_133)
	.align		4
.L_133:
        /*02e0*/ 	.word	index@(_ZN5flash44flash_bwd_dq_dk_dv_loop_seqk_parallel_kernelI23Flash_bwd_kernel_traitsILi192ELi64ELi64ELi8ELi4ELi2ELi2ELb0ELb0EN7cutlass10bfloat16_tE19Flash_kernel_traitsILi192ELi64ELi64ELi8ES3_EELb0ELb0ELb1ELb1ELb0ELb0ELb0EEEvNS_16Flash_bwd_paramsE)
        /*02e4*/ 	.word	0x00000000


	//----- nvinfo : EIATTR_REGCOUNT
	.align		4
.L_134:
        /*02e8*/ 	.byte	0x04, 0x2f
        /*02ea*/ 	.short	(.L_136 - .L_135)
	.align		4
.L_135:
        /*02ec*/ 	.word	index@(_ZN5flash44flash_bwd_dq_dk_dv_loop_seqk_parallel_kernelI23Flash_bwd_kernel_traitsILi192ELi64ELi64ELi8ELi4ELi2ELi2ELb0ELb0EN7cutlass10bfloat16_tE19Flash_kernel_traitsILi192ELi64ELi64ELi8ES3_EELb0ELb0ELb1ELb0ELb0ELb1ELb0EEEvNS_16Flash_bwd_paramsE)
        /*02f0*/ 	.word	0x000000fd


	//----- nvinfo : EIATTR_FRAME_SIZE
	.align		4
.L_136:
        /*02f4*/ 	.byte	0x04, 0x11
        /*02f6*/ 	.short	(.L_138 - .L_137)
	.align		4
.L_137:
        /*02f8*/ 	.word	index@(_ZN5flash44flash_bwd_dq_dk_dv_loop_seqk_parallel_kernelI23Flash_bwd_kernel_traitsILi192ELi64ELi64ELi8ELi4ELi2ELi2ELb0ELb0EN7cutlass10bfloat16_tE19Flash_kernel_traitsILi192ELi64ELi64ELi8ES3_EELb0ELb0ELb1ELb0ELb0ELb1ELb0EEEvNS_16Flash_bwd_paramsE)
        /*02fc*/ 	.word	0x00000000


	//----- nvinfo : EIATTR_REGCOUNT
	.align		4
.L_138:
        /*0300*/ 	.byte	0x04, 0x2f
        /*0302*/ 	.short	(.L_140 - .L_139)
	.align		4
.L_139:
        /*0304*/ 	.word	index@(_ZN5flash44flash_bwd_dq_dk_dv_loop_seqk_parallel_kernelI23Flash_bwd_kernel_traitsILi192ELi64ELi64ELi8ELi4ELi2ELi2ELb0ELb0EN7cutlass10bfloat16_tE19Flash_kernel_traitsILi192ELi64ELi64ELi8ES3_EELb0ELb0ELb0ELb1ELb0ELb0ELb0EEEvNS_16Flash_bwd_paramsE)
        /*0308*/ 	.word	0x000000ff


	//----- nvinfo : EIATTR_FRAME_SIZE
	.align		4
.L_140:
        /*030c*/ 	.byte	0x04, 0x11
        /*030e*/ 	.short	(.L_142 - .L_141)
	.align		4
.L_141:
        /*0310*/ 	.word	index@(_ZN5flash44flash_bwd_dq_dk_dv_loop_seqk_parallel_kernelI23Flash_bwd_kernel_traitsILi192ELi64ELi64ELi8ELi4ELi2ELi2ELb0ELb0EN7cutlass10bfloat16_tE19Flash_kernel_traitsILi192ELi64ELi64ELi8ES3_EELb0ELb0ELb0ELb1ELb0ELb0ELb0EEEvNS_16Flash_bwd_paramsE)
        /*0314*/ 	.word	0x00000020


	//----- nvinfo : EIATTR_REGCOUNT
	.align		4
.L_142:
        /*0318*/ 	.byte	0x04, 0x2f
        /*031a*/ 	.short	(.L_144 - .L_143)
	.align		4
.L_143:
        /*031c*/ 	.word	index@(_ZN5flash44flash_bwd_dq_dk_dv_loop_seqk_parallel_kernelI23Flash_bwd_kernel_traitsILi192ELi64ELi64ELi8ELi4ELi2ELi2ELb0ELb0EN7cutlass10bfloat16_tE19Flash_kernel_traitsILi192ELi64ELi64ELi8ES3_EELb0ELb0ELb0ELb0ELb0ELb1ELb0EEEvNS_16Flash_bwd_paramsE)
        /*0320*/ 	.word	0x000000ff


	//----- nvinfo : EIATTR_FRAME_SIZE
	.align		4
.L_144:
        /*0324*/ 	.byte	0x04, 0x11
        /*0326*/ 	.short	(.L_146 - .L_145)
	.align		4
.L_145:
        /*0328*/ 	.word	index@(_ZN5flash44flash_bwd_dq_dk_dv_loop_seqk_parallel_kernelI23Flash_bwd_kernel_traitsILi192ELi64ELi64ELi8ELi4ELi2ELi2ELb0ELb0EN7cutlass10bfloat16_tE19Flash_kernel_traitsILi192ELi64ELi64ELi8ES3_EELb0ELb0ELb0ELb0ELb0ELb1ELb0EEEvNS_16Flash_bwd_paramsE)
        /*032c*/ 	.word	0x00000018


	//----- nvinfo : EIATTR_REGCOUNT
	.align		4
.L_146:
        /*0330*/ 	.byte	0x04, 0x2f
        /*0332*/ 	.short	(.L_148 - .L_147)
	.align		4
.L_147:
        /*0334*/ 	.word	index@(_ZN5flash44flash_bwd_dq_dk_dv_loop_seqk_parallel_kernelI23Flash_bwd_kernel_traitsILi192ELi64ELi64ELi8ELi4ELi2ELi2ELb0ELb0EN7cutlass10bfloat16_tE19Flash_kernel_traitsILi192ELi64ELi64ELi8ES3_EELb0ELb0ELb1ELb0ELb0ELb0ELb0EEEvNS_16Flash_bwd_paramsE)
        /*0338*/ 	.word	0x000000fe


	//----- nvinfo : EIATTR_FRAME_SIZE
	.align		4
.L_148:
        /*033c*/ 	.byte	0x04, 0x11
        /*033e*/ 	.short	(.L_150 - .L_149)
	.align		4
.L_149:
        /*0340*/ 	.word	index@(_ZN5flash44flash_bwd_dq_dk_dv_loop_seqk_parallel_kernelI23Flash_bwd_kernel_traitsILi192ELi64ELi64ELi8ELi4ELi2ELi2ELb0ELb0EN7cutlass10bfloat16_tE19Flash_kernel_traitsILi192ELi64ELi64ELi8ES3_EELb0ELb0ELb1ELb0ELb0ELb0ELb0EEEvNS_16Flash_bwd_paramsE)
        /*0344*/ 	.word	0x00000000


	//----- nvinfo : EIATTR_REGCOUNT
	.align		4
.L_150:
        /*0348*/ 	.byte	0x04, 0x2f
        /*034a*/ 	.short	(.L_152 - .L_151)
	.align		4
.L_151:
        /*034c*/ 	.word	index@(_ZN5flash44flash_bwd_dq_dk_dv_loop_seqk_parallel_kernelI23Flash_bwd_kernel_traitsILi192ELi64ELi64ELi8ELi4ELi2ELi2ELb0ELb0EN7cutlass10bfloat16_tE19Flash_kernel_traitsILi192ELi64ELi64ELi8ES3_EELb0ELb0ELb0ELb0ELb0ELb0ELb0EEEvNS_16Flash_bwd_paramsE)
        /*0350*/ 	.word	0x000000ff


	//----- nvinfo : EIATTR_FRAME_SIZE
	.align		4
.L_152:
        /*0354*/ 	.byte	0x04, 0x11
        /*0356*/ 	.short	(.L_154 - .L_153)
	.align		4
.L_153:
        /*0358*/ 	.word	index@(_ZN5flash44flash_bwd_dq_dk_dv_loop_seqk_parallel_kernelI23Flash_bwd_kernel_traitsILi192ELi64ELi64ELi8ELi4ELi2ELi2ELb0ELb0EN7cutlass10bfloat16_tE19Flash_kernel_traitsILi192ELi64ELi64ELi8ES3_EELb0ELb0ELb0ELb0ELb0ELb0ELb0EEEvNS_16Flash_bwd_paramsE)
        /*035c*/ 	.word	0x00000018


	//----- nvinfo : EIATTR_REGCOUNT
	.align		4
.L_154:
        /*0360*/ 	.byte	0x04, 0x2f
        /*0362*/ 	.short	(.L_156 - .L_155)
	.align		4
.L_155:
        /*0364*/ 	.word	index@(_ZN5flash44flash_bwd_dq_dk_dv_loop_seqk_parallel_kernelI23Flash_bwd_kernel_traitsILi192ELi64ELi64ELi8ELi4ELi2ELi2ELb1ELb1EN7cutlass10bfloat16_tE19Flash_kernel_traitsILi192ELi64ELi64ELi8ES3_EELb0ELb0ELb1ELb1ELb0ELb0ELb0EEEvNS_16Flash_bwd_paramsE)
        /*0368*/ 	.word	0x000000ff


	//----- nvinfo : EIATTR_FRAME_SIZE
	.align		4
.L_156:
        /*036c*/ 	.byte	0x04, 0x11
        /*036e*/ 	.short	(.L_158 - .L_157)
	.align		4
.L_157:
        /*0370*/ 	.word	index@(_ZN5flash44flash_bwd_dq_dk_dv_loop_seqk_parallel_kernelI23Flash_bwd_kernel_traitsILi192ELi64ELi64ELi8ELi4ELi2ELi2ELb1ELb1EN7cutlass10bfloat16_tE19Flash_kernel_traitsILi192ELi64ELi64ELi8ES3_EELb0ELb0ELb1ELb1ELb0ELb0ELb0EEEvNS_16Flash_bwd_paramsE)
        /*0374*/ 	.word	0x000000d8


	//----- nvinfo : EIATTR_REGCOUNT
	.align		4
.L_158:
        /*0378*/ 	.byte	0x04, 0x2f
        /*037a*/ 	.short	(.L_160 - .L_159)
	.align		4
.L_159:
        /*037c*/ 	.word	index@(_ZN5flash44flash_bwd_dq_dk_dv_loop_seqk_parallel_kernelI23Flash_bwd_kernel_traitsILi192ELi64ELi64ELi8ELi4ELi2ELi2ELb1ELb1EN7cutlass10bfloat16_tE19Flash_kernel_traitsILi192ELi64ELi64ELi8ES3_EELb0ELb0ELb1ELb0ELb0ELb1ELb0EEEvNS_16Flash_bwd_paramsE)
        /*0380*/ 	.word	0x000000ff


	//----- nvinfo : EIATTR_FRAME_SIZE
	.align		4
.L_160:
        /*0384*/ 	.byte	0x04, 0x11
        /*0386*/ 	.short	(.L_162 - .L_161)
	.align		4
.L_161:
        /*0388*/ 	.word	index@(_ZN5flash44flash_bwd_dq_dk_dv_loop_seqk_parallel_kernelI23Flash_bwd_kernel_traitsILi192ELi64ELi64ELi8ELi4ELi2ELi2ELb1ELb1EN7cutlass10bfloat16_tE19Flash_kernel_traitsILi192ELi64ELi64ELi8ES3_EELb0ELb0ELb1ELb0ELb0ELb1ELb0EEEvNS_16Flash_bwd_paramsE)
        /*038c*/ 	.word	0x000000d0


	//----- nvinfo : EIATTR_REGCOUNT
	.align		4
.L_162:
        /*0390*/ 	.byte	0x04, 0x2f
        /*0392*/ 	.short	(.L_164 - .L_163)
	.align		4
.L_163:
        /*0394*/ 	.word	index@(_ZN5flash44flash_bwd_dq_dk_dv_loop_seqk_parallel_kernelI23Flash_bwd_kernel_traitsILi192ELi64ELi64ELi8ELi4ELi2ELi2ELb1ELb1EN7cutlass10bfloat16_tE19Flash_kernel_traitsILi192ELi64ELi64ELi8ES3_EELb0ELb0ELb0ELb1ELb0ELb0ELb0EEEvNS_16Flash_bwd_paramsE)
        /*0398*/ 	.word	0x000000ff


	//----- nvinfo : EIATTR_FRAME_SIZE
	.align		4
.L_164:
        /*039c*/ 	.byte	0x04, 0x11
        /*039e*/ 	.short	(.L_166 - .L_165)
	.align		4
.L_165:
        /*03a0*/ 	.word	index@(_ZN5flash44flash_bwd_dq_dk_dv_loop_seqk_parallel_kernelI23Flash_bwd_kernel_traitsILi192ELi64ELi64ELi8ELi4ELi2ELi2ELb1ELb1EN7cutlass10bfloat16_tE19Flash_kernel_traitsILi192ELi64ELi64ELi8ES3_EELb0ELb0ELb0ELb1ELb0ELb0ELb0EEEvNS_16Flash_bwd_paramsE)
        /*03a4*/ 	.word	0x000000d0


	//----- nvinfo : EIATTR_REGCOUNT
	.align		4
.L_166:
        /*03a8*/ 	.byte	0x04, 0x2f
        /*03aa*/ 	.short	(.L_168 - .L_167)
	.align		4
.L_167:
        /*03ac*/ 	.word	index@(_ZN5flash44flash_bwd_dq_dk_dv_loop_seqk_parallel_kernelI23Flash_bwd_kernel_traitsILi192ELi64ELi64ELi8ELi4ELi2ELi2ELb1ELb1EN7cutlass10bfloat16_tE19Flash_kernel_traitsILi192ELi64ELi64ELi8ES3_EELb0ELb0ELb0ELb0ELb0ELb1ELb0EEEvNS_16Flash_bwd_paramsE)
        /*03b0*/ 	.word	0x000000ff


	//----- nvinfo : EIATTR_FRAME_SIZE
	.align		4
.L_168:
        /*03b4*/ 	.byte	0x04, 0x11
        /*03b6*/ 	.short	(.L_170 - .L_169)
	.align		4
.L_169:
        /*03b8*/ 	.word	index@(_ZN5flash44flash_bwd_dq_dk_dv_loop_seqk_parallel_kernelI23Flash_bwd_kernel_traitsILi192ELi64ELi64ELi8ELi4ELi2ELi2ELb1ELb1EN7cutlass10bfloat16_tE19Flash_kernel_traitsILi192ELi64ELi64ELi8ES3_EELb0ELb0ELb0ELb0ELb0ELb1ELb0EEEvNS_16Flash_bwd_paramsE)
        /*03bc*/ 	.word	0x000000d0


	//----- nvinfo : EIATTR_REGCOUNT
	.align		4
.L_170:
        /*03c0*/ 	.byte	0x04, 0x2f
        /*03c2*/ 	.short	(.L_172 - .L_171)
	.align		4
.L_171:
        /*03c4*/ 	.word	index@(_ZN5flash44flash_bwd_dq_dk_dv_loop_seqk_parallel_kernelI23Flash_bwd_kernel_traitsILi192ELi64ELi64ELi8ELi4ELi2ELi2ELb1ELb1EN7cutlass10bfloat16_tE19Flash_kernel_traitsILi192ELi64ELi64ELi8ES3_EELb0ELb0ELb1ELb0ELb0ELb0ELb0EEEvNS_16Flash_bwd_paramsE)
        /*03c8*/ 	.word	0x000000ff


	//----- nvinfo : EIATTR_FRAME_SIZE
	.align		4
.L_172:
        /*03cc*/ 	.byte	0x04, 0x11
        /*03ce*/ 	.short	(.L_174 - .L_173)
	.align		4
.L_173:
        /*03d0*/ 	.word	index@(_ZN5flash44flash_bwd_dq_dk_dv_loop_seqk_parallel_kernelI23Flash_bwd_kernel_traitsILi192ELi64ELi64ELi8ELi4ELi2ELi2ELb1ELb1EN7cutlass10bfloat16_tE19Flash_kernel_traitsILi192ELi64ELi64ELi8ES3_EELb0ELb0ELb1ELb0ELb0ELb0ELb0EEEvNS_16Flash_bwd_paramsE)
        /*03d4*/ 	.word	0x000000d0


	//----- nvinfo : EIATTR_REGCOUNT
	.align		4
.L_174:
        /*03d8*/ 	.byte	0x04, 0x2f
        /*03da*/ 	.short	(.L_176 - .L_175)
	.align		4
.L_175:
        /*03dc*/ 	.word	index@(_ZN5flash44flash_bwd_dq_dk_dv_loop_seqk_parallel_kernelI23Flash_bwd_kernel_traitsILi192ELi64ELi64ELi8ELi4ELi2ELi2ELb1ELb1EN7cutlass10bfloat16_tE19Flash_kernel_traitsILi192ELi64ELi64ELi8ES3_EELb0ELb0ELb0ELb0ELb0ELb0ELb0EEEvNS_16Flash_bwd_paramsE)
        /*03e0*/ 	.word	0x000000ff


	//----- nvinfo : EIATTR_FRAME_SIZE
	.align		4
.L_176:
        /*03e4*/ 	.byte	0x04, 0x11
        /*03e6*/ 	.short	(.L_178 - .L_177)
	.align		4
.L_177:
        /*03e8*/ 	.word	index@(_ZN5flash44flash_bwd_dq_dk_dv_loop_seqk_parallel_kernelI23Flash_bwd_kernel_traitsILi192ELi64ELi64ELi8ELi4ELi2ELi2ELb1ELb1EN7cutlass10bfloat16_tE19Flash_kernel_traitsILi192ELi64ELi64ELi8ES3_EELb0ELb0ELb0ELb0ELb0ELb0ELb0EEEvNS_16Flash_bwd_paramsE)
        /*03ec*/ 	.word	0x000000d0


	//----- nvinfo : EIATTR_MIN_STACK_SIZE
	.align		4
.L_178:
        /*03f0*/ 	.byte	0x04, 0x12
        /*03f2*/ 	.short	(.L_180 - .L_179)
	.align		4
.L_179:
        /*03f4*/ 	.word	index@(_ZN5flash44flash_bwd_dq_dk_dv_loop_seqk_parallel_kernelI23Flash_bwd_kernel_traitsILi192ELi64ELi64ELi8ELi4ELi2ELi2ELb1ELb1EN7cutlass10bfloat16_tE19Flash_kernel_traitsILi192ELi64ELi64ELi8ES3_EELb0ELb0ELb0ELb0ELb0ELb0ELb0EEEvNS_16Flash_bwd_paramsE)
        /*03f8*/ 	.word	0x000000d0


	//----- nvinfo : EIATTR_MIN_STACK_SIZE
	.align		4
.L_180:
        /*03fc*/ 	.byte	0x04, 0x12
        /*03fe*/ 	.short	(.L_182 - .L_181)
	.align		4
.L_181:
        /*0400*/ 	.word	index@(_ZN5flash44flash_bwd_dq_dk_dv_loop_seqk_parallel_kernelI23Flash_bwd_kernel_traitsILi192ELi64ELi64ELi8ELi4ELi2ELi2ELb1ELb1EN7cutlass10bfloat16_tE19Flash_kernel_traitsILi192ELi64ELi64ELi8ES3_EELb0ELb0ELb1ELb0ELb0ELb0ELb0EEEvNS_16Flash_bwd_paramsE)
        /*0404*/ 	.word	0x000000d0


	//----- nvinfo : EIATTR_MIN_STACK_SIZE
	.align		4
.L_182:
        /*0408*/ 	.byte	0x04, 0x12
        /*040a*/ 	.short	(.L_184 - .L_183)
	.align		4
.L_183:
        /*040c*/ 	.word	index@(_ZN5flash44flash_bwd_dq_dk_dv_loop_seqk_parallel_kernelI23Flash_bwd_kernel_traitsILi192ELi64ELi64ELi8ELi4ELi2ELi2ELb1ELb1EN7cutlass10bfloat16_tE19Flash_kernel_traitsILi192ELi64ELi64ELi8ES3_EELb0ELb0ELb0ELb0ELb0ELb1ELb0EEEvNS_16Flash_bwd_paramsE)
        /*0410*/ 	.word	0x000000d0


	//----- nvinfo : EIATTR_MIN_STACK_SIZE
	.align		4
.L_184:
        /*0414*/ 	.byte	0x04, 0x12
        /*0416*/ 	.short	(.L_186 - .L_185)
	.align		4
.L_185:
        /*0418*/ 	.word	index@(_ZN5flash44flash_bwd_dq_dk_dv_loop_seqk_parallel_kernelI23Flash_bwd_kernel_traitsILi192ELi64ELi64ELi8ELi4ELi2ELi2ELb1ELb1EN7cutlass10bfloat16_tE19Flash_kernel_traitsILi192ELi64ELi64ELi8ES3_EELb0ELb0ELb0ELb1ELb0ELb0ELb0EEEvNS_16Flash_bwd_paramsE)
        /*041c*/ 	.word	0x000000d0


	//----- nvinfo : EIATTR_MIN_STACK_SIZE
	.align		4
.L_186:
        /*0420*/ 	.byte	0x04, 0x12
        /*0422*/ 	.short	(.L_188 - .L_187)
	.align		4
.L_187:
        /*0424*/ 	.word	index@(_ZN5flash44flash_bwd_dq_dk_dv_loop_seqk_parallel_kernelI23Flash_bwd_kernel_traitsILi192ELi64ELi64ELi8ELi4ELi2ELi2ELb1ELb1EN7cutlass10bfloat16_tE19Flash_kernel_traitsILi192ELi64ELi64ELi8ES3_EELb0ELb0ELb1ELb0ELb0ELb1ELb0EEEvNS_16Flash_bwd_paramsE)
        /*0428*/ 	.word	0x000000d0


	//----- nvinfo : EIATTR_MIN_STACK_SIZE
	.align		4
.L_188:
        /*042c*/ 	.byte	0x04, 0x12
        /*042e*/ 	.short	(.L_190 - .L_189)
	.align		4
.L_189:
        /*0430*/ 	.word	index@(_ZN5flash44flash_bwd_dq_dk_dv_loop_seqk_parallel_kernelI23Flash_bwd_kernel_traitsILi192ELi64ELi64ELi8ELi4ELi2ELi2ELb1ELb1EN7cutlass10bfloat16_tE19Flash_kernel_traitsILi192ELi64ELi64ELi8ES3_EELb0ELb0ELb1ELb1ELb0ELb0ELb0EEEvNS_16Flash_bwd_paramsE)
        /*0434*/ 	.word	0x000000d8


	//----- nvinfo : EIATTR_MIN_STACK_SIZE
	.align		4
.L_190:
        /*0438*/ 	.byte	0x04, 0x12
        /*043a*/ 	.short	(.L_192 - .L_191)
	.align		4
.L_191:
        /*043c*/ 	.word	index@(_ZN5flash44flash_bwd_dq_dk_dv_loop_seqk_parallel_kernelI23Flash_bwd_kernel_traitsILi192ELi64ELi64ELi8ELi4ELi2ELi2ELb0ELb0EN7cutlass10bfloat16_tE19Flash_kernel_traitsILi192ELi64ELi64ELi8ES3_EELb0ELb0ELb0ELb0ELb0ELb0ELb0EEEvNS_16Flash_bwd_paramsE)
        /*0440*/ 	.word	0x00000018


	//----- nvinfo : EIATTR_MIN_STACK_SIZE
	.align		4
.L_192:
        /*0444*/ 	.byte	0x04, 0x12
        /*0446*/ 	.short	(.L_194 - .L_193)
	.align		4
.L_193:
        /*0448*/ 	.word	index@(_ZN5flash44flash_bwd_dq_dk_dv_loop_seqk_parallel_kernelI23Flash_bwd_kernel_traitsILi192ELi64ELi64ELi8ELi4ELi2ELi2ELb0ELb0EN7cutlass10bfloat16_tE19Flash_kernel_traitsILi192ELi64ELi64ELi8ES3_EELb0ELb0ELb1ELb0ELb0ELb0ELb0EEEvNS_16Flash_bwd_paramsE)
        /*044c*/ 	.word	0x00000000


	//----- nvinfo : EIATTR_MIN_STACK_SIZE
	.align		4
.L_194:
        /*0450*/ 	.byte	0x04, 0x12
        /*0452*/ 	.short	(.L_196 - .L_195)
	.align		4
.L_195:
        /*0454*/ 	.word	index@(_ZN5flash44flash_bwd_dq_dk_dv_loop_seqk_parallel_kernelI23Flash_bwd_kernel_traitsILi192ELi64ELi64ELi8ELi4ELi2ELi2ELb0ELb0EN7cutlass10bfloat16_tE19Flash_kernel_traitsILi192ELi64ELi64ELi8ES3_EELb0ELb0ELb0ELb0ELb0ELb1ELb0EEEvNS_16Flash_bwd_paramsE)
        /*0458*/ 	.word	0x00000018


	//----- nvinfo : EIATTR_MIN_STACK_SIZE
	.align		4
.L_196:
        /*045c*/ 	.byte	0x04, 0x12
        /*045e*/ 	.short	(.L_198 - .L_197)
	.align		4
.L_197:
        /*0460*/ 	.word	index@(_ZN5flash44flash_bwd_dq_dk_dv_loop_seqk_parallel_kernelI23Flash_bwd_kernel_traitsILi192ELi64ELi64ELi8ELi4ELi2ELi2ELb0ELb0EN7cutlass10bfloat16_tE19Flash_kernel_traitsILi192ELi64ELi64ELi8ES3_EELb0ELb0ELb0ELb1ELb0ELb0ELb0EEEvNS_16Flash_bwd_paramsE)
        /*0464*/ 	.word	0x00000020


	//----- nvinfo : EIATTR_MIN_STACK_SIZE
	.align		4
.L_198:
        /*0468*/ 	.byte	0x04, 0x12
        /*046a*/ 	.short	(.L_200 - .L_199)
	.align		4
.L_199:
        /*046c*/ 	.word	index@(_ZN5flash44flash_bwd_dq_dk_dv_loop_seqk_parallel_kernelI23Flash_bwd_kernel_traitsILi192ELi64ELi64ELi8ELi4ELi2ELi2ELb0ELb0EN7cutlass10bfloat16_tE19Flash_kernel_traitsILi192ELi64ELi64ELi8ES3_EELb0ELb0ELb1ELb0ELb0ELb1ELb0EEEvNS_16Flash_bwd_paramsE)
        /*0470*/ 	.word	0x00000000


	//----- nvinfo : EIATTR_MIN_STACK_SIZE
	.align		4
.L_200:
        /*0474*/ 	.byte	0x04, 0x12
        /*0476*/ 	.short	(.L_202 - .L_201)
	.align		4
.L_201:
        /*0478*/ 	.word	index@(_ZN5flash44flash_bwd_dq_dk_dv_loop_seqk_parallel_kernelI23Flash_bwd_kernel_traitsILi192ELi64ELi64ELi8ELi4ELi2ELi2ELb0ELb0EN7cutlass10bfloat16_tE19Flash_kernel_traitsILi192ELi64ELi64ELi8ES3_EELb0ELb0ELb1ELb1ELb0ELb0ELb0EEEvNS_16Flash_bwd_paramsE)
        /*047c*/ 	.word	0x00000000


	//----- nvinfo : EIATTR_MIN_STACK_SIZE
	.align		4
.L_202:
        /*0480*/ 	.byte	0x04, 0x12
        /*0482*/ 	.short	(.L_204 - .L_203)
	.align		4
.L_203:
        /*0484*/ 	.word	index@(_ZN5flash27flash_bwd_convert_dq_kernelI23Flash_bwd_kernel_traitsILi192ELi64ELi64ELi8ELi4ELi2ELi2ELb1ELb1EN7cutlass10bfloat16_tE19Flash_kernel_traitsILi192ELi64ELi64ELi8ES3_EEEEvNS_16Flash_bwd_paramsEi)
        /*0488*/ 	.word	0x00000000


	//----- nvinfo : EIATTR_MIN_STACK_SIZE
	.align		4
.L_204:
        /*048c*/ 	.byte	0x04, 0x12
        /*048e*/ 	.short	(.L_206 - .L_205)
	.align		4
.L_205:
        /*0490*/ 	.word	index@(_ZN5flash44flash_bwd_dq_dk_dv_loop_seqk_parallel_kernelI23Flash_bwd_kernel_traitsILi192ELi64ELi64ELi8ELi4ELi2ELi2ELb1ELb1EN7cutlass10bfloat16_tE19Flash_kernel_traitsILi192ELi64ELi64ELi8ES3_EELb1ELb0ELb0ELb0ELb0ELb0ELb0EEEvNS_16Flash_bwd_paramsE)
        /*0494*/ 	.word	0x000000e0


	//----- nvinfo : EIATTR_MIN_STACK_SIZE
	.align		4
.L_206:
        /*0498*/ 	.byte	0x04, 0x12
        /*049a*/ 	.short	(.L_208 - .L_207)
	.align		4
.L_207:
        /*049c*/ 	.word	index@(_ZN5flash44flash_bwd_dq_dk_dv_loop_seqk_parallel_kernelI23Flash_bwd_kernel_traitsILi192ELi64ELi64ELi8ELi4ELi2ELi2ELb1ELb1EN7cutlass10bfloat16_tE19Flash_kernel_traitsILi192ELi64ELi64ELi8ES3_EELb0ELb0ELb0ELb0ELb0ELb0ELb1EEEvNS_16Flash_bwd_paramsE)
        /*04a0*/ 	.word	0x000000d0


	//----- nvinfo : EIATTR_MIN_STACK_SIZE
	.align		4
.L_208:
        /*04a4*/ 	.byte	0x04, 0x12
        /*04a6*/ 	.short	(.L_210 - .L_209)
	.align		4
.L_209:
        /*04a8*/ 	.word	index@(_ZN5flash44flash_bwd_dq_dk_dv_loop_seqk_parallel_kernelI23Flash_bwd_kernel_traitsILi192ELi64ELi64ELi8ELi4ELi2ELi2ELb1ELb1EN7cutlass10bfloat16_tE19Flash_kernel_traitsILi192ELi64ELi64ELi8ES3_EELb1ELb0ELb1ELb0ELb0ELb0ELb0EEEvNS_16Flash_bwd_paramsE)
        /*04ac*/ 	.word	0x000000d8


	//----- nvinfo : EIATTR_MIN_STACK_SIZE
	.align		4
.L_210:
        /*04b0*/ 	.byte	0x04, 0x12
        /*04b2*/ 	.short	(.L_212 - .L_211)
	.align		4
.L_211:
        /*04b4*/ 	.word	index@(_ZN5flash44flash_bwd_dq_dk_dv_loop_seqk_parallel_kernelI23Flash_bwd_kernel_traitsILi192ELi64ELi64ELi8ELi4ELi2ELi2ELb1ELb1EN7cutlass10bfloat16_tE19Flash_kernel_traitsILi192ELi64ELi64ELi8ES3_EELb0ELb0ELb1ELb0ELb0ELb0ELb1EEEvNS_16Flash_bwd_paramsE)
        /*04b8*/ 	.word	0x000000d0


	//----- nvinfo : EIATTR_MIN_STACK_SIZE
	.align		4
.L_212:
        /*04bc*/ 	.byte	0x04, 0x12
        /*04be*/ 	.short	(.L_214 - .L_213)
	.align		4
.L_213:
        /*04c0*/ 	.word	index@(_ZN5flash44flash_bwd_dq_dk_dv_loop_seqk_parallel_kernelI23Flash_bwd_kernel_traitsILi192ELi64ELi64ELi8ELi4ELi2ELi2ELb1ELb1EN7cutlass10bfloat16_tE19Flash_kernel_traitsILi192ELi64ELi64ELi8ES3_EELb1ELb0ELb0ELb0ELb0ELb1ELb0EEEvNS_16Flash_bwd_paramsE)
        /*04c4*/ 	.word	0x000000d8


	//----- nvinfo : EIATTR_MIN_STACK_SIZE
	.align		4
.L_214:
        /*04c8*/ 	.byte	0x04, 0x12
        /*04ca*/ 	.short	(.L_216 - .L_215)
	.align		4
.L_215:
        /*04cc*/ 	.word	index@(_ZN5flash44flash_bwd_dq_dk_dv_loop_seqk_parallel_kernelI23Flash_bwd_kernel_traitsILi192ELi64ELi64ELi8ELi4ELi2ELi2ELb1ELb1EN7cutlass10bfloat16_tE19Flash_kernel_traitsILi192ELi64ELi64ELi8ES3_EELb0ELb0ELb0ELb0ELb0ELb1ELb1EEEvNS_16Flash_bwd_paramsE)
        /*04d0*/ 	.word	0x000000d0


	//----- nvinfo : EIATTR_MIN_STACK_SIZE
	.align		4
.L_216:
        /*04d4*/ 	.byte	0x04, 0x12
        /*04d6*/ 	.short	(.L_218 - .L_217)
	.align		4
.L_217:
        /*04d8*/ 	.word	index@(_ZN5flash44flash_bwd_dq_dk_dv_loop_seqk_parallel_kernelI23Flash_bwd_kernel_traitsILi192ELi64ELi64ELi8ELi4ELi2ELi2ELb1ELb1EN7cutlass10bfloat16_tE19Flash_kernel_traitsILi192ELi64ELi64ELi8ES3_EELb1ELb0ELb0ELb1ELb0ELb0ELb0EEEvNS_16Flash_bwd_paramsE)
        /*04dc*/ 	.word	0x000000e8


	//----- nvinfo : EIATTR_MIN_STACK_SIZE
	.align		4
.L_218:
        /*04e0*/ 	.byte	0x04, 0x12
        /*04e2*/ 	.short	(.L_220 - .L_219)
	.align		4
.L_219:
        /*04e4*/ 	.word	index@(_ZN5flash44flash_bwd_dq_dk_dv_loop_seqk_parallel_kernelI23Flash_bwd_kernel_traitsILi192ELi64ELi64ELi8ELi4ELi2ELi2ELb1ELb1EN7cutlass10bfloat16_tE19Flash_kernel_traitsILi192ELi64ELi64ELi8ES3_EELb0ELb0ELb0ELb1ELb0ELb0ELb1EEEvNS_16Flash_bwd_paramsE)
        /*04e8*/ 	.word	0x000000d8


	//----- nvinfo : EIATTR_MIN_STACK_SIZE
	.align		4
.L_220:
        /*04ec*/ 	.byte	0x04, 0x12
        /*04ee*/ 	.short	(.L_222 - .L_221)
	.align		4
.L_221:
        /*04f0*/ 	.word	index@(_ZN5flash44flash_bwd_dq_dk_dv_loop_seqk_parallel_kernelI23Flash_bwd_kernel_traitsILi192ELi64ELi64ELi8ELi4ELi2ELi2ELb1ELb1EN7cutlass10bfloat16_tE19Flash_kernel_traitsILi192ELi64ELi64ELi8ES3_EELb1ELb0ELb1ELb0ELb0ELb1ELb0EEEvNS_16Flash_bwd_paramsE)
        /*04f4*/ 	.word	0x000000d8


	//----- nvinfo : EIATTR_MIN_STACK_SIZE
	.align		4
.L_222:
        /*04f8*/ 	.byte	0x04, 0x12
        /*04fa*/ 	.short	(.L_224 - .L_223)
	.align		4
.L_223:
        /*04fc*/ 	.word	index@(_ZN5flash44flash_bwd_dq_dk_dv_loop_seqk_parallel_kernelI23Flash_bwd_kernel_traitsILi192ELi64ELi64ELi8ELi4ELi2ELi2ELb1ELb1EN7cutlass10bfloat16_tE19Flash_kernel_traitsILi192ELi64ELi64ELi8ES3_EELb0ELb0ELb1ELb0ELb0ELb1ELb1EEEvNS_16Flash_bwd_paramsE)
        /*0500*/ 	.word	0x000000d0


	//----- nvinfo : EIATTR_MIN_STACK_SIZE
	.align		4
.L_224:
        /*0504*/ 	.byte	0x04, 0x12
        /*0506*/ 	.short	(.L_226 - .L_225)
	.align		4
.L_225:
        /*0508*/ 	.word	index@(_ZN5flash44flash_bwd_dq_dk_dv_loop_seqk_parallel_kernelI23Flash_bwd_kernel_traitsILi192ELi64ELi64ELi8ELi4ELi2ELi2ELb1ELb1EN7cutlass10bfloat16_tE19Flash_kernel_traitsILi192ELi64ELi64ELi8ES3_EELb1ELb0ELb1ELb1ELb0ELb0ELb0EEEvNS_16Flash_bwd_paramsE)
        /*050c*/ 	.word	0x000000e0


	//----- nvinfo : EIATTR_MIN_STACK_SIZE
	.align		4
.L_226:
        /*0510*/ 	.byte	0x04, 0x12
        /*0512*/ 	.short	(.L_228 - .L_227)
	.align		4
.L_227:
        /*0514*/ 	.word	index@(_ZN5flash44flash_bwd_dq_dk_dv_loop_seqk_parallel_kernelI23Flash_bwd_kernel_traitsILi192ELi64ELi64ELi8ELi4ELi2ELi2ELb1ELb1EN7cutlass10bfloat16_tE19Flash_kernel_traitsILi192ELi64ELi64ELi8ES3_EELb0ELb0ELb1ELb1ELb0ELb0ELb1EEEvNS_16Flash_bwd_paramsE)
        /*0518*/ 	.word	0x000000d8


	//----- nvinfo : EIATTR_MIN_STACK_SIZE
	.align		4
.L_228:
        /*051c*/ 	.byte	0x04, 0x12
        /*051e*/ 	.short	(.L_230 - .L_229)
	.align		4
.L_229:
        /*0520*/ 	.word	index@(_ZN5flash25flash_bwd_dot_do_o_kernelILb0E23Flash_bwd_kernel_traitsILi192ELi64ELi64ELi8ELi4ELi2ELi2ELb1ELb1EN7cutlass10bfloat16_tE19Flash_kernel_traitsILi192ELi64ELi64ELi8ES3_EEEEvNS_16Flash_bwd_paramsE)
        /*0524*/ 	.word	0x00000000


	//----- nvinfo : EIATTR_MIN_STACK_SIZE
	.align		4
.L_230:
        /*0528*/ 	.byte	0x04, 0x12
        /*052a*/ 	.short	(.L_232 - .L_231)
	.align		4
.L_231:
        /*052c*/ 	.word	index@(_ZN5flash25flash_bwd_dot_do_o_kernelILb1E23Flash_bwd_kernel_traitsILi192ELi64ELi64ELi8ELi4ELi2ELi2ELb1ELb1EN7cutlass10bfloat16_tE19Flash_kernel_traitsILi192ELi64ELi64ELi8ES3_EEEEvNS_16Flash_bwd_paramsE)
        /*0530*/ 	.word	0x00000000


	//----- nvinfo : EIATTR_MIN_STACK_SIZE
	.align		4
.L_232:
        /*0534*/ 	.byte	0x04, 0x12
        /*0536*/ 	.short	(.L_234 - .L_233)
	.align		4
.L_233:
        /*0538*/ 	.word	index@(_ZN5flash27flash_bwd_convert_dq_kernelI23Flash_bwd_kernel_traitsILi192ELi64ELi64ELi8ELi4ELi2ELi2ELb0ELb0EN7cutlass10bfloat16_tE19Flash_kernel_traitsILi192ELi64ELi64ELi8ES3_EEEEvNS_16Flash_bwd_paramsEi)
        /*053c*/ 	.word	0x00000000


	//----- nvinfo : EIATTR_MIN_STACK_SIZE
	.align		4
.L_234:
        /*0540*/ 	.byte	0x04, 0x12
        /*0542*/ 	.short	(.L_236 - .L_235)
	.align		4
.L_235:
        /*0544*/ 	.word	index@(_ZN5flash44flash_bwd_dq_dk_dv_loop_seqk_parallel_kernelI23Flash_bwd_kernel_traitsILi192ELi64ELi64ELi8ELi4ELi2ELi2ELb0ELb0EN7cutlass10bfloat16_tE19Flash_kernel_traitsILi192ELi64ELi64ELi8ES3_EELb1ELb0ELb0ELb0ELb0ELb0ELb0EEEvNS_16Flash_bwd_paramsE)
        /*0548*/ 	.word	0x00000010


	//----- nvinfo : EIATTR_MIN_STACK_SIZE
	.align		4
.L_236:
        /*054c*/ 	.byte	0x04, 0x12
        /*054e*/ 	.short	(.L_238 - .L_237)
	.align		4
.L_237:
        /*0550*/ 	.word	index@(_ZN5flash44flash_bwd_dq_dk_dv_loop_seqk_parallel_kernelI23Flash_bwd_kernel_traitsILi192ELi64ELi64ELi8ELi4ELi2ELi2ELb0ELb0EN7cutlass10bfloat16_tE19Flash_kernel_traitsILi192ELi64ELi64ELi8ES3_EELb0ELb0ELb0ELb0ELb0ELb0ELb1EEEvNS_16Flash_bwd_paramsE)
        /*0554*/ 	.word	0x00000018


	//----- nvinfo : EIATTR_MIN_STACK_SIZE
	.align		4
.L_238:
        /*0558*/ 	.byte	0x04, 0x12
        /*055a*/ 	.short	(.L_240 - .L_239)
	.align		4
.L_239:
        /*055c*/ 	.word	index@(_ZN5flash44flash_bwd_dq_dk_dv_loop_seqk_parallel_kernelI23Flash_bwd_kernel_traitsILi192ELi64ELi64ELi8ELi4ELi2ELi2ELb0ELb0EN7cutlass10bfloat16_tE19Flash_kernel_traitsILi192ELi64ELi64ELi8ES3_EELb1ELb0ELb1ELb0ELb0ELb0ELb0EEEvNS_16Flash_bwd_paramsE)
        /*0560*/ 	.word	0x00000000


	//----- nvinfo : EIATTR_MIN_STACK_SIZE
	.align		4
.L_240:
        /*0564*/ 	.byte	0x04, 0x12
        /*0566*/ 	.short	(.L_242 - .L_241)
	.align		4
.L_241:
        /*0568*/ 	.word	index@(_ZN5flash44flash_bwd_dq_dk_dv_loop_seqk_parallel_kernelI23Flash_bwd_kernel_traitsILi192ELi64ELi64ELi8ELi4ELi2ELi2ELb0ELb0EN7cutlass10bfloat16_tE19Flash_kernel_traitsILi192ELi64ELi64ELi8ES3_EELb0ELb0ELb1ELb0ELb0ELb0ELb1EEEvNS_16Flash_bwd_paramsE)
        /*056c*/ 	.word	0x00000000


	//----- nvinfo : EIATTR_MIN_STACK_SIZE
	.align		4
.L_242:
        /*0570*/ 	.byte	0x04, 0x12
        /*0572*/ 	.short	(.L_244 - .L_243)
	.align		4
.L_243:
        /*0574*/ 	.word	index@(_ZN5flash44flash_bwd_dq_dk_dv_loop_seqk_parallel_kernelI23Flash_bwd_kernel_traitsILi192ELi64ELi64ELi8ELi4ELi2ELi2ELb0ELb0EN7cutlass10bfloat16_tE19Flash_kernel_traitsILi192ELi64ELi64ELi8ES3_EELb1ELb0ELb0ELb0ELb0ELb1ELb0EEEvNS_16Flash_bwd_paramsE)
        /*0578*/ 	.word	0x00000018


	//----- nvinfo : EIATTR_MIN_STACK_SIZE
	.align		4
.L_244:
        /*057c*/ 	.byte	0x04, 0x12
        /*057e*/ 	.short	(.L_246 - .L_245)
	.align		4
.L_245:
        /*0580*/ 	.word	index@(_ZN5flash44flash_bwd_dq_dk_dv_loop_seqk_parallel_kernelI23Flash_bwd_kernel_traitsILi192ELi64ELi64ELi8ELi4ELi2ELi2ELb0ELb0EN7cutlass10bfloat16_tE19Flash_kernel_traitsILi192ELi64ELi64ELi8ES3_EELb0ELb0ELb0ELb0ELb0ELb1ELb1EEEvNS_16Flash_bwd_paramsE)
        /*0584*/ 	.word	0x00000018


	//----- nvinfo : EIATTR_MIN_STACK_SIZE
	.align		4
.L_246:
        /*0588*/ 	.byte	0x04, 0x12
        /*058a*/ 	.short	(.L_248 - .L_247)
	.align		4
.L_247:
        /*058c*/ 	.word	index@(_ZN5flash44flash_bwd_dq_dk_dv_loop_seqk_parallel_kernelI23Flash_bwd_kernel_traitsILi192ELi64ELi64ELi8ELi4ELi2ELi2ELb0ELb0EN7cutlass10bfloat16_tE19Flash_kernel_traitsILi192ELi64ELi64ELi8ES3_EELb1ELb0ELb0ELb1ELb0ELb0ELb0EEEvNS_16Flash_bwd_paramsE)
        /*0590*/ 	.word	0x00000030


	//----- nvinfo : EIATTR_MIN_STACK_SIZE
	.align		4
.L_248:
        /*0594*/ 	.byte	0x04, 0x12
        /*0596*/ 	.short	(.L_250 - .L_249)
	.align		4
.L_249:
        /*0598*/ 	.word	index@(_ZN5flash44flash_bwd_dq_dk_dv_loop_seqk_parallel_kernelI23Flash_bwd_kernel_traitsILi192ELi64ELi64ELi8ELi4ELi2ELi2ELb0ELb0EN7cutlass10bfloat16_tE19Flash_kernel_traitsILi192ELi64ELi64ELi8ES3_EELb0ELb0ELb0ELb1ELb0ELb0ELb1EEEvNS_16Flash_bwd_paramsE)
        /*059c*/ 	.word	0x00000010


	//----- nvinfo : EIATTR_MIN_STACK_SIZE
	.align		4
.L_250:
        /*05a0*/ 	.byte	0x04, 0x12
        /*05a2*/ 	.short	(.L_252 - .L_251)
	.align		4
.L_251:
        /*05a4*/ 	.word	index@(_ZN5flash44flash_bwd_dq_dk_dv_loop_seqk_parallel_kernelI23Flash_bwd_kernel_traitsILi192ELi64ELi64ELi8ELi4ELi2ELi2ELb0ELb0EN7cutlass10bfloat16_tE19Flash_kernel_traitsILi192ELi64ELi64ELi8ES3_EELb1ELb0ELb1ELb0ELb0ELb1ELb0EEEvNS_16Flash_bwd_paramsE)
        /*05a8*/ 	.word	0x00000000


	//----- nvinfo : EIATTR_MIN_STACK_SIZE
	.align		4
.L_252:
        /*05ac*/ 	.byte	0x04, 0x12
        /*05ae*/ 	.short	(.L_254 - .L_253)
	.align		4
.L_253:
        /*05b0*/ 	.word	index@(_ZN5flash44flash_bwd_dq_dk_dv_loop_seqk_parallel_kernelI23Flash_bwd_kernel_traitsILi192ELi64ELi64ELi8ELi4ELi2ELi2ELb0ELb0EN7cutlass10bfloat16_tE19Flash_kernel_traitsILi192ELi64ELi64ELi8ES3_EELb0ELb0ELb1ELb0ELb0ELb1ELb1EEEvNS_16Flash_bwd_paramsE)
        /*05b4*/ 	.word	0x00000000


	//----- nvinfo : EIATTR_MIN_STACK_SIZE
	.align		4
.L_254:
        /*05b8*/ 	.byte	0x04, 0x12
        /*05ba*/ 	.short	(.L_256 - .L_255)
	.align		4
.L_255:
        /*05bc*/ 	.word	index@(_ZN5flash44flash_bwd_dq_dk_dv_loop_seqk_parallel_kernelI23Flash_bwd_kernel_traitsILi192ELi64ELi64ELi8ELi4ELi2ELi2ELb0ELb0EN7cutlass10bfloat16_tE19Flash_kernel_traitsILi192ELi64ELi64ELi8ES3_EELb1ELb0ELb1ELb1ELb0ELb0ELb0EEEvNS_16Flash_bwd_paramsE)
        /*05c0*/ 	.word	0x00000010


	//----- nvinfo : EIATTR_MIN_STACK_SIZE
	.align		4
.L_256:
        /*05c4*/ 	.byte	0x04, 0x12
        /*05c6*/ 	.short	(.L_258 - .L_257)
	.align		4
.L_257:
        /*05c8*/ 	.word	index@(_ZN5flash44flash_bwd_dq_dk_dv_loop_seqk_parallel_kernelI23Flash_bwd_kernel_traitsILi192ELi64ELi64ELi8ELi4ELi2ELi2ELb0ELb0EN7cutlass10bfloat16_tE19Flash_kernel_traitsILi192ELi64ELi64ELi8ES3_EELb0ELb0ELb1ELb1ELb0ELb0ELb1EEEvNS_16Flash_bwd_paramsE)
        /*05cc*/ 	.word	0x00000000


	//----- nvinfo : EIATTR_MIN_STACK_SIZE
	.align		4
.L_258:
        /*05d0*/ 	.byte	0x04, 0x12
        /*05d2*/ 	.short	(.L_260 - .L_259)
	.align		4
.L_259:
        /*05d4*/ 	.word	index@(_ZN5flash25flash_bwd_dot_do_o_kernelILb0E23Flash_bwd_kernel_traitsILi192ELi64ELi64ELi8ELi4ELi2ELi2ELb0ELb0EN7cutlass10bfloat16_tE19Flash_kernel_traitsILi192ELi64ELi64ELi8ES3_EEEEvNS_16Flash_bwd_paramsE)
        /*05d8*/ 	.word	0x00000000


	//----- nvinfo : EIATTR_MIN_STACK_SIZE
	.align		4
.L_260:
        /*05dc*/ 	.byte	0x04, 0x12
        /*05de*/ 	.short	(.L_262 - .L_261)
	.align		4
.L_261:
        /*05e0*/ 	.word	index@(_ZN5flash25flash_bwd_dot_do_o_kernelILb1E23Flash_bwd_kernel_traitsILi192ELi64ELi64ELi8ELi4ELi2ELi2ELb0ELb0EN7cutlass10bfloat16_tE19Flash_kernel_traitsILi192ELi64ELi64ELi8ES3_EEEEvNS_16Flash_bwd_paramsE)
        /*05e4*/ 	.word	0x00000000
.L_262:


//--------------------- .nv.info._ZN5flash44flash_bwd_dq_dk_dv_loop_seqk_parallel_kernelI23Flash_bwd_kernel_traitsILi192ELi64ELi64ELi8ELi4ELi2ELi2ELb1ELb1EN7cutlass10bfloat16_tE19Flash_kernel_traitsILi192ELi64ELi64ELi8ES3_EELb0ELb0ELb0ELb0ELb0ELb0ELb0EEEvNS_16Flash_bwd_paramsE --------------------------
	.section	.nv.info._ZN5flash44flash_bwd_dq_dk_dv_loop_seqk_parallel_kernelI23Flash_bwd_kernel_traitsILi192ELi64ELi64ELi8ELi4ELi2ELi2ELb1ELb1EN7cutlass10bfloat16_tE19Flash_kernel_traitsILi192ELi64ELi64ELi8ES3_EELb0ELb0ELb0ELb0ELb0ELb0ELb0EEEvNS_16Flash_bwd_paramsE,"",@"SHT_CUDA_INFO"
	.sectionflags	@""
	.align	4


	//----- nvinfo : EIATTR_CUDA_API_VERSION
	.align		4
        /*0000*/ 	.byte	0x04, 0x37
        /*0002*/ 	.short	(.L_264 - .L_263)
.L_263:
        /*0004*/ 	.word	0x00000082


	//----- nvinfo : EIATTR_SW2861232_WAR
	.align		4
.L_264:
        /*0008*/ 	.byte	0x01, 0x35
	.zero		2


	//----- nvinfo : EIATTR_PARAM_CBANK
	.align		4
        /*000c*/ 	.byte	0x04, 0x0a
        /*000e*/ 	.short	(.L_266 - .L_265)
	.align		4
.L_265:
        /*0010*/ 	.word	index@(.nv.constant0._ZN5flash44flash_bwd_dq_dk_dv_loop_seqk_parallel_kernelI23Flash_bwd_kernel_traitsILi192ELi64ELi64ELi8ELi4ELi2ELi2ELb1ELb1EN7cutlass10bfloat16_tE19Flash_kernel_traitsILi192ELi64ELi64ELi8ES3_EELb0ELb0ELb0ELb0ELb0ELb0ELb0EEEvNS_16Flash_bwd_paramsE)
        /*0014*/ 	.short	0x0160
        /*0016*/ 	.short	0x0280


	//----- nvinfo : EIATTR_CBANK_PARAM_SIZE
	.align		4
.L_266:
        /*0018*/ 	.byte	0x03, 0x19
        /*001a*/ 	.short	0x0280


	//----- nvinfo : EIATTR_KPARAM_INFO
	.align		4
        /*001c*/ 	.byte	0x04, 0x17
        /*001e*/ 	.short	(.L_268 - .L_267)
.L_267:
        /*0020*/ 	.word	0x00000000
        /*0024*/ 	.short	0x0000
        /*0026*/ 	.short	0x0000
        /*0028*/ 	.byte	0x00, 0xf0, 0x01, 0x0a


	//----- nvinfo : EIATTR_MAXREG_COUNT
	.align		4
.L_268:
        /*002c*/ 	.byte	0x03, 0x1b
        /*002e*/ 	.short	0x00ff


	//----- nvinfo : EIATTR_NUM_BARRIERS
	.align		4
        /*0030*/ 	.byte	0x02, 0x4c
        /*0032*/ 	.byte	0x01
	.zero		1


	//----- nvinfo : EIATTR_ANNOTATIONS
	.align		4
        /*0034*/ 	.byte	0x04, 0x55
        /*0036*/ 	.short	(.L_270 - .L_269)


	//   ....[0]....
.L_269:
        /*0038*/ 	.word	0x00000001
        /*003c*/ 	.byte	0xe0, 0x04, 0x00, 0x00, 0x01, 0x00, 0x00, 0x00, 0x60, 0x08, 0x00, 0x00, 0x01, 0x00, 0x00, 0x00
        /* <DEDUP_REMOVED lines=56> */
        /*03cc*/ 	.byte	0xf0, 0x87, 0x00, 0x00


	//----- nvinfo : EIATTR_MERCURY_ISA_VERSION
	.align		4
.L_270:
        /*03d0*/ 	.byte	0x03, 0x5f
        /*03d2*/ 	.short	0x0000


	//----- nvinfo : EIATTR_EXIT_INSTR_OFFSETS
	.align		4
        /*03d4*/ 	.byte	0x04, 0x1c
        /*03d6*/ 	.short	(.L_272 - .L_271)


	//   ....[0]....
.L_271:
        /*03d8*/ 	.word	0x000000a0


	//   ....[1]....
        /*03dc*/ 	.word	0x00008f70


	//----- nvinfo : EIATTR_CTAIDZ_USED
	.align		4
.L_272:
        /*03e0*/ 	.byte	0x01, 0x04
	.zero		2


	//----- nvinfo : EIATTR_CRS_STACK_SIZE
	.align		4
        /*03e4*/ 	.byte	0x04, 0x1e
        /*03e6*/ 	.short	(.L_274 - .L_273)
.L_273:
        /*03e8*/ 	.word	0x00000000
.L_274:


//--------------------- .nv.info._ZN5flash44flash_bwd_dq_dk_dv_loop_seqk_parallel_kernelI23Flash_bwd_kernel_traitsILi192ELi64ELi64ELi8ELi4ELi2ELi2ELb1ELb1EN7cutlass10bfloat16_tE19Flash_kernel_traitsILi192ELi64ELi64ELi8ES3_EELb0ELb0ELb1ELb0ELb0ELb0ELb0EEEvNS_16Flash_bwd_paramsE --------------------------
	.section	.nv.info._ZN5flash44flash_bwd_dq_dk_dv_loop_seqk_parallel_kernelI23Flash_bwd_kernel_traitsILi192ELi64ELi64ELi8ELi4ELi2ELi2ELb1ELb1EN7cutlass10bfloat16_tE19Flash_kernel_traitsILi192ELi64ELi64ELi8ES3_EELb0ELb0ELb1ELb0ELb0ELb0ELb0EEEvNS_16Flash_bwd_paramsE,"",@"SHT_CUDA_INFO"
	.sectionflags	@""
	.align	4


	//----- nvinfo : EIATTR_CUDA_API_VERSION
	.align		4
        /*0000*/ 	.byte	0x04, 0x37
        /*0002*/ 	.short	(.L_276 - .L_275)
.L_275:
        /*0004*/ 	.word	0x00000082


	//----- nvinfo : EIATTR_SW2861232_WAR
	.align		4
.L_276:
        /*0008*/ 	.byte	0x01, 0x35
	.zero		2


	//----- nvinfo : EIATTR_PARAM_CBANK
	.align		4
        /*000c*/ 	.byte	0x04, 0x0a
        /*000e*/ 	.short	(.L_278 - .L_277)
	.align		4
.L_277:
        /*0010*/ 	.word	index@(.nv.constant0._ZN5flash44flash_bwd_dq_dk_dv_loop_seqk_parallel_kernelI23Flash_bwd_kernel_traitsILi192ELi64ELi64ELi8ELi4ELi2ELi2ELb1ELb1EN7cutlass10bfloat16_tE19Flash_kernel_traitsILi192ELi64ELi64ELi8ES3_EELb0ELb0ELb1ELb0ELb0ELb0ELb0EEEvNS_16Flash_bwd_paramsE)
        /*0014*/ 	.short	0x0160
        /*0016*/ 	.short	0x0280


	//----- nvinfo : EIATTR_CBANK_PARAM_SIZE
	.align		4
.L_278:
        /*0018*/ 	.byte	0x03, 0x19
        /*001a*/ 	.short	0x0280


	//----- nvinfo : EIATTR_KPARAM_INFO
	.align		4
        /*001c*/ 	.byte	0x04, 0x17
        /*001e*/ 	.short	(.L_280 - .L_279)
.L_279:
        /*0020*/ 	.word	0x00000000
        /*0024*/ 	.short	0x0000
        /*0026*/ 	.short	0x0000
        /*0028*/ 	.byte	0x00, 0xf0, 0x01, 0x0a


	//----- nvinfo : EIATTR_MAXREG_COUNT
	.align		4
.L_280:
        /*002c*/ 	.byte	0x03, 0x1b
        /*002e*/ 	.short	0x00ff


	//----- nvinfo : EIATTR_NUM_BARRIERS
	.align		4
        /*0030*/ 	.byte	0x02, 0x4c
        /*0032*/ 	.byte	0x01
	.zero		1


	//----- nvinfo : EIATTR_ANNOTATIONS
	.align		4
        /*0034*/ 	.byte	0x04, 0x55
        /*0036*/ 	.short	(.L_282 - .L_281)


	//   ....[0]....
.L_281:
        /* <DEDUP_REMOVED lines=60> */


	//----- nvinfo : EIATTR_MERCURY_ISA_VERSION
	.align		4
.L_282:
        /*03e0*/ 	.byte	0x03, 0x5f
        /*03e2*/ 	.short	0x0000


	//----- nvinfo : EIATTR_EXIT_INSTR_OFFSETS
	.align		4
        /*03e4*/ 	.byte	0x04, 0x1c
        /*03e6*/ 	.short	(.L_284 - .L_283)


	//   ....[0]....
.L_283:
        /*03e8*/ 	.word	0x000000a0


	//   ....[1]....
        /*03ec*/ 	.word	0x00009180


	//----- nvinfo : EIATTR_CTAIDZ_USED
	.align		4
.L_284:
        /*03f0*/ 	.byte	0x01, 0x04
	.zero		2


	//----- nvinfo : EIATTR_CRS_STACK_SIZE
	.align		4
        /*03f4*/ 	.byte	0x04, 0x1e
        /*03f6*/ 	.short	(.L_286 - .L_285)
.L_285:
        /*03f8*/ 	.word	0x00000000
.L_286:


//--------------------- .nv.info._ZN5flash44flash_bwd_dq_dk_dv_loop_seqk_parallel_kernelI23Flash_bwd_kernel_traitsILi192ELi64ELi64ELi8ELi4ELi2ELi2ELb1ELb1EN7cutlass10bfloat16_tE19Flash_kernel_traitsILi192ELi64ELi64ELi8ES3_EELb0ELb0ELb0ELb0ELb0ELb1ELb0EEEvNS_16Flash_bwd_paramsE --------------------------
	.section	.nv.info._ZN5flash44flash_bwd_dq_dk_dv_loop_seqk_parallel_kernelI23Flash_bwd_kernel_traitsILi192ELi64ELi64ELi8ELi4ELi2ELi2ELb1ELb1EN7cutlass10bfloat16_tE19Flash_kernel_traitsILi192ELi64ELi64ELi8ES3_EELb0ELb0ELb0ELb0ELb0ELb1ELb0EEEvNS_16Flash_bwd_paramsE,"",@"SHT_CUDA_INFO"
	.sectionflags	@""
	.align	4


	//----- nvinfo : EIATTR_CUDA_API_VERSION
	.align		4
        /*0000*/ 	.byte	0x04, 0x37
        /*0002*/ 	.short	(.L_288 - .L_287)
.L_287:
        /*0004*/ 	.word	0x00000082


	//----- nvinfo : EIATTR_SW2861232_WAR
	.align		4
.L_288:
        /*0008*/ 	.byte	0x01, 0x35
	.zero		2


	//----- nvinfo : EIATTR_PARAM_CBANK
	.align		4
        /*000c*/ 	.byte	0x04, 0x0a
        /*000e*/ 	.short	(.L_290 - .L_289)
	.align		4
.L_289:
        /*0010*/ 	.word	index@(.nv.constant0._ZN5flash44flash_bwd_dq_dk_dv_loop_seqk_parallel_kernelI23Flash_bwd_kernel_traitsILi192ELi64ELi64ELi8ELi4ELi2ELi2ELb1ELb1EN7cutlass10bfloat16_tE19Flash_kernel_traitsILi192ELi64ELi64ELi8ES3_EELb0ELb0ELb0ELb0ELb0ELb1ELb0EEEvNS_16Flash_bwd_paramsE)
        /*0014*/ 	.short	0x0160
        /*0016*/ 	.short	0x0280


	//----- nvinfo : EIATTR_CBANK_PARAM_SIZE
	.align		4
.L_290:
        /*0018*/ 	.byte	0x03, 0x19
        /*001a*/ 	.short	0x0280


	//----- nvinfo : EIATTR_KPARAM_INFO
	.align		4
        /*001c*/ 	.byte	0x04, 0x17
        /*001e*/ 	.short	(.L_292 - .L_291)
.L_291:
        /*0020*/ 	.word	0x00000000
        /*0024*/ 	.short	0x0000
        /*0026*/ 	.short	0x0000
        /*0028*/ 	.byte	0x00, 0xf0, 0x01, 0x0a


	//----- nvinfo : EIATTR_MAXREG_COUNT
	.align		4
.L_292:
        /*002c*/ 	.byte	0x03, 0x1b
        /*002e*/ 	.short	0x00ff


	//----- nvinfo : EIATTR_NUM_BARRIERS
	.align		4
        /*0030*/ 	.byte	0x02, 0x4c
        /*0032*/ 	.byte	0x01
	.zero		1


	//----- nvinfo : EIATTR_ANNOTATIONS
	.align		4
        /*0034*/ 	.byte	0x04, 0x55
        /*0036*/ 	.short	(.L_294 - .L_293)


	//   ....[0]....
.L_293:
        /* <DEDUP_REMOVED lines=47> */
        /*031c*/ 	.byte	0x00, 0x6d, 0x00, 0x00, 0x01, 0x00, 0x00, 0x00, 0x60, 0x76, 0x00, 0x00


	//----- nvinfo : EIATTR_MERCURY_ISA_VERSION
	.align		4
.L_294:
        /*0328*/ 	.byte	0x03, 0x5f
        /*032a*/ 	.short	0x0000


	//----- nvinfo : EIATTR_EXIT_INSTR_OFFSETS
	.align		4
        /*032c*/ 	.byte	0x04, 0x1c
        /*032e*/ 	.short	(.L_296 - .L_295)


	//   ....[0]....
.L_295:
        /*0330*/ 	.word	0x000000a0


	//   ....[1]....
        /*0334*/ 	.word	0x00007d20


	//----- nvinfo : EIATTR_CTAIDZ_USED
	.align		4
.L_296:
        /*0338*/ 	.byte	0x01, 0x04
	.zero		2


	//----- nvinfo : EIATTR_CRS_STACK_SIZE
	.align		4
        /*033c*/ 	.byte	0x04, 0x1e
        /*033e*/ 	.short	(.L_298 - .L_297)
.L_297:
        /*0340*/ 	.word	0x00000000
.L_298:


//--------------------- .nv.info._ZN5flash44flash_bwd_dq_dk_dv_loop_seqk_parallel_kernelI23Flash_bwd_kernel_traitsILi192ELi64ELi64ELi8ELi4ELi2ELi2ELb1ELb1EN7cutlass10bfloat16_tE19Flash_kernel_traitsILi192ELi64ELi64ELi8ES3_EELb0ELb0ELb0ELb1ELb0ELb0ELb0EEEvNS_16Flash_bwd_paramsE --------------------------
	.section	.nv.info._ZN5flash44flash_bwd_dq_dk_dv_loop_seqk_parallel_kernelI23Flash_bwd_kernel_traitsILi192ELi64ELi64ELi8ELi4ELi2ELi2ELb1ELb1EN7cutlass10bfloat16_tE19Flash_kernel_traitsILi192ELi64ELi64ELi8ES3_EELb0ELb0ELb0ELb1ELb0ELb0ELb0EEEvNS_16Flash_bwd_paramsE,"",@"SHT_CUDA_INFO"
	.sectionflags	@""
	.align	4


	//----- nvinfo : EIATTR_CUDA_API_VERSION
	.align		4
        /*0000*/ 	.byte	0x04, 0x37
        /*0002*/ 	.short	(.L_300 - .L_299)
.L_299:
        /*0004*/ 	.word	0x00000082


	//----- nvinfo : EIATTR_SW2861232_WAR
	.align		4
.L_300:
        /*0008*/ 	.byte	0x01, 0x35
	.zero		2


	//----- nvinfo : EIATTR_PARAM_CBANK
	.align		4
        /*000c*/ 	.byte	0x04, 0x0a
        /*000e*/ 	.short	(.L_302 - .L_301)
	.align		4
.L_301:
        /*0010*/ 	.word	index@(.nv.constant0._ZN5flash44flash_bwd_dq_dk_dv_loop_seqk_parallel_kernelI23Flash_bwd_kernel_traitsILi192ELi64ELi64ELi8ELi4ELi2ELi2ELb1ELb1EN7cutlass10bfloat16_tE19Flash_kernel_traitsILi192ELi64ELi64ELi8ES3_EELb0ELb0ELb0ELb1ELb0ELb0ELb0EEEvNS_16Flash_bwd_paramsE)
        /*0014*/ 	.short	0x0160
        /*0016*/ 	.short	0x0280


	//----- nvinfo : EIATTR_CBANK_PARAM_SIZE
	.align		4
.L_302:
        /*0018*/ 	.byte	0x03, 0x19
        /*001a*/ 	.short	0x0280


	//----- nvinfo : EIATTR_KPARAM_INFO
	.align		4
        /*001c*/ 	.byte	0x04, 0x17
        /*001e*/ 	.short	(.L_304 - .L_303)
.L_303:
        /*0020*/ 	.word	0x00000000
        /*0024*/ 	.short	0x0000
        /*0026*/ 	.short	0x0000
        /*0028*/ 	.byte	0x00, 0xf0, 0x01, 0x0a


	//----- nvinfo : EIATTR_MAXREG_COUNT
	.align		4
.L_304:
        /*002c*/ 	.byte	0x03, 0x1b
        /*002e*/ 	.short	0x00ff


	//----- nvinfo : EIATTR_NUM_BARRIERS
	.align		4
        /*0030*/ 	.byte	0x02, 0x4c
        /*0032*/ 	.byte	0x01
	.zero		1


	//----- nvinfo : EIATTR_ANNOTATIONS
	.align		4
        /*0034*/ 	.byte	0x04, 0x55
        /*0036*/ 	.short	(.L_306 - .L_305)


	//   ....[0]....
.L_305:
        /* <DEDUP_REMOVED lines=60> */


	//----- nvinfo : EIATTR_MERCURY_ISA_VERSION
	.align		4
.L_306:
        /*03e0*/ 	.byte	0x03, 0x5f
        /*03e2*/ 	.short	0x0000


	//----- nvinfo : EIATTR_EXIT_INSTR_OFFSETS
	.align		4
        /*03e4*/ 	.byte	0x04, 0x1c
        /*03e6*/ 	.short	(.L_308 - .L_307)


	//   ....[0]....
.L_307:
        /*03e8*/ 	.word	0x000000a0


	//   ....[1]....
        /*03ec*/ 	.word	0x00009490


	//----- nvinfo : EIATTR_CTAIDZ_USED
	.align		4
.L_308:
        /*03f0*/ 	.byte	0x01, 0x04
	.zero		2


	//----- nvinfo : EIATTR_CRS_STACK_SIZE
	.align		4
        /*03f4*/ 	.byte	0x04, 0x1e
        /*03f6*/ 	.short	(.L_310 - .L_309)
.L_309:
        /*03f8*/ 	.word	0x00000000
.L_310:


//--------------------- .nv.info._ZN5flash44flash_bwd_dq_dk_dv_loop_seqk_parallel_kernelI23Flash_bwd_kernel_traitsILi192ELi64ELi64ELi8ELi4ELi2ELi2ELb1ELb1EN7cutlass10bfloat16_tE19Flash_kernel_traitsILi192ELi64ELi64ELi8ES3_EELb0ELb0ELb1ELb0ELb0ELb1ELb0EEEvNS_16Flash_bwd_paramsE --------------------------
	.section	.nv.info._ZN5flash44flash_bwd_dq_dk_dv_loop_seqk_parallel_kernelI23Flash_bwd_kernel_traitsILi192ELi64ELi64ELi8ELi4ELi2ELi2ELb1ELb1EN7cutlass10bfloat16_tE19Flash_kernel_traitsILi192ELi64ELi64ELi8ES3_EELb0ELb0ELb1ELb0ELb0ELb1ELb0EEEvNS_16Flash_bwd_paramsE,"",@"SHT_CUDA_INFO"
	.sectionflags	@""
	.align	4


	//----- nvinfo : EIATTR_CUDA_API_VERSION
	.align		4
        /*0000*/ 	.byte	0x04, 0x37
        /*0002*/ 	.short	(.L_312 - .L_311)
.L_311:
        /*0004*/ 	.word	0x00000082


	//----- nvinfo : EIATTR_SW2861232_WAR
	.align		4
.L_312:
        /*0008*/ 	.byte	0x01, 0x35
	.zero		2


	//----- nvinfo : EIATTR_PARAM_CBANK
	.align		4
        /*000c*/ 	.byte	0x04, 0x0a
        /*000e*/ 	.short	(.L_314 - .L_313)
	.align		4
.L_313:
        /*0010*/ 	.word	index@(.nv.constant0._ZN5flash44flash_bwd_dq_dk_dv_loop_seqk_parallel_kernelI23Flash_bwd_kernel_traitsILi192ELi64ELi64ELi8ELi4ELi2ELi2ELb1ELb1EN7cutlass10bfloat16_tE19Flash_kernel_traitsILi192ELi64ELi64ELi8ES3_EELb0ELb0ELb1ELb0ELb0ELb1ELb0EEEvNS_16Flash_bwd_paramsE)
        /*0014*/ 	.short	0x0160
        /*0016*/ 	.short	0x0280


	//----- nvinfo : EIATTR_CBANK_PARAM_SIZE
	.align		4
.L_314:
        /*0018*/ 	.byte	0x03, 0x19
        /*001a*/ 	.short	0x0280


	//----- nvinfo : EIATTR_KPARAM_INFO
	.align		4
        /*001c*/ 	.byte	0x04, 0x17
        /*001e*/ 	.short	(.L_316 - .L_315)
.L_315:
        /*0020*/ 	.word	0x00000000
        /*0024*/ 	.short	0x0000
        /*0026*/ 	.short	0x0000
        /*0028*/ 	.byte	0x00, 0xf0, 0x01, 0x0a


	//----- nvinfo : EIATTR_MAXREG_COUNT
	.align		4
.L_316:
        /*002c*/ 	.byte	0x03, 0x1b
        /*002e*/ 	.short	0x00ff


	//----- nvinfo : EIATTR_NUM_BARRIERS
	.align		4
        /*0030*/ 	.byte	0x02, 0x4c
        /*0032*/ 	.byte	0x01
	.zero		1


	//----- nvinfo : EIATTR_ANNOTATIONS
	.align		4
        /*0034*/ 	.byte	0x04, 0x55
        /*0036*/ 	.short	(.L_318 - .L_317)


	//   ....[0]....
.L_317:
        /* <DEDUP_REMOVED lines=48> */


	//----- nvinfo : EIATTR_MERCURY_ISA_VERSION
	.align		4
.L_318:
        /*0328*/ 	.byte	0x03, 0x5f
        /*032a*/ 	.short	0x0000


	//----- nvinfo : EIATTR_EXIT_INSTR_OFFSETS
	.align		4
        /*032c*/ 	.byte	0x04, 0x1c
        /*032e*/ 	.short	(.L_320 - .L_319)


	//   ....[0]....
.L_319:
        /*0330*/ 	.word	0x000000a0


	//   ....[1]....
        /*0334*/ 	.word	0x00007ee0


	//----- nvinfo : EIATTR_CTAIDZ_USED
	.align		4
.L_320:
        /*0338*/ 	.byte	0x01, 0x04
	.zero		2


	//----- nvinfo : EIATTR_CRS_STACK_SIZE
	.align		4
        /*033c*/ 	.byte	0x04, 0x1e
        /*033e*/ 	.short	(.L_322 - .L_321)
.L_321:
        /*0340*/ 	.word	0x00000000
.L_322:


//--------------------- .nv.info._ZN5flash44flash_bwd_dq_dk_dv_loop_seqk_parallel_kernelI23Flash_bwd_kernel_traitsILi192ELi64ELi64ELi8ELi4ELi2ELi2ELb1ELb1EN7cutlass10bfloat16_tE19Flash_kernel_traitsILi192ELi64ELi64ELi8ES3_EELb0ELb0ELb1ELb1ELb0ELb0ELb0EEEvNS_16Flash_bwd_paramsE --------------------------
	.section	.nv.info._ZN5flash44flash_bwd_dq_dk_dv_loop_seqk_parallel_kernelI23Flash_bwd_kernel_traitsILi192ELi64ELi64ELi8ELi4ELi2ELi2ELb1ELb1EN7cutlass10bfloat16_tE19Flash_kernel_traitsILi192ELi64ELi64ELi8ES3_EELb0ELb0ELb1ELb1ELb0ELb0ELb0EEEvNS_16Flash_bwd_paramsE,"",@"SHT_CUDA_INFO"
	.sectionflags	@""
	.align	4


	//----- nvinfo : EIATTR_CUDA_API_VERSION
	.align		4
        /*0000*/ 	.byte	0x04, 0x37
        /*0002*/ 	.short	(.L_324 - .L_323)
.L_323:
        /*0004*/ 	.word	0x00000082


	//----- nvinfo : EIATTR_SW2861232_WAR
	.align		4
.L_324:
        /*0008*/ 	.byte	0x01, 0x35
	.zero		2


	//----- nvinfo : EIATTR_PARAM_CBANK
	.align		4
        /*000c*/ 	.byte	0x04, 0x0a
        /*000e*/ 	.short	(.L_326 - .L_325)
	.align		4
.L_325:
        /*0010*/ 	.word	index@(.nv.constant0._ZN5flash44flash_bwd_dq_dk_dv_loop_seqk_parallel_kernelI23Flash_bwd_kernel_traitsILi192ELi64ELi64ELi8ELi4ELi2ELi2ELb1ELb1EN7cutlass10bfloat16_tE19Flash_kernel_traitsILi192ELi64ELi64ELi8ES3_EELb0ELb0ELb1ELb1ELb0ELb0ELb0EEEvNS_16Flash_bwd_paramsE)
        /*0014*/ 	.short	0x0160
        /*0016*/ 	.short	0x0280


	//----- nvinfo : EIATTR_CBANK_PARAM_SIZE
	.align		4
.L_326:
        /*0018*/ 	.byte	0x03, 0x19
        /*001a*/ 	.short	0x0280


	//----- nvinfo : EIATTR_KPARAM_INFO
	.align		4
        /*001c*/ 	.byte	0x04, 0x17
        /*001e*/ 	.short	(.L_328 - .L_327)
.L_327:
        /*0020*/ 	.word	0x00000000
        /*0024*/ 	.short	0x0000
        /*0026*/ 	.short	0x0000
        /*0028*/ 	.byte	0x00, 0xf0, 0x01, 0x0a


	//----- nvinfo : EIATTR_MAXREG_COUNT
	.align		4
.L_328:
        /*002c*/ 	.byte	0x03, 0x1b
        /*002e*/ 	.short	0x00ff


	//----- nvinfo : EIATTR_NUM_BARRIERS
	.align		4
        /*0030*/ 	.byte	0x02, 0x4c
        /*0032*/ 	.byte	0x01
	.zero		1


	//----- nvinfo : EIATTR_ANNOTATIONS
	.align		4
        /*0034*/ 	.byte	0x04, 0x55
        /*0036*/ 	.short	(.L_330 - .L_329)


	//   ....[0]....
.L_329:
        /* <DEDUP_REMOVED lines=61> */


	//----- nvinfo : EIATTR_MERCURY_ISA_VERSION
	.align		4
.L_330:
        /*03f0*/ 	.byte	0x03, 0x5f
        /*03f2*/ 	.short	0x0000


	//----- nvinfo : EIATTR_EXIT_INSTR_OFFSETS
	.align		4
        /*03f4*/ 	.byte	0x04, 0x1c
        /*03f6*/ 	.short	(.L_332 - .L_331)


	//   ....[0]....
.L_331:
        /*03f8*/ 	.word	0x000000a0


	//   ....[1]....
        /*03fc*/ 	.word	0x00009680


	//----- nvinfo : EIATTR_CTAIDZ_USED
	.align		4
.L_332:
        /*0400*/ 	.byte	0x01, 0x04
	.zero		2


	//----- nvinfo : EIATTR_CRS_STACK_SIZE
	.align		4
        /*0404*/ 	.byte	0x04, 0x1e
        /*0406*/ 	.short	(.L_334 - .L_333)
.L_333:
        /*0408*/ 	.word	0x00000000
.L_334:


//--------------------- .nv.info._ZN5flash44flash_bwd_dq_dk_dv_loop_seqk_parallel_kernelI23Flash_bwd_kernel_traitsILi192ELi64ELi64ELi8ELi4ELi2ELi2ELb0ELb0EN7cutlass10bfloat16_tE19Flash_kernel_traitsILi192ELi64ELi64ELi8ES3_EELb0ELb0ELb0ELb0ELb0ELb0ELb0EEEvNS_16Flash_bwd_paramsE --------------------------
	.section	.nv.info._ZN5flash44flash_bwd_dq_dk_dv_loop_seqk_parallel_kernelI23Flash_bwd_kernel_traitsILi192ELi64ELi64ELi8ELi4ELi2ELi2ELb0ELb0EN7cutlass10bfloat16_tE19Flash_kernel_traitsILi192ELi64ELi64ELi8ES3_EELb0ELb0ELb0ELb0ELb0ELb0ELb0EEEvNS_16Flash_bwd_paramsE,"",@"SHT_CUDA_INFO"
	.sectionflags	@""
	.align	4


	//----- nvinfo : EIATTR_CUDA_API_VERSION
	.align		4
        /*0000*/ 	.byte	0x04, 0x37
        /*0002*/ 	.short	(.L_336 - .L_335)
.L_335:
        /*0004*/ 	.word	0x00000082


	//----- nvinfo : EIATTR_SW2861232_WAR
	.align		4
.L_336:
        /*0008*/ 	.byte	0x01, 0x35
	.zero		2


	//----- nvinfo : EIATTR_PARAM_CBANK
	.align		4
        /*000c*/ 	.byte	0x04, 0x0a
        /*000e*/ 	.short	(.L_338 - .L_337)
	.align		4
.L_337:
        /*0010*/ 	.word	index@(.nv.constant0._ZN5flash44flash_bwd_dq_dk_dv_loop_seqk_parallel_kernelI23Flash_bwd_kernel_traitsILi192ELi64ELi64ELi8ELi4ELi2ELi2ELb0ELb0EN7cutlass10bfloat16_tE19Flash_kernel_traitsILi192ELi64ELi64ELi8ES3_EELb0ELb0ELb0ELb0ELb0ELb0ELb0EEEvNS_16Flash_bwd_paramsE)
        /*0014*/ 	.short	0x0160
        /*0016*/ 	.short	0x0280


	//----- nvinfo : EIATTR_CBANK_PARAM_SIZE
	.align		4
.L_338:
        /*0018*/ 	.byte	0x03, 0x19
        /*001a*/ 	.short	0x0280


	//----- nvinfo : EIATTR_KPARAM_INFO
	.align		4
        /*001c*/ 	.byte	0x04, 0x17
        /*001e*/ 	.short	(.L_340 - .L_339)
.L_339:
        /*0020*/ 	.word	0x00000000
        /*0024*/ 	.short	0x0000
        /*0026*/ 	.short	0x0000
        /*0028*/ 	.byte	0x00, 0xf0, 0x01, 0x0a


	//----- nvinfo : EIATTR_MAXREG_COUNT
	.align		4
.L_340:
        /*002c*/ 	.byte	0x03, 0x1b
        /*002e*/ 	.short	0x00ff


	//----- nvinfo : EIATTR_NUM_BARRIERS
	.align		4
        /*0030*/ 	.byte	0x02, 0x4c
        /*0032*/ 	.byte	0x01
	.zero		1


	//----- nvinfo : EIATTR_ANNOTATIONS
	.align		4
        /*0034*/ 	.byte	0x04, 0x55
        /*0036*/ 	.short	(.L_342 - .L_341)


	//   ....[0]....
.L_341:
        /*0038*/ 	.word	0x00000001
        /*003c*/ 	.byte	0x50, 0x04, 0x00, 0x00, 0x01, 0x00, 0x00, 0x00, 0x90, 0x05, 0x00, 0x00, 0x01, 0x00, 0x00, 0x00
        /*004c*/ 	.byte	0xd0, 0x05, 0x00, 0x00, 0x01, 0x00, 0x00, 0x00, 0xa0, 0x07, 0x00, 0x00, 0x01, 0x00, 0x00, 0x00
        /*005c*/ 	.byte	0x00, 0x08, 0x00, 0x00, 0x01, 0x00, 0x00, 0x00, 0x40, 0x14, 0x00, 0x00, 0x01, 0x00, 0x00, 0x00
        /*006c*/ 	.byte	0xf0, 0x1c, 0x00, 0x00, 0x01, 0x00, 0x00, 0x00, 0x70, 0x23, 0x00, 0x00, 0x01, 0x00, 0x00, 0x00
        /*007c*/ 	.byte	0x80, 0x23, 0x00, 0x00, 0x01, 0x00, 0x00, 0x00, 0xf0, 0x2e, 0x00, 0x00


	//----- nvinfo : EIATTR_MERCURY_ISA_VERSION
	.align		4
.L_342:
        /*0088*/ 	.byte	0x03, 0x5f
        /*008a*/ 	.short	0x0000


	//----- nvinfo : EIATTR_EXIT_INSTR_OFFSETS
	.align		4
        /*008c*/ 	.byte	0x04, 0x1c
        /*008e*/ 	.short	(.L_344 - .L_343)


	//   ....[0]....
.L_343:
        /*0090*/ 	.word	0x00000090


	//   ....[1]....
        /*0094*/ 	.word	0x000082a0


	//----- nvinfo : EIATTR_CTAIDZ_USED
	.align		4
.L_344:
        /*0098*/ 	.byte	0x01, 0x04
	.zero		2


	//----- nvinfo : EIATTR_CRS_STACK_SIZE
	.align		4
        /*009c*/ 	.byte	0x04, 0x1e
        /*009e*/ 	.short	(.L_346 - .L_345)
.L_345:
        /*00a0*/ 	.word	0x00000000
.L_346:


//--------------------- .nv.info._ZN5flash44flash_bwd_dq_dk_dv_loop_seqk_parallel_kernelI23Flash_bwd_kernel_traitsILi192ELi64ELi64ELi8ELi4ELi2ELi2ELb0ELb0EN7cutlass10bfloat16_tE19Flash_kernel_traitsILi192ELi64ELi64ELi8ES3_EELb0ELb0ELb1ELb0ELb0ELb0ELb0EEEvNS_16Flash_bwd_paramsE --------------------------
	.section	.nv.info._ZN5flash44flash_bwd_dq_dk_dv_loop_seqk_parallel_kernelI23Flash_bwd_kernel_traitsILi192ELi64ELi64ELi8ELi4ELi2ELi2ELb0ELb0EN7cutlass10bfloat16_tE19Flash_kernel_traitsILi192ELi64ELi64ELi8ES3_EELb0ELb0ELb1ELb0ELb0ELb0ELb0EEEvNS_16Flash_bwd_paramsE,"",@"SHT_CUDA_INFO"
	.sectionflags	@""
	.align	4


	//----- nvinfo : EIATTR_CUDA_API_VERSION
	.align		4
        /*0000*/ 	.byte	0x04, 0x37
        /*0002*/ 	.short	(.L_348 - .L_347)
.L_347:
        /*0004*/ 	.word	0x00000082


	//----- nvinfo : EIATTR_SW2861232_WAR
	.align		4
.L_348:
        /*0008*/ 	.byte	0x01, 0x35
	.zero		2


	//----- nvinfo : EIATTR_PARAM_CBANK
	.align		4
        /*000c*/ 	.byte	0x04, 0x0a
        /*000e*/ 	.short	(.L_350 - .L_349)
	.align		4
.L_349:
        /*0010*/ 	.word	index@(.nv.constant0._ZN5flash44flash_bwd_dq_dk_dv_loop_seqk_parallel_kernelI23Flash_bwd_kernel_traitsILi192ELi64ELi64ELi8ELi4ELi2ELi2ELb0ELb0EN7cutlass10bfloat16_tE19Flash_kernel_traitsILi192ELi64ELi64ELi8ES3_EELb0ELb0ELb1ELb0ELb0ELb0ELb0EEEvNS_16Flash_bwd_paramsE)
        /*0014*/ 	.short	0x0160
        /*0016*/ 	.short	0x0280


	//----- nvinfo : EIATTR_CBANK_PARAM_SIZE
	.align		4
.L_350:
        /*0018*/ 	.byte	0x03, 0x19
        /*001a*/ 	.short	0x0280


	//----- nvinfo : EIATTR_KPARAM_INFO
	.align		4
        /*001c*/ 	.byte	0x04, 0x17
        /*001e*/ 	.short	(.L_352 - .L_351)
.L_351:
        /*0020*/ 	.word	0x00000000
        /*0024*/ 	.short	0x0000
        /*0026*/ 	.short	0x0000
        /*0028*/ 	.byte	0x00, 0xf0, 0x01, 0x0a


	//----- nvinfo : EIATTR_MAXREG_COUNT
	.align		4
.L_352:
        /*002c*/ 	.byte	0x03, 0x1b
        /*002e*/ 	.short	0x00ff


	//----- nvinfo : EIATTR_NUM_BARRIERS
	.align		4
        /*0030*/ 	.byte	0x02, 0x4c
        /*0032*/ 	.byte	0x01
	.zero		1


	//----- nvinfo : EIATTR_MERCURY_ISA_VERSION
	.align		4
        /*0034*/ 	.byte	0x03, 0x5f
        /*0036*/ 	.short	0x0000


	//----- nvinfo : EIATTR_EXIT_INSTR_OFFSETS
	.align		4
        /*0038*/ 	.byte	0x04, 0x1c
        /*003a*/ 	.short	(.L_354 - .L_353)


	//   ....[0]....
.L_353:
        /*003c*/ 	.word	0x00000080


	//   ....[1]....
        /*0040*/ 	.word	0x00008280


	//----- nvinfo : EIATTR_CTAIDZ_USED
	.align		4
.L_354:
        /*0044*/ 	.byte	0x01, 0x04
	.zero		2


	//----- nvinfo : EIATTR_CRS_STACK_SIZE
	.align		4
        /*0048*/ 	.byte	0x04, 0x1e
        /*004a*/ 	.short	(.L_356 - .L_355)
.L_355:
        /*004c*/ 	.word	0x00000000
.L_356:


//--------------------- .nv.info._ZN5flash44flash_bwd_dq_dk_dv_loop_seqk_parallel_kernelI23Flash_bwd_kernel_traitsILi192ELi64ELi64ELi8ELi4ELi2ELi2ELb0ELb0EN7cutlass10bfloat16_tE19Flash_kernel_traitsILi192ELi64ELi64ELi8ES3_EELb0ELb0ELb0ELb0ELb0ELb1ELb0EEEvNS_16Flash_bwd_paramsE --------------------------
	.section	.nv.info._ZN5flash44flash_bwd_dq_dk_dv_loop_seqk_parallel_kernelI23Flash_bwd_kernel_traitsILi192ELi64ELi64ELi8ELi4ELi2ELi2ELb0ELb0EN7cutlass10bfloat16_tE19Flash_kernel_traitsILi192ELi64ELi64ELi8ES3_EELb0ELb0ELb0ELb0ELb0ELb1ELb0EEEvNS_16Flash_bwd_paramsE,"",@"SHT_CUDA_INFO"
	.sectionflags	@""
	.align	4


	//----- nvinfo : EIATTR_CUDA_API_VERSION
	.align		4
        /*0000*/ 	.byte	0x04, 0x37
        /*0002*/ 	.short	(.L_358 - .L_357)
.L_357:
        /*0004*/ 	.word	0x00000082


	//----- nvinfo : EIATTR_SW2861232_WAR
	.align		4
.L_358:
        /*0008*/ 	.byte	0x01, 0x35
	.zero		2


	//----- nvinfo : EIATTR_PARAM_CBANK
	.align		4
        /*000c*/ 	.byte	0x04, 0x0a
        /*000e*/ 	.short	(.L_360 - .L_359)
	.align		4
.L_359:
        /*0010*/ 	.word	index@(.nv.constant0._ZN5flash44flash_bwd_dq_dk_dv_loop_seqk_parallel_kernelI23Flash_bwd_kernel_traitsILi192ELi64ELi64ELi8ELi4ELi2ELi2ELb0ELb0EN7cutlass10bfloat16_tE19Flash_kernel_traitsILi192ELi64ELi64ELi8ES3_EELb0ELb0ELb0ELb0ELb0ELb1ELb0EEEvNS_16Flash_bwd_paramsE)
        /*0014*/ 	.short	0x0160
        /*0016*/ 	.short	0x0280


	//----- nvinfo : EIATTR_CBANK_PARAM_SIZE
	.align		4
.L_360:
        /*0018*/ 	.byte	0x03, 0x19
        /*001a*/ 	.short	0x0280


	//----- nvinfo : EIATTR_KPARAM_INFO
	.align		4
        /*001c*/ 	.byte	0x04, 0x17
        /*001e*/ 	.short	(.L_362 - .L_361)
.L_361:
        /*0020*/ 	.word	0x00000000
        /*0024*/ 	.short	0x0000
        /*0026*/ 	.short	0x0000
        /*0028*/ 	.byte	0x00, 0xf0, 0x01, 0x0a


	//----- nvinfo : EIATTR_MAXREG_COUNT
	.align		4
.L_362:
        /*002c*/ 	.byte	0x03, 0x1b
        /*002e*/ 	.short	0x00ff


	//----- nvinfo : EIATTR_NUM_BARRIERS
	.align		4
        /*0030*/ 	.byte	0x02, 0x4c
        /*0032*/ 	.byte	0x01
	.zero		1


	//----- nvinfo : EIATTR_ANNOTATIONS
	.align		4
        /*0034*/ 	.byte	0x04, 0x55
        /*0036*/ 	.short	(.L_364 - .L_363)


	//   ....[0]....
.L_363:
        /*0038*/ 	.word	0x00000001
        /*003c*/ 	.byte	0x80, 0x05, 0x00, 0x00, 0x01, 0x00, 0x00, 0x00, 0xe0, 0x05, 0x00, 0x00, 0x01, 0x00, 0x00, 0x00
        /*004c*/ 	.byte	0x40, 0x06, 0x00, 0x00, 0x01, 0x00, 0x00, 0x00, 0xc0, 0x07, 0x00, 0x00, 0x01, 0x00, 0x00, 0x00
        /*005c*/ 	.byte	0x00, 0x08, 0x00, 0x00, 0x01, 0x00, 0x00, 0x00, 0x00, 0x09, 0x00, 0x00, 0x01, 0x00, 0x00, 0x00
        /*006c*/ 	.byte	0x80, 0x14, 0x00, 0x00, 0x01, 0x00, 0x00, 0x00, 0x10, 0x18, 0x00, 0x00, 0x01, 0x00, 0x00, 0x00
        /*007c*/ 	.byte	0x20, 0x18, 0x00, 0x00, 0x01, 0x00, 0x00, 0x00, 0x00, 0x19, 0x00, 0x00, 0x01, 0x00, 0x00, 0x00
        /*008c*/ 	.byte	0xa0, 0x19, 0x00, 0x00, 0x01, 0x00, 0x00, 0x00, 0x50, 0x20, 0x00, 0x00


	//----- nvinfo : EIATTR_MERCURY_ISA_VERSION
	.align		4
.L_364:
        /*0098*/ 	.byte	0x03, 0x5f
        /*009a*/ 	.short	0x0000


	//----- nvinfo : EIATTR_EXIT_INSTR_OFFSETS
	.align		4
        /*009c*/ 	.byte	0x04, 0x1c
        /*009e*/ 	.short	(.L_366 - .L_365)


	//   ....[0]....
.L_365:
        /*00a0*/ 	.word	0x00000090


	//   ....[1]....
        /*00a4*/ 	.word	0x00007020


	//----- nvinfo : EIATTR_CTAIDZ_USED
	.align		4
.L_366:
        /*00a8*/ 	.byte	0x01, 0x04
	.zero		2


	//----- nvinfo : EIATTR_CRS_STACK_SIZE
	.align		4
        /*00ac*/ 	.byte	0x04, 0x1e
        /*00ae*/ 	.short	(.L_368 - .L_367)
.L_367:
        /*00b0*/ 	.word	0x00000000
.L_368:


//--------------------- .nv.info._ZN5flash44flash_bwd_dq_dk_dv_loop_seqk_parallel_kernelI23Flash_bwd_kernel_traitsILi192ELi64ELi64ELi8ELi4ELi2ELi2ELb0ELb0EN7cutlass10bfloat16_tE19Flash_kernel_traitsILi192ELi64ELi64ELi8ES3_EELb0ELb0ELb0ELb1ELb0ELb0ELb0EEEvNS_16Flash_bwd_paramsE --------------------------
	.section	.nv.info._ZN5flash44flash_bwd_dq_dk_dv_loop_seqk_parallel_kernelI23Flash_bwd_kernel_traitsILi192ELi64ELi64ELi8ELi4ELi2ELi2ELb0ELb0EN7cutlass10bfloat16_tE19Flash_kernel_traitsILi192ELi64ELi64ELi8ES3_EELb0ELb0ELb0ELb1ELb0ELb0ELb0EEEvNS_16Flash_bwd_paramsE,"",@"SHT_CUDA_INFO"
	.sectionflags	@""
	.align	4


	//----- nvinfo : EIATTR_CUDA_API_VERSION
	.align		4
        /*0000*/ 	.byte	0x04, 0x37
        /*0002*/ 	.short	(.L_370 - .L_369)
.L_369:
        /*0004*/ 	.word	0x00000082


	//----- nvinfo : EIATTR_SW2861232_WAR
	.align		4
.L_370:
        /*0008*/ 	.byte	0x01, 0x35
	.zero		2


	//----- nvinfo : EIATTR_PARAM_CBANK
	.align		4
        /*000c*/ 	.byte	0x04, 0x0a
        /*000e*/ 	.short	(.L_372 - .L_371)
	.align		4
.L_371:
        /*0010*/ 	.word	index@(.nv.constant0._ZN5flash44flash_bwd_dq_dk_dv_loop_seqk_parallel_kernelI23Flash_bwd_kernel_traitsILi192ELi64ELi64ELi8ELi4ELi2ELi2ELb0ELb0EN7cutlass10bfloat16_tE19Flash_kernel_traitsILi192ELi64ELi64ELi8ES3_EELb0ELb0ELb0ELb1ELb0ELb0ELb0EEEvNS_16Flash_bwd_paramsE)
        /*0014*/ 	.short	0x0160
        /*0016*/ 	.short	0x0280


	//----- nvinfo : EIATTR_CBANK_PARAM_SIZE
	.align		4
.L_372:
        /*0018*/ 	.byte	0x03, 0x19
        /*001a*/ 	.short	0x0280


	//----- nvinfo : EIATTR_KPARAM_INFO
	.align		4
        /*001c*/ 	.byte	0x04, 0x17
        /*001e*/ 	.short	(.L_374 - .L_373)
.L_373:
        /*0020*/ 	.word	0x00000000
        /*0024*/ 	.short	0x0000
        /*0026*/ 	.short	0x0000
        /*0028*/ 	.byte	0x00, 0xf0, 0x01, 0x0a


	//----- nvinfo : EIATTR_MAXREG_COUNT
	.align		4
.L_374:
        /*002c*/ 	.byte	0x03, 0x1b
        /*002e*/ 	.short	0x00ff


	//----- nvinfo : EIATTR_NUM_BARRIERS
	.align		4
        /*0030*/ 	.byte	0x02, 0x4c
        /*0032*/ 	.byte	0x01
	.zero		1


	//----- nvinfo : EIATTR_ANNOTATIONS
	.align		4
        /*0034*/ 	.byte	0x04, 0x55
        /*0036*/ 	.short	(.L_376 - .L_375)


	//   ....[0]....
.L_375:
        /* <DEDUP_REMOVED lines=12> */


	//----- nvinfo : EIATTR_MERCURY_ISA_VERSION
	.align		4
.L_376:
        /*00e8*/ 	.byte	0x03, 0x5f
        /*00ea*/ 	.short	0x0000


	//----- nvinfo : EIATTR_EXIT_INSTR_OFFSETS
	.align		4
        /*00ec*/ 	.byte	0x04, 0x1c
        /*00ee*/ 	.short	(.L_378 - .L_377)


	//   ....[0]....
.L_377:
        /*00f0*/ 	.word	0x00000090


	//   ....[1]....
        /*00f4*/ 	.word	0x00008810


	//----- nvinfo : EIATTR_CTAIDZ_USED
	.align		4
.L_378:
        /*00f8*/ 	.byte	0x01, 0x04
	.zero		2


	//----- nvinfo : EIATTR_CRS_STACK_SIZE
	.align		4
        /*00fc*/ 	.byte	0x04, 0x1e
        /*00fe*/ 	.short	(.L_380 - .L_379)
.L_379:
        /*0100*/ 	.word	0x00000000
.L_380:


//--------------------- .nv.info._ZN5flash44flash_bwd_dq_dk_dv_loop_seqk_parallel_kernelI23Flash_bwd_kernel_traitsILi192ELi64ELi64ELi8ELi4ELi2ELi2ELb0ELb0EN7cutlass10bfloat16_tE19Flash_kernel_traitsILi192ELi64ELi64ELi8ES3_EELb0ELb0ELb1ELb0ELb0ELb1ELb0EEEvNS_16Flash_bwd_paramsE --------------------------
	.section	.nv.info._ZN5flash44flash_bwd_dq_dk_dv_loop_seqk_parallel_kernelI23Flash_bwd_kernel_traitsILi192ELi64ELi64ELi8ELi4ELi2ELi2ELb0ELb0EN7cutlass10bfloat16_tE19Flash_kernel_traitsILi192ELi64ELi64ELi8ES3_EELb0ELb0ELb1ELb0ELb0ELb1ELb0EEEvNS_16Flash_bwd_paramsE,"",@"SHT_CUDA_INFO"
	.sectionflags	@""
	.align	4


	//----- nvinfo : EIATTR_CUDA_API_VERSION
	.align		4
        /*0000*/ 	.byte	0x04, 0x37
        /*0002*/ 	.short	(.L_382 - .L_381)
.L_381:
        /*0004*/ 	.word	0x00000082


	//----- nvinfo : EIATTR_SW2861232_WAR
	.align		4
.L_382:
        /*0008*/ 	.byte	0x01, 0x35
	.zero		2


	//----- nvinfo : EIATTR_PARAM_CBANK
	.align		4
        /*000c*/ 	.byte	0x04, 0x0a
        /*000e*/ 	.short	(.L_384 - .L_383)
	.align		4
.L_383:
        /*0010*/ 	.word	index@(.nv.constant0._ZN5flash44flash_bwd_dq_dk_dv_loop_seqk_parallel_kernelI23Flash_bwd_kernel_traitsILi192ELi64ELi64ELi8ELi4ELi2ELi2ELb0ELb0EN7cutlass10bfloat16_tE19Flash_kernel_traitsILi192ELi64ELi64ELi8ES3_EELb0ELb0ELb1ELb0ELb0ELb1ELb0EEEvNS_16Flash_bwd_paramsE)
        /*0014*/ 	.short	0x0160
        /*0016*/ 	.short	0x0280


	//----- nvinfo : EIATTR_CBANK_PARAM_SIZE
	.align		4
.L_384:
        /*0018*/ 	.byte	0x03, 0x19
        /*001a*/ 	.short	0x0280


	//----- nvinfo : EIATTR_KPARAM_INFO
	.align		4
        /*001c*/ 	.byte	0x04, 0x17
        /*001e*/ 	.short	(.L_386 - .L_385)
.L_385:
        /*0020*/ 	.word	0x00000000
        /*0024*/ 	.short	0x0000
        /*0026*/ 	.short	0x0000
        /*0028*/ 	.byte	0x00, 0xf0, 0x01, 0x0a


	//----- nvinfo : EIATTR_MAXREG_COUNT
	.align		4
.L_386:
        /*002c*/ 	.byte	0x03, 0x1b
        /*002e*/ 	.short	0x00ff


	//----- nvinfo : EIATTR_NUM_BARRIERS
	.align		4
        /*0030*/ 	.byte	0x02, 0x4c
        /*0032*/ 	.byte	0x01
	.zero		1


	//----- nvinfo : EIATTR_MERCURY_ISA_VERSION
	.align		4
        /*0034*/ 	.byte	0x03, 0x5f
        /*0036*/ 	.short	0x0000


	//----- nvinfo : EIATTR_EXIT_INSTR_OFFSETS
	.align		4
        /*0038*/ 	.byte	0x04, 0x1c
        /*003a*/ 	.short	(.L_388 - .L_387)


	//   ....[0]....
.L_387:
        /*003c*/ 	.word	0x00000080


	//   ....[1]....
        /*0040*/ 	.word	0x00006fd0


	//----- nvinfo : EIATTR_CTAIDZ_USED
	.align		4
.L_388:
        /*0044*/ 	.byte	0x01, 0x04
	.zero		2


	//----- nvinfo : EIATTR_CRS_STACK_SIZE
	.align		4
        /*0048*/ 	.byte	0x04, 0x1e
        /*004a*/ 	.short	(.L_390 - .L_389)
.L_389:
        /*004c*/ 	.word	0x00000000
.L_390:


//--------------------- .nv.info._ZN5flash44flash_bwd_dq_dk_dv_loop_seqk_parallel_kernelI23Flash_bwd_kernel_traitsILi192ELi64ELi64ELi8ELi4ELi2ELi2ELb0ELb0EN7cutlass10bfloat16_tE19Flash_kernel_traitsILi192ELi64ELi64ELi8ES3_EELb0ELb0ELb1ELb1ELb0ELb0ELb0EEEvNS_16Flash_bwd_paramsE --------------------------
	.section	.nv.info._ZN5flash44flash_bwd_dq_dk_dv_loop_seqk_parallel_kernelI23Flash_bwd_kernel_traitsILi192ELi64ELi64ELi8ELi4ELi2ELi2ELb0ELb0EN7cutlass10bfloat16_tE19Flash_kernel_traitsILi192ELi64ELi64ELi8ES3_EELb0ELb0ELb1ELb1ELb0ELb0ELb0EEEvNS_16Flash_bwd_paramsE,"",@"SHT_CUDA_INFO"
	.sectionflags	@""
	.align	4


	//----- nvinfo : EIATTR_CUDA_API_VERSION
	.align		4
        /*0000*/ 	.byte	0x04, 0x37
        /*0002*/ 	.short	(.L_392 - .L_391)
.L_391:
        /*0004*/ 	.word	0x00000082


	//----- nvinfo : EIATTR_SW2861232_WAR
	.align		4
.L_392:
        /*0008*/ 	.byte	0x01, 0x35
	.zero		2


	//----- nvinfo : EIATTR_PARAM_CBANK
	.align		4
        /*000c*/ 	.byte	0x04, 0x0a
        /*000e*/ 	.short	(.L_394 - .L_393)
	.align		4
.L_393:
        /*0010*/ 	.word	index@(.nv.constant0._ZN5flash44flash_bwd_dq_dk_dv_loop_seqk_parallel_kernelI23Flash_bwd_kernel_traitsILi192ELi64ELi64ELi8ELi4ELi2ELi2ELb0ELb0EN7cutlass10bfloat16_tE19Flash_kernel_traitsILi192ELi64ELi64ELi8ES3_EELb0ELb0ELb1ELb1ELb0ELb0ELb0EEEvNS_16Flash_bwd_paramsE)
        /*0014*/ 	.short	0x0160
        /*0016*/ 	.short	0x0280


	//----- nvinfo : EIATTR_CBANK_PARAM_SIZE
	.align		4
.L_394:
        /*0018*/ 	.byte	0x03, 0x19
        /*001a*/ 	.short	0x0280


	//----- nvinfo : EIATTR_KPARAM_INFO
	.align		4
        /*001c*/ 	.byte	0x04, 0x17
        /*001e*/ 	.short	(.L_396 - .L_395)
.L_395:
        /*0020*/ 	.word	0x00000000
        /*0024*/ 	.short	0x0000
        /*0026*/ 	.short	0x0000
        /*0028*/ 	.byte	0x00, 0xf0, 0x01, 0x0a


	//----- nvinfo : EIATTR_MAXREG_COUNT
	.align		4
.L_396:
        /*002c*/ 	.byte	0x03, 0x1b
        /*002e*/ 	.short	0x00ff


	//----- nvinfo : EIATTR_NUM_BARRIERS
	.align		4
        /*0030*/ 	.byte	0x02, 0x4c
        /*0032*/ 	.byte	0x01
	.zero		1


	//----- nvinfo : EIATTR_MERCURY_ISA_VERSION
	.align		4
        /*0034*/ 	.byte	0x03, 0x5f
        /*0036*/ 	.short	0x0000


	//----- nvinfo : EIATTR_EXIT_INSTR_OFFSETS
	.align		4
        /*0038*/ 	.byte	0x04, 0x1c
        /*003a*/ 	.short	(.L_398 - .L_397)


	//   ....[0]....
.L_397:
        /*003c*/ 	.word	0x00000080


	//   ....[1]....
        /*0040*/ 	.word	0x00008880


	//----- nvinfo : EIATTR_CTAIDZ_USED
	.align		4
.L_398:
        /*0044*/ 	.byte	0x01, 0x04
	.zero		2


	//----- nvinfo : EIATTR_CRS_STACK_SIZE
	.align		4
        /*0048*/ 	.byte	0x04, 0x1e
        /*004a*/ 	.short	(.L_400 - .L_399)
.L_399:
        /*004c*/ 	.word	0x00000000
.L_400:


//--------------------- .nv.info._ZN5flash27flash_bwd_convert_dq_kernelI23Flash_bwd_kernel_traitsILi192ELi64ELi64ELi8ELi4ELi2ELi2ELb1ELb1EN7cutlass10bfloat16_tE19Flash_kernel_traitsILi192ELi64ELi64ELi8ES3_EEEEvNS_16Flash_bwd_paramsEi --------------------------
	.section	.nv.info._ZN5flash27flash_bwd_convert_dq_kernelI23Flash_bwd_kernel_traitsILi192ELi64ELi64ELi8ELi4ELi2ELi2ELb1ELb1EN7cutlass10bfloat16_tE19Flash_kernel_traitsILi192ELi64ELi64ELi8ES3_EEEEvNS_16Flash_bwd_paramsEi,"",@"SHT_CUDA_INFO"
	.sectionflags	@""
	.align	4


	//----- nvinfo : EIATTR_CUDA_API_VERSION
	.align		4
        /*0000*/ 	.byte	0x04, 0x37
        /*0002*/ 	.short	(.L_402 - .L_401)
.L_401:
        /*0004*/ 	.word	0x00000082


	//----- nvinfo : EIATTR_SW2861232_WAR
	.align		4
.L_402:
        /*0008*/ 	.byte	0x01, 0x35
	.zero		2


	//----- nvinfo : EIATTR_PARAM_CBANK
	.align		4
        /*000c*/ 	.byte	0x04, 0x0a
        /*000e*/ 	.short	(.L_404 - .L_403)
	.align		4
.L_403:
        /*0010*/ 	.word	index@(.nv.constant0._ZN5flash27flash_bwd_convert_dq_kernelI23Flash_bwd_kernel_traitsILi192ELi64ELi64ELi8ELi4ELi2ELi2ELb1ELb1EN7cutlass10bfloat16_tE19Flash_kernel_traitsILi192ELi64ELi64ELi8ES3_EEEEvNS_16Flash_bwd_paramsEi)
        /*0014*/ 	.short	0x0160
        /*0016*/ 	.short	0x0284


	//----- nvinfo : EIATTR_CBANK_PARAM_SIZE
	.align		4
.L_404:
        /*0018*/ 	.byte	0x03, 0x19
        /*001a*/ 	.short	0x0284


	//----- nvinfo : EIATTR_KPARAM_INFO
	.align		4
        /*001c*/ 	.byte	0x04, 0x17
        /*001e*/ 	.short	(.L_406 - .L_405)
.L_405:
        /*0020*/ 	.word	0x00000000
        /*0024*/ 	.short	0x0001
        /*0026*/ 	.short	0x0280
        /*0028*/ 	.byte	0x00, 0xf0, 0x11, 0x00


	//----- nvinfo : EIATTR_KPARAM_INFO
	.align		4
.L_406:
        /*002c*/ 	.byte	0x04, 0x17
        /*002e*/ 	.short	(.L_408 - .L_407)
.L_407:
        /*0030*/ 	.word	0x00000000
        /*0034*/ 	.short	0x0000
        /*0036*/ 	.short	0x0000
        /*0038*/ 	.byte	0x00, 0xf0, 0x01, 0x0a


	//----- nvinfo : EIATTR_MAXREG_COUNT
	.align		4
.L_408:
        /*003c*/ 	.byte	0x03, 0x1b
        /*003e*/ 	.short	0x00ff


	//----- nvinfo : EIATTR_NUM_BARRIERS
	.align		4
        /*0040*/ 	.byte	0x02, 0x4c
        /*0042*/ 	.byte	0x01
	.zero		1


	//----- nvinfo : EIATTR_MERCURY_ISA_VERSION
	.align		4
        /*0044*/ 	.byte	0x03, 0x5f
        /*0046*/ 	.short	0x0000


	//----- nvinfo : EIATTR_EXIT_INSTR_OFFSETS
	.align		4
        /*0048*/ 	.byte	0x04, 0x1c
        /*004a*/ 	.short	(.L_410 - .L_409)


	//   ....[0]....
.L_409:
        /*004c*/ 	.word	0x000000f0


	//   ....[1]....
        /*0050*/ 	.word	0x00001b80


	//   ....[2]....
        /*0054*/ 	.word	0x00001c80


	//   ....[3]....
        /*0058*/ 	.word	0x00001ca0


	//----- nvinfo : EIATTR_CTAIDZ_USED
	.align		4
.L_410:
        /*005c*/ 	.byte	0x01, 0x04
	.zero		2


	//----- nvinfo : EIATTR_CRS_STACK_SIZE
	.align		4
        /*0060*/ 	.byte	0x04, 0x1e
        /*0062*/ 	.short	(.L_412 - .L_411)
.L_411:
        /*0064*/ 	.word	0x00000000
.L_412:


//--------------------- .nv.info._ZN5flash44flash_bwd_dq_dk_dv_loop_seqk_parallel_kernelI23Flash_bwd_kernel_traitsILi192ELi64ELi64ELi8ELi4ELi2ELi2ELb1ELb1EN7cutlass10bfloat16_tE19Flash_kernel_traitsILi192ELi64ELi64ELi8ES3_EELb1ELb0ELb0ELb0ELb0ELb0ELb0EEEvNS_16Flash_bwd_paramsE --------------------------
	.section	.nv.info._ZN5flash44flash_bwd_dq_dk_dv_loop_seqk_parallel_kernelI23Flash_bwd_kernel_traitsILi192ELi64ELi64ELi8ELi4ELi2ELi2ELb1ELb1EN7cutlass10bfloat16_tE19Flash_kernel_traitsILi192ELi64ELi64ELi8ES3_EELb1ELb0ELb0ELb0ELb0ELb0ELb0EEEvNS_16Flash_bwd_paramsE,"",@"SHT_CUDA_INFO"
	.sectionflags	@""
	.align	4


	//----- nvinfo : EIATTR_CUDA_API_VERSION
	.align		4
        /*0000*/ 	.byte	0x04, 0x37
        /*0002*/ 	.short	(.L_414 - .L_413)
.L_413:
        /*0004*/ 	.word	0x00000082


	//----- nvinfo : EIATTR_SW2861232_WAR
	.align		4
.L_414:
        /*0008*/ 	.byte	0x01, 0x35
	.zero		2


	//----- nvinfo : EIATTR_PARAM_CBANK
	.align		4
        /*000c*/ 	.byte	0x04, 0x0a
        /*000e*/ 	.short	(.L_416 - .L_415)
	.align		4
.L_415:
        /*0010*/ 	.word	index@(.nv.constant0._ZN5flash44flash_bwd_dq_dk_dv_loop_seqk_parallel_kernelI23Flash_bwd_kernel_traitsILi192ELi64ELi64ELi8ELi4ELi2ELi2ELb1ELb1EN7cutlass10bfloat16_tE19Flash_kernel_traitsILi192ELi64ELi64ELi8ES3_EELb1ELb0ELb0ELb0ELb0ELb0ELb0EEEvNS_16Flash_bwd_paramsE)
        /*0014*/ 	.short	0x0160
        /*0016*/ 	.short	0x0280


	//----- nvinfo : EIATTR_CBANK_PARAM_SIZE
	.align		4
.L_416:
        /*0018*/ 	.byte	0x03, 0x19
        /*001a*/ 	.short	0x0280


	//----- nvinfo : EIATTR_KPARAM_INFO
	.align		4
        /*001c*/ 	.byte	0x04, 0x17
        /*001e*/ 	.short	(.L_418 - .L_417)
.L_417:
        /*0020*/ 	.word	0x00000000
        /*0024*/ 	.short	0x0000
        /*0026*/ 	.short	0x0000
        /*0028*/ 	.byte	0x00, 0xf0, 0x01, 0x0a


	//----- nvinfo : EIATTR_MAXREG_COUNT
	.align		4
.L_418:
        /*002c*/ 	.byte	0x03, 0x1b
        /*002e*/ 	.short	0x00ff


	//----- nvinfo : EIATTR_NUM_BARRIERS
	.align		4
        /*0030*/ 	.byte	0x02, 0x4c
        /*0032*/ 	.byte	0x01
	.zero		1


	//----- nvinfo : EIATTR_ANNOTATIONS
	.align		4
        /*0034*/ 	.byte	0x04, 0x55
        /*0036*/ 	.short	(.L_420 - .L_419)


	//   ....[0]....
.L_419:
        /* <DEDUP_REMOVED lines=61> */


	//----- nvinfo : EIATTR_MERCURY_ISA_VERSION
	.align		4
.L_420:
        /*03f0*/ 	.byte	0x03, 0x5f
        /*03f2*/ 	.short	0x0000


	//----- nvinfo : EIATTR_EXIT_INSTR_OFFSETS
	.align		4
        /*03f4*/ 	.byte	0x04, 0x1c
        /*03f6*/ 	.short	(.L_422 - .L_421)


	//   ....[0]....
.L_421:
        /*03f8*/ 	.word	0x000000a0


	//   ....[1]....
        /*03fc*/ 	.word	0x00009c80


	//----- nvinfo : EIATTR_CTAIDZ_USED
	.align		4
.L_422:
        /*0400*/ 	.byte	0x01, 0x04
	.zero		2


	//----- nvinfo : EIATTR_CRS_STACK_SIZE
	.align		4
        /*0404*/ 	.byte	0x04, 0x1e
        /*0406*/ 	.short	(.L_424 - .L_423)
.L_423:
        /*0408*/ 	.word	0x00000000
.L_424:


//--------------------- .nv.info._ZN5flash44flash_bwd_dq_dk_dv_loop_seqk_parallel_kernelI23Flash_bwd_kernel_traitsILi192ELi64ELi64ELi8ELi4ELi2ELi2ELb1ELb1EN7cutlass10bfloat16_tE19Flash_kernel_traitsILi192ELi64ELi64ELi8ES3_EELb0ELb0ELb0ELb0ELb0ELb0ELb1EEEvNS_16Flash_bwd_paramsE --------------------------
	.section	.nv.info._ZN5flash44flash_bwd_dq_dk_dv_loop_seqk_parallel_kernelI23Flash_bwd_kernel_traitsILi192ELi64ELi64ELi8ELi4ELi2ELi2ELb1ELb1EN7cutlass10bfloat16_tE19Flash_kernel_traitsILi192ELi64ELi64ELi8ES3_EELb0ELb0ELb0ELb0ELb0ELb0ELb1EEEvNS_16Flash_bwd_paramsE,"",@"SHT_CUDA_INFO"
	.sectionflags	@""
	.align	4


	//----- nvinfo : EIATTR_CUDA_API_VERSION
	.align		4
        /*0000*/ 	.byte	0x04, 0x37
        /*0002*/ 	.short	(.L_426 - .L_425)
.L_425:
        /*0004*/ 	.word	0x00000082


	//----- nvinfo : EIATTR_SW2861232_WAR
	.align		4
.L_426:
        /*0008*/ 	.byte	0x01, 0x35
	.zero		2


	//----- nvinfo : EIATTR_PARAM_CBANK
	.align		4
        /*000c*/ 	.byte	0x04, 0x0a
        /*000e*/ 	.short	(.L_428 - .L_427)
	.align		4
.L_427:
        /*0010*/ 	.word	index@(.nv.constant0._ZN5flash44flash_bwd_dq_dk_dv_loop_seqk_parallel_kernelI23Flash_bwd_kernel_traitsILi192ELi64ELi64ELi8ELi4ELi2ELi2ELb1ELb1EN7cutlass10bfloat16_tE19Flash_kernel_traitsILi192ELi64ELi64ELi8ES3_EELb0ELb0ELb0ELb0ELb0ELb0ELb1EEEvNS_16Flash_bwd_paramsE)
        /*0014*/ 	.short	0x0160
        /*0016*/ 	.short	0x0280


	//----- nvinfo : EIATTR_CBANK_PARAM_SIZE
	.align		4
.L_428:
        /*0018*/ 	.byte	0x03, 0x19
        /*001a*/ 	.short	0x0280


	//----- nvinfo : EIATTR_KPARAM_INFO
	.align		4
        /*001c*/ 	.byte	0x04, 0x17
        /*001e*/ 	.short	(.L_430 - .L_429)
.L_429:
        /*0020*/ 	.word	0x00000000
        /*0024*/ 	.short	0x0000
        /*0026*/ 	.short	0x0000
        /*0028*/ 	.byte	0x00, 0xf0, 0x01, 0x0a


	//----- nvinfo : EIATTR_MAXREG_COUNT
	.align		4
.L_430:
        /*002c*/ 	.byte	0x03, 0x1b
        /*002e*/ 	.short	0x00ff


	//----- nvinfo : EIATTR_NUM_BARRIERS
	.align		4
        /*0030*/ 	.byte	0x02, 0x4c
        /*0032*/ 	.byte	0x01
	.zero		1


	//----- nvinfo : EIATTR_ANNOTATIONS
	.align		4
        /*0034*/ 	.byte	0x04, 0x55
        /*0036*/ 	.short	(.L_432 - .L_431)


	//   ....[0]....
.L_431:
        /* <DEDUP_REMOVED lines=67> */


	//----- nvinfo : EIATTR_MERCURY_ISA_VERSION
	.align		4
.L_432:
        /*0450*/ 	.byte	0x03, 0x5f
        /*0452*/ 	.short	0x0000


	//----- nvinfo : EIATTR_EXIT_INSTR_OFFSETS
	.align		4
        /*0454*/ 	.byte	0x04, 0x1c
        /*0456*/ 	.short	(.L_434 - .L_433)


	//   ....[0]....
.L_433:
        /*0458*/ 	.word	0x000000a0


	//   ....[1]....
        /*045c*/ 	.word	0x000096c0


	//----- nvinfo : EIATTR_CTAIDZ_USED
	.align		4
.L_434:
        /*0460*/ 	.byte	0x01, 0x04
	.zero		2


	//----- nvinfo : EIATTR_CRS_STACK_SIZE
	.align		4
        /*0464*/ 	.byte	0x04, 0x1e
        /*0466*/ 	.short	(.L_436 - .L_435)
.L_435:
        /*0468*/ 	.word	0x00000000
.L_436:


//--------------------- .nv.info._ZN5flash44flash_bwd_dq_dk_dv_loop_seqk_parallel_kernelI23Flash_bwd_kernel_traitsILi192ELi64ELi64ELi8ELi4ELi2ELi2ELb1ELb1EN7cutlass10bfloat16_tE19Flash_kernel_traitsILi192ELi64ELi64ELi8ES3_EELb1ELb0ELb1ELb0ELb0ELb0ELb0EEEvNS_16Flash_bwd_paramsE --------------------------
	.section	.nv.info._ZN5flash44flash_bwd_dq_dk_dv_loop_seqk_parallel_kernelI23Flash_bwd_kernel_traitsILi192ELi64ELi64ELi8ELi4ELi2ELi2ELb1ELb1EN7cutlass10bfloat16_tE19Flash_kernel_traitsILi192ELi64ELi64ELi8ES3_EELb1ELb0ELb1ELb0ELb0ELb0ELb0EEEvNS_16Flash_bwd_paramsE,"",@"SHT_CUDA_INFO"
	.sectionflags	@""
	.align	4


	//----- nvinfo : EIATTR_CUDA_API_VERSION
	.align		4
        /*0000*/ 	.byte	0x04, 0x37
        /*0002*/ 	.short	(.L_438 - .L_437)
.L_437:
        /*0004*/ 	.word	0x00000082


	//----- nvinfo : EIATTR_SW2861232_WAR
	.align		4
.L_438:
        /*0008*/ 	.byte	0x01, 0x35
	.zero		2


	//----- nvinfo : EIATTR_PARAM_CBANK
	.align		4
        /*000c*/ 	.byte	0x04, 0x0a
        /*000e*/ 	.short	(.L_440 - .L_439)
	.align		4
.L_439:
        /*0010*/ 	.word	index@(.nv.constant0._ZN5flash44flash_bwd_dq_dk_dv_loop_seqk_parallel_kernelI23Flash_bwd_kernel_traitsILi192ELi64ELi64ELi8ELi4ELi2ELi2ELb1ELb1EN7cutlass10bfloat16_tE19Flash_kernel_traitsILi192ELi64ELi64ELi8ES3_EELb1ELb0ELb1ELb0ELb0ELb0ELb0EEEvNS_16Flash_bwd_paramsE)
        /*0014*/ 	.short	0x0160
        /*0016*/ 	.short	0x0280


	//----- nvinfo : EIATTR_CBANK_PARAM_SIZE
	.align		4
.L_440:
        /*0018*/ 	.byte	0x03, 0x19
        /*001a*/ 	.short	0x0280


	//----- nvinfo : EIATTR_KPARAM_INFO
	.align		4
        /*001c*/ 	.byte	0x04, 0x17
        /*001e*/ 	.short	(.L_442 - .L_441)
.L_441:
        /*0020*/ 	.word	0x00000000
        /*0024*/ 	.short	0x0000
        /*0026*/ 	.short	0x0000
        /*0028*/ 	.byte	0x00, 0xf0, 0x01, 0x0a


	//----- nvinfo : EIATTR_MAXREG_COUNT
	.align		4
.L_442:
        /*002c*/ 	.byte	0x03, 0x1b
        /*002e*/ 	.short	0x00ff


	//----- nvinfo : EIATTR_NUM_BARRIERS
	.align		4
        /*0030*/ 	.byte	0x02, 0x4c
        /*0032*/ 	.byte	0x01
	.zero		1


	//----- nvinfo : EIATTR_ANNOTATIONS
	.align		4
        /*0034*/ 	.byte	0x04, 0x55
        /*0036*/ 	.short	(.L_444 - .L_443)


	//   ....[0]....
.L_443:
        /* <DEDUP_REMOVED lines=61> */


	//----- nvinfo : EIATTR_MERCURY_ISA_VERSION
	.align		4
.L_444:
        /*03f8*/ 	.byte	0x03, 0x5f
        /*03fa*/ 	.short	0x0000


	//----- nvinfo : EIATTR_EXIT_INSTR_OFFSETS
	.align		4
        /*03fc*/ 	.byte	0x04, 0x1c
        /*03fe*/ 	.short	(.L_446 - .L_445)


	//   ....[0]....
.L_445:
        /*0400*/ 	.word	0x000000a0


	//   ....[1]....
        /*0404*/ 	.word	0x00009e90


	//----- nvinfo : EIATTR_CTAIDZ_USED
	.align		4
.L_446:
        /*0408*/ 	.byte	0x01, 0x04
	.zero		2


	//----- nvinfo : EIATTR_CRS_STACK_SIZE
	.align		4
        /*040c*/ 	.byte	0x04, 0x1e
        /*040e*/ 	.short	(.L_448 - .L_447)
.L_447:
        /*0410*/ 	.word	0x00000000
.L_448:


//--------------------- .nv.info._ZN5flash44flash_bwd_dq_dk_dv_loop_seqk_parallel_kernelI23Flash_bwd_kernel_traitsILi192ELi64ELi64ELi8ELi4ELi2ELi2ELb1ELb1EN7cutlass10bfloat16_tE19Flash_kernel_traitsILi192ELi64ELi64ELi8ES3_EELb0ELb0ELb1ELb0ELb0ELb0ELb1EEEvNS_16Flash_bwd_paramsE --------------------------
	.section	.nv.info._ZN5flash44flash_bwd_dq_dk_dv_loop_seqk_parallel_kernelI23Flash_bwd_kernel_traitsILi192ELi64ELi64ELi8ELi4ELi2ELi2ELb1ELb1EN7cutlass10bfloat16_tE19Flash_kernel_traitsILi192ELi64ELi64ELi8ES3_EELb0ELb0ELb1ELb0ELb0ELb0ELb1EEEvNS_16Flash_bwd_paramsE,"",@"SHT_CUDA_INFO"
	.sectionflags	@""
	.align	4


	//----- nvinfo : EIATTR_CUDA_API_VERSION
	.align		4
        /*0000*/ 	.byte	0x04, 0x37
        /*0002*/ 	.short	(.L_450 - .L_449)
.L_449:
        /*0004*/ 	.word	0x00000082


	//----- nvinfo : EIATTR_SW2861232_WAR
	.align		4
.L_450:
        /*0008*/ 	.byte	0x01, 0x35
	.zero		2


	//----- nvinfo : EIATTR_PARAM_CBANK
	.align		4
        /*000c*/ 	.byte	0x04, 0x0a
        /*000e*/ 	.short	(.L_452 - .L_451)
	.align		4
.L_451:
        /*0010*/ 	.word	index@(.nv.constant0._ZN5flash44flash_bwd_dq_dk_dv_loop_seqk_parallel_kernelI23Flash_bwd_kernel_traitsILi192ELi64ELi64ELi8ELi4ELi2ELi2ELb1ELb1EN7cutlass10bfloat16_tE19Flash_kernel_traitsILi192ELi64ELi64ELi8ES3_EELb0ELb0ELb1ELb0ELb0ELb0ELb1EEEvNS_16Flash_bwd_paramsE)
        /*0014*/ 	.short	0x0160
        /*0016*/ 	.short	0x0280


	//----- nvinfo : EIATTR_CBANK_PARAM_SIZE
	.align		4
.L_452:
        /*0018*/ 	.byte	0x03, 0x19
        /*001a*/ 	.short	0x0280


	//----- nvinfo : EIATTR_KPARAM_INFO
	.align		4
        /*001c*/ 	.byte	0x04, 0x17
        /*001e*/ 	.short	(.L_454 - .L_453)
.L_453:
        /*0020*/ 	.word	0x00000000
        /*0024*/ 	.short	0x0000
        /*0026*/ 	.short	0x0000
        /*0028*/ 	.byte	0x00, 0xf0, 0x01, 0x0a


	//----- nvinfo : EIATTR_MAXREG_COUNT
	.align		4
.L_454:
        /*002c*/ 	.byte	0x03, 0x1b
        /*002e*/ 	.short	0x00ff


	//----- nvinfo : EIATTR_NUM_BARRIERS
	.align		4
        /*0030*/ 	.byte	0x02, 0x4c
        /*0032*/ 	.byte	0x01
	.zero		1


	//----- nvinfo : EIATTR_ANNOTATIONS
	.align		4
        /*0034*/ 	.byte	0x04, 0x55
        /*0036*/ 	.short	(.L_456 - .L_455)


	//   ....[0]....
.L_455:
        /* <DEDUP_REMOVED lines=68> */


	//----- nvinfo : EIATTR_MERCURY_ISA_VERSION
	.align		4
.L_456:
        /*0460*/ 	.byte	0x03, 0x5f
        /*0462*/ 	.short	0x0000


	//----- nvinfo : EIATTR_EXIT_INSTR_OFFSETS
	.align		4
        /*0464*/ 	.byte	0x04, 0x1c
        /*0466*/ 	.short	(.L_458 - .L_457)


	//   ....[0]....
.L_457:
        /*0468*/ 	.word	0x000000a0


	//   ....[1]....
        /*046c*/ 	.word	0x00009890


	//----- nvinfo : EIATTR_CTAIDZ_USED
	.align		4
.L_458:
        /*0470*/ 	.byte	0x01, 0x04
	.zero		2


	//----- nvinfo : EIATTR_CRS_STACK_SIZE
	.align		4
        /*0474*/ 	.byte	0x04, 0x1e
        /*0476*/ 	.short	(.L_460 - .L_459)
.L_459:
        /*0478*/ 	.word	0x00000000
.L_460:


//--------------------- .nv.info._ZN5flash44flash_bwd_dq_dk_dv_loop_seqk_parallel_kernelI23Flash_bwd_kernel_traitsILi192ELi64ELi64ELi8ELi4ELi2ELi2ELb1ELb1EN7cutlass10bfloat16_tE19Flash_kernel_traitsILi192ELi64ELi64ELi8ES3_EELb1ELb0ELb0ELb0ELb0ELb1ELb0EEEvNS_16Flash_bwd_paramsE --------------------------
	.section	.nv.info._ZN5flash44flash_bwd_dq_dk_dv_loop_seqk_parallel_kernelI23Flash_bwd_kernel_traitsILi192ELi64ELi64ELi8ELi4ELi2ELi2ELb1ELb1EN7cutlass10bfloat16_tE19Flash_kernel_traitsILi192ELi64ELi64ELi8ES3_EELb1ELb0ELb0ELb0ELb0ELb1ELb0EEEvNS_16Flash_bwd_paramsE,"",@"SHT_CUDA_INFO"
	.sectionflags	@""
	.align	4


	//----- nvinfo : EIATTR_CUDA_API_VERSION
	.align		4
        /*0000*/ 	.byte	0x04, 0x37
        /*0002*/ 	.short	(.L_462 - .L_461)
.L_461:
        /*0004*/ 	.word	0x00000082


	//----- nvinfo : EIATTR_SW2861232_WAR
	.align		4
.L_462:
        /*0008*/ 	.byte	0x01, 0x35
	.zero		2


	//----- nvinfo : EIATTR_PARAM_CBANK
	.align		4
        /*000c*/ 	.byte	0x04, 0x0a
        /*000e*/ 	.short	(.L_464 - .L_463)
	.align		4
.L_463:
        /*0010*/ 	.word	index@(.nv.constant0._ZN5flash44flash_bwd_dq_dk_dv_loop_seqk_parallel_kernelI23Flash_bwd_kernel_traitsILi192ELi64ELi64ELi8ELi4ELi2ELi2ELb1ELb1EN7cutlass10bfloat16_tE19Flash_kernel_traitsILi192ELi64ELi64ELi8ES3_EELb1ELb0ELb0ELb0ELb0ELb1ELb0EEEvNS_16Flash_bwd_paramsE)
        /*0014*/ 	.short	0x0160
        /*0016*/ 	.short	0x0280


	//----- nvinfo : EIATTR_CBANK_PARAM_SIZE
	.align		4
.L_464:
        /*0018*/ 	.byte	0x03, 0x19
        /*001a*/ 	.short	0x0280


	//----- nvinfo : EIATTR_KPARAM_INFO
	.align		4
        /*001c*/ 	.byte	0x04, 0x17
        /*001e*/ 	.short	(.L_466 - .L_465)
.L_465:
        /*0020*/ 	.word	0x00000000
        /*0024*/ 	.short	0x0000
        /*0026*/ 	.short	0x0000
        /*0028*/ 	.byte	0x00, 0xf0, 0x01, 0x0a


	//----- nvinfo : EIATTR_MAXREG_COUNT
	.align		4
.L_466:
        /*002c*/ 	.byte	0x03, 0x1b
        /*002e*/ 	.short	0x00ff


	//----- nvinfo : EIATTR_NUM_BARRIERS
	.align		4
        /*0030*/ 	.byte	0x02, 0x4c
        /*0032*/ 	.byte	0x01
	.zero		1


	//----- nvinfo : EIATTR_ANNOTATIONS
	.align		4
        /*0034*/ 	.byte	0x04, 0x55
        /*0036*/ 	.short	(.L_468 - .L_467)


	//   ....[0]....
.L_467:
        /* <DEDUP_REMOVED lines=49> */


	//----- nvinfo : EIATTR_MERCURY_ISA_VERSION
	.align		4
.L_468:
        /*0338*/ 	.byte	0x03, 0x5f
        /*033a*/ 	.short	0x0000


	//----- nvinfo : EIATTR_EXIT_INSTR_OFFSETS
	.align		4
        /*033c*/ 	.byte	0x04, 0x1c
        /*033e*/ 	.short	(.L_470 - .L_469)


	//   ....[0]....
.L_469:
        /*0340*/ 	.word	0x000000a0


	//   ....[1]....
        /*0344*/ 	.word	0x00008a20


	//----- nvinfo : EIATTR_CTAIDZ_USED
	.align		4
.L_470:
        /*0348*/ 	.byte	0x01, 0x04
	.zero		2


	//----- nvinfo : EIATTR_CRS_STACK_SIZE
	.align		4
        /*034c*/ 	.byte	0x04, 0x1e
        /*034e*/ 	.short	(.L_472 - .L_471)
.L_471:
        /*0350*/ 	.word	0x00000000
.L_472:


//--------------------- .nv.info._ZN5flash44flash_bwd_dq_dk_dv_loop_seqk_parallel_kernelI23Flash_bwd_kernel_traitsILi192ELi64ELi64ELi8ELi4ELi2ELi2ELb1ELb1EN7cutlass10bfloat16_tE19Flash_kernel_traitsILi192ELi64ELi64ELi8ES3_EELb0ELb0ELb0ELb0ELb0ELb1ELb1EEEvNS_16Flash_bwd_paramsE --------------------------
	.section	.nv.info._ZN5flash44flash_bwd_dq_dk_dv_loop_seqk_parallel_kernelI23Flash_bwd_kernel_traitsILi192ELi64ELi64ELi8ELi4ELi2ELi2ELb1ELb1EN7cutlass10bfloat16_tE19Flash_kernel_traitsILi192ELi64ELi64ELi8ES3_EELb0ELb0ELb0ELb0ELb0ELb1ELb1EEEvNS_16Flash_bwd_paramsE,"",@"SHT_CUDA_INFO"
	.sectionflags	@""
	.align	4


	//----- nvinfo : EIATTR_CUDA_API_VERSION
	.align		4
        /*0000*/ 	.byte	0x04, 0x37
        /*0002*/ 	.short	(.L_474 - .L_473)
.L_473:
        /*0004*/ 	.word	0x00000082


	//----- nvinfo : EIATTR_SW2861232_WAR
	.align		4
.L_474:
        /*0008*/ 	.byte	0x01, 0x35
	.zero		2


	//----- nvinfo : EIATTR_PARAM_CBANK
	.align		4
        /*000c*/ 	.byte	0x04, 0x0a
        /*000e*/ 	.short	(.L_476 - .L_475)
	.align		4
.L_475:
        /*0010*/ 	.word	index@(.nv.constant0._ZN5flash44flash_bwd_dq_dk_dv_loop_seqk_parallel_kernelI23Flash_bwd_kernel_traitsILi192ELi64ELi64ELi8ELi4ELi2ELi2ELb1ELb1EN7cutlass10bfloat16_tE19Flash_kernel_traitsILi192ELi64ELi64ELi8ES3_EELb0ELb0ELb0ELb0ELb0ELb1ELb1EEEvNS_16Flash_bwd_paramsE)
        /*0014*/ 	.short	0x0160
        /*0016*/ 	.short	0x0280


	//----- nvinfo : EIATTR_CBANK_PARAM_SIZE
	.align		4
.L_476:
        /*0018*/ 	.byte	0x03, 0x19
        /*001a*/ 	.short	0x0280


	//----- nvinfo : EIATTR_KPARAM_INFO
	.align		4
        /*001c*/ 	.byte	0x04, 0x17
        /*001e*/ 	.short	(.L_478 - .L_477)
.L_477:
        /*0020*/ 	.word	0x00000000
        /*0024*/ 	.short	0x0000
        /*0026*/ 	.short	0x0000
        /*0028*/ 	.byte	0x00, 0xf0, 0x01, 0x0a


	//----- nvinfo : EIATTR_MAXREG_COUNT
	.align		4
.L_478:
        /*002c*/ 	.byte	0x03, 0x1b
        /*002e*/ 	.short	0x00ff


	//----- nvinfo : EIATTR_NUM_BARRIERS
	.align		4
        /*0030*/ 	.byte	0x02, 0x4c
        /*0032*/ 	.byte	0x01
	.zero		1


	//----- nvinfo : EIATTR_ANNOTATIONS
	.align		4
        /*0034*/ 	.byte	0x04, 0x55
        /*0036*/ 	.short	(.L_480 - .L_479)


	//   ....[0]....
.L_479:
        /* <DEDUP_REMOVED lines=56> */


	//----- nvinfo : EIATTR_MERCURY_ISA_VERSION
	.align		4
.L_480:
        /*03a8*/ 	.byte	0x03, 0x5f
        /*03aa*/ 	.short	0x0000


	//----- nvinfo : EIATTR_EXIT_INSTR_OFFSETS
	.align		4
        /*03ac*/ 	.byte	0x04, 0x1c
        /*03ae*/ 	.short	(.L_482 - .L_481)


	//   ....[0]....
.L_481:
        /*03b0*/ 	.word	0x000000a0


	//   ....[1]....
        /*03b4*/ 	.word	0x00008460


	//----- nvinfo : EIATTR_CTAIDZ_USED
	.align		4
.L_482:
        /*03b8*/ 	.byte	0x01, 0x04
	.zero		2


	//----- nvinfo : EIATTR_CRS_STACK_SIZE
	.align		4
        /*03bc*/ 	.byte	0x04, 0x1e
        /*03be*/ 	.short	(.L_484 - .L_483)
.L_483:
        /*03c0*/ 	.word	0x00000000
.L_484:


//--------------------- .nv.info._ZN5flash44flash_bwd_dq_dk_dv_loop_seqk_parallel_kernelI23Flash_bwd_kernel_traitsILi192ELi64ELi64ELi8ELi4ELi2ELi2ELb1ELb1EN7cutlass10bfloat16_tE19Flash_kernel_traitsILi192ELi64ELi64ELi8ES3_EELb1ELb0ELb0ELb1ELb0ELb0ELb0EEEvNS_16Flash_bwd_paramsE --------------------------
	.section	.nv.info._ZN5flash44flash_bwd_dq_dk_dv_loop_seqk_parallel_kernelI23Flash_bwd_kernel_traitsILi192ELi64ELi64ELi8ELi4ELi2ELi2ELb1ELb1EN7cutlass10bfloat16_tE19Flash_kernel_traitsILi192ELi64ELi64ELi8ES3_EELb1ELb0ELb0ELb1ELb0ELb0ELb0EEEvNS_16Flash_bwd_paramsE,"",@"SHT_CUDA_INFO"
	.sectionflags	@""
	.align	4


	//----- nvinfo : EIATTR_CUDA_API_VERSION
	.align		4
        /*0000*/ 	.byte	0x04, 0x37
        /*0002*/ 	.short	(.L_486 - .L_485)
.L_485:
        /*0004*/ 	.word	0x00000082


	//----- nvinfo : EIATTR_SW2861232_WAR
	.align		4
.L_486:
        /*0008*/ 	.byte	0x01, 0x35
	.zero		2


	//----- nvinfo : EIATTR_PARAM_CBANK
	.align		4
        /*000c*/ 	.byte	0x04, 0x0a
        /*000e*/ 	.short	(.L_488 - .L_487)
	.align		4
.L_487:
        /*0010*/ 	.word	index@(.nv.constant0._ZN5flash44flash_bwd_dq_dk_dv_loop_seqk_parallel_kernelI23Flash_bwd_kernel_traitsILi192ELi64ELi64ELi8ELi4ELi2ELi2ELb1ELb1EN7cutlass10bfloat16_tE19Flash_kernel_traitsILi192ELi64ELi64ELi8ES3_EELb1ELb0ELb0ELb1ELb0ELb0ELb0EEEvNS_16Flash_bwd_paramsE)
        /*0014*/ 	.short	0x0160
        /*0016*/ 	.short	0x0280


	//----- nvinfo : EIATTR_CBANK_PARAM_SIZE
	.align		4
.L_488:
        /*0018*/ 	.byte	0x03, 0x19
        /*001a*/ 	.short	0x0280


	//----- nvinfo : EIATTR_KPARAM_INFO
	.align		4
        /*001c*/ 	.byte	0x04, 0x17
        /*001e*/ 	.short	(.L_490 - .L_489)
.L_489:
        /*0020*/ 	.word	0x00000000
        /*0024*/ 	.short	0x0000
        /*0026*/ 	.short	0x0000
        /*0028*/ 	.byte	0x00, 0xf0, 0x01, 0x0a


	//----- nvinfo : EIATTR_MAXREG_COUNT
	.align		4
.L_490:
        /*002c*/ 	.byte	0x03, 0x1b
        /*002e*/ 	.short	0x00ff


	//----- nvinfo : EIATTR_NUM_BARRIERS
	.align		4
        /*0030*/ 	.byte	0x02, 0x4c
        /*0032*/ 	.byte	0x01
	.zero		1


	//----- nvinfo : EIATTR_ANNOTATIONS
	.align		4
        /*0034*/ 	.byte	0x04, 0x55
        /*0036*/ 	.short	(.L_492 - .L_491)


	//   ....[0]....
.L_491:
        /* <DEDUP_REMOVED lines=63> */


	//----- nvinfo : EIATTR_MERCURY_ISA_VERSION
	.align		4
.L_492:
        /*0410*/ 	.byte	0x03, 0x5f
        /*0412*/ 	.short	0x0000


	//----- nvinfo : EIATTR_EXIT_INSTR_OFFSETS
	.align		4
        /*0414*/ 	.byte	0x04, 0x1c
        /*0416*/ 	.short	(.L_494 - .L_493)


	//   ....[0]....
.L_493:
        /*0418*/ 	.word	0x000000a0


	//   ....[1]....
        /*041c*/ 	.word	0x0000a170


	//----- nvinfo : EIATTR_CTAIDZ_USED
	.align		4
.L_494:
        /*0420*/ 	.byte	0x01, 0x04
	.zero		2


	//----- nvinfo : EIATTR_CRS_STACK_SIZE
	.align		4
        /*0424*/ 	.byte	0x04, 0x1e
        /*0426*/ 	.short	(.L_496 - .L_495)
.L_495:
        /*0428*/ 	.word	0x00000000
.L_496:


//--------------------- .nv.info._ZN5flash44flash_bwd_dq_dk_dv_loop_seqk_parallel_kernelI23Flash_bwd_kernel_traitsILi192ELi64ELi64ELi8ELi4ELi2ELi2ELb1ELb1EN7cutlass10bfloat16_tE19Flash_kernel_traitsILi192ELi64ELi64ELi8ES3_EELb0ELb0ELb0ELb1ELb0ELb0ELb1EEEvNS_16Flash_bwd_paramsE --------------------------
	.section	.nv.info._ZN5flash44flash_bwd_dq_dk_dv_loop_seqk_parallel_kernelI23Flash_bwd_kernel_traitsILi192ELi64ELi64ELi8ELi4ELi2ELi2ELb1ELb1EN7cutlass10bfloat16_tE19Flash_kernel_traitsILi192ELi64ELi64ELi8ES3_EELb0ELb0ELb0ELb1ELb0ELb0ELb1EEEvNS_16Flash_bwd_paramsE,"",@"SHT_CUDA_INFO"
	.sectionflags	@""
	.align	4


	//----- nvinfo : EIATTR_CUDA_API_VERSION
	.align		4
        /*0000*/ 	.byte	0x04, 0x37
        /*0002*/ 	.short	(.L_498 - .L_497)
.L_497:
        /*0004*/ 	.word	0x00000082


	//----- nvinfo : EIATTR_SW2861232_WAR
	.align		4
.L_498:
        /*0008*/ 	.byte	0x01, 0x35
	.zero		2


	//----- nvinfo : EIATTR_PARAM_CBANK
	.align		4
        /*000c*/ 	.byte	0x04, 0x0a
        /*000e*/ 	.short	(.L_500 - .L_499)
	.align		4
.L_499:
        /*0010*/ 	.word	index@(.nv.constant0._ZN5flash44flash_bwd_dq_dk_dv_loop_seqk_parallel_kernelI23Flash_bwd_kernel_traitsILi192ELi64ELi64ELi8ELi4ELi2ELi2ELb1ELb1EN7cutlass10bfloat16_tE19Flash_kernel_traitsILi192ELi64ELi64ELi8ES3_EELb0ELb0ELb0ELb1ELb0ELb0ELb1EEEvNS_16Flash_bwd_paramsE)
        /*0014*/ 	.short	0x0160
        /*0016*/ 	.short	0x0280


	//----- nvinfo : EIATTR_CBANK_PARAM_SIZE
	.align		4
.L_500:
        /*0018*/ 	.byte	0x03, 0x19
        /*001a*/ 	.short	0x0280


	//----- nvinfo : EIATTR_KPARAM_INFO
	.align		4
        /*001c*/ 	.byte	0x04, 0x17
        /*001e*/ 	.short	(.L_502 - .L_501)
.L_501:
        /*0020*/ 	.word	0x00000000
        /*0024*/ 	.short	0x0000
        /*0026*/ 	.short	0x0000
        /*0028*/ 	.byte	0x00, 0xf0, 0x01, 0x0a


	//----- nvinfo : EIATTR_MAXREG_COUNT
	.align		4
.L_502:
        /*002c*/ 	.byte	0x03, 0x1b
        /*002e*/ 	.short	0x00ff


	//----- nvinfo : EIATTR_NUM_BARRIERS
	.align		4
        /*0030*/ 	.byte	0x02, 0x4c
        /*0032*/ 	.byte	0x01
	.zero		1


	//----- nvinfo : EIATTR_ANNOTATIONS
	.align		4
        /*0034*/ 	.byte	0x04, 0x55
        /*0036*/ 	.short	(.L_504 - .L_503)


	//   ....[0]....
.L_503:
        /* <DEDUP_REMOVED lines=69> */


	//----- nvinfo : EIATTR_MERCURY_ISA_VERSION
	.align		4
.L_504:
        /*0470*/ 	.byte	0x03, 0x5f
        /*0472*/ 	.short	0x0000


	//----- nvinfo : EIATTR_EXIT_INSTR_OFFSETS
	.align		4
        /*0474*/ 	.byte	0x04, 0x1c
        /*0476*/ 	.short	(.L_506 - .L_505)


	//   ....[0]....
.L_505:
        /*0478*/ 	.word	0x000000a0


	//   ....[1]....
        /*047c*/ 	.word	0x00009aa0


	//----- nvinfo : EIATTR_CTAIDZ_USED
	.align		4
.L_506:
        /*0480*/ 	.byte	0x01, 0x04
	.zero		2


	//----- nvinfo : EIATTR_CRS_STACK_SIZE
	.align		4
        /*0484*/ 	.byte	0x04, 0x1e
        /*0486*/ 	.short	(.L_508 - .L_507)
.L_507:
        /*0488*/ 	.word	0x00000000
.L_508:


//--------------------- .nv.info._ZN5flash44flash_bwd_dq_dk_dv_loop_seqk_parallel_kernelI23Flash_bwd_kernel_traitsILi192ELi64ELi64ELi8ELi4ELi2ELi2ELb1ELb1EN7cutlass10bfloat16_tE19Flash_kernel_traitsILi192ELi64ELi64ELi8ES3_EELb1ELb0ELb1ELb0ELb0ELb1ELb0EEEvNS_16Flash_bwd_paramsE --------------------------
	.section	.nv.info._ZN5flash44flash_bwd_dq_dk_dv_loop_seqk_parallel_kernelI23Flash_bwd_kernel_traitsILi192ELi64ELi64ELi8ELi4ELi2ELi2ELb1ELb1EN7cutlass10bfloat16_tE19Flash_kernel_traitsILi192ELi64ELi64ELi8ES3_EELb1ELb0ELb1ELb0ELb0ELb1ELb0EEEvNS_16Flash_bwd_paramsE,"",@"SHT_CUDA_INFO"
	.sectionflags	@""
	.align	4


	//----- nvinfo : EIATTR_CUDA_API_VERSION
	.align		4
        /*0000*/ 	.byte	0x04, 0x37
        /*0002*/ 	.short	(.L_510 - .L_509)
.L_509:
        /*0004*/ 	.word	0x00000082


	//----- nvinfo : EIATTR_SW2861232_WAR
	.align		4
.L_510:
        /*0008*/ 	.byte	0x01, 0x35
	.zero		2


	//----- nvinfo : EIATTR_PARAM_CBANK
	.align		4
        /*000c*/ 	.byte	0x04, 0x0a
        /*000e*/ 	.short	(.L_512 - .L_511)
	.align		4
.L_511:
        /*0010*/ 	.word	index@(.nv.constant0._ZN5flash44flash_bwd_dq_dk_dv_loop_seqk_parallel_kernelI23Flash_bwd_kernel_traitsILi192ELi64ELi64ELi8ELi4ELi2ELi2ELb1ELb1EN7cutlass10bfloat16_tE19Flash_kernel_traitsILi192ELi64ELi64ELi8ES3_EELb1ELb0ELb1ELb0ELb0ELb1ELb0EEEvNS_16Flash_bwd_paramsE)
        /*0014*/ 	.short	0x0160
        /*0016*/ 	.short	0x0280


	//----- nvinfo : EIATTR_CBANK_PARAM_SIZE
	.align		4
.L_512:
        /*0018*/ 	.byte	0x03, 0x19
        /*001a*/ 	.short	0x0280


	//----- nvinfo : EIATTR_KPARAM_INFO
	.align		4
        /*001c*/ 	.byte	0x04, 0x17
        /*001e*/ 	.short	(.L_514 - .L_513)
.L_513:
        /*0020*/ 	.word	0x00000000
        /*0024*/ 	.short	0x0000
        /*0026*/ 	.short	0x0000
        /*0028*/ 	.byte	0x00, 0xf0, 0x01, 0x0a


	//----- nvinfo : EIATTR_MAXREG_COUNT
	.align		4
.L_514:
        /*002c*/ 	.byte	0x03, 0x1b
        /*002e*/ 	.short	0x00ff


	//----- nvinfo : EIATTR_NUM_BARRIERS
	.align		4
        /*0030*/ 	.byte	0x02, 0x4c
        /*0032*/ 	.byte	0x01
	.zero		1


	//----- nvinfo : EIATTR_ANNOTATIONS
	.align		4
        /*0034*/ 	.byte	0x04, 0x55
        /*0036*/ 	.short	(.L_516 - .L_515)


	//   ....[0]....
.L_515:
        /* <DEDUP_REMOVED lines=50> */


	//----- nvinfo : EIATTR_MERCURY_ISA_VERSION
	.align		4
.L_516:
        /*0340*/ 	.byte	0x03, 0x5f
        /*0342*/ 	.short	0x0000


	//----- nvinfo : EIATTR_EXIT_INSTR_OFFSETS
	.align		4
        /*0344*/ 	.byte	0x04, 0x1c
        /*0346*/ 	.short	(.L_518 - .L_517)


	//   ....[0]....
.L_517:
        /*0348*/ 	.word	0x000000a0


	//   ....[1]....
        /*034c*/ 	.word	0x00008c20


	//----- nvinfo : EIATTR_CTAIDZ_USED
	.align		4
.L_518:
        /*0350*/ 	.byte	0x01, 0x04
	.zero		2


	//----- nvinfo : EIATTR_CRS_STACK_SIZE
	.align		4
        /*0354*/ 	.byte	0x04, 0x1e
        /*0356*/ 	.short	(.L_520 - .L_519)
.L_519:
        /*0358*/ 	.word	0x00000000
.L_520:


//--------------------- .nv.info._ZN5flash44flash_bwd_dq_dk_dv_loop_seqk_parallel_kernelI23Flash_bwd_kernel_traitsILi192ELi64ELi64ELi8ELi4ELi2ELi2ELb1ELb1EN7cutlass10bfloat16_tE19Flash_kernel_traitsILi192ELi64ELi64ELi8ES3_EELb0ELb0ELb1ELb0ELb0ELb1ELb1EEEvNS_16Flash_bwd_paramsE --------------------------
	.section	.nv.info._ZN5flash44flash_bwd_dq_dk_dv_loop_seqk_parallel_kernelI23Flash_bwd_kernel_traitsILi192ELi64ELi64ELi8ELi4ELi2ELi2ELb1ELb1EN7cutlass10bfloat16_tE19Flash_kernel_traitsILi192ELi64ELi64ELi8ES3_EELb0ELb0ELb1ELb0ELb0ELb1ELb1EEEvNS_16Flash_bwd_paramsE,"",@"SHT_CUDA_INFO"
	.sectionflags	@""
	.align	4


	//----- nvinfo : EIATTR_CUDA_API_VERSION
	.align		4
        /*0000*/ 	.byte	0x04, 0x37
        /*0002*/ 	.short	(.L_522 - .L_521)
.L_521:
        /*0004*/ 	.word	0x00000082


	//----- nvinfo : EIATTR_SW2861232_WAR
	.align		4
.L_522:
        /*0008*/ 	.byte	0x01, 0x35
	.zero		2


	//----- nvinfo : EIATTR_PARAM_CBANK
	.align		4
        /*000c*/ 	.byte	0x04, 0x0a
        /*000e*/ 	.short	(.L_524 - .L_523)
	.align		4
.L_523:
        /*0010*/ 	.word	index@(.nv.constant0._ZN5flash44flash_bwd_dq_dk_dv_loop_seqk_parallel_kernelI23Flash_bwd_kernel_traitsILi192ELi64ELi64ELi8ELi4ELi2ELi2ELb1ELb1EN7cutlass10bfloat16_tE19Flash_kernel_traitsILi192ELi64ELi64ELi8ES3_EELb0ELb0ELb1ELb0ELb0ELb1ELb1EEEvNS_16Flash_bwd_paramsE)
        /*0014*/ 	.short	0x0160
        /*0016*/ 	.short	0x0280


	//----- nvinfo : EIATTR_CBANK_PARAM_SIZE
	.align		4
.L_524:
        /*0018*/ 	.byte	0x03, 0x19
        /*001a*/ 	.short	0x0280


	//----- nvinfo : EIATTR_KPARAM_INFO
	.align		4
        /*001c*/ 	.byte	0x04, 0x17
        /*001e*/ 	.short	(.L_526 - .L_525)
.L_525:
        /*0020*/ 	.word	0x00000000
        /*0024*/ 	.short	0x0000
        /*0026*/ 	.short	0x0000
        /*0028*/ 	.byte	0x00, 0xf0, 0x01, 0x0a


	//----- nvinfo : EIATTR_MAXREG_COUNT
	.align		4
.L_526:
        /*002c*/ 	.byte	0x03, 0x1b
        /*002e*/ 	.short	0x00ff


	//----- nvinfo : EIATTR_NUM_BARRIERS
	.align		4
        /*0030*/ 	.byte	0x02, 0x4c
        /*0032*/ 	.byte	0x01
	.zero		1


	//----- nvinfo : EIATTR_ANNOTATIONS
	.align		4
        /*0034*/ 	.byte	0x04, 0x55
        /*0036*/ 	.short	(.L_528 - .L_527)


	//   ....[0]....
.L_527:
        /* <DEDUP_REMOVED lines=56> */


	//----- nvinfo : EIATTR_MERCURY_ISA_VERSION
	.align		4
.L_528:
        /*03a8*/ 	.byte	0x03, 0x5f
        /*03aa*/ 	.short	0x0000


	//----- nvinfo : EIATTR_EXIT_INSTR_OFFSETS
	.align		4
        /*03ac*/ 	.byte	0x04, 0x1c
        /*03ae*/ 	.short	(.L_530 - .L_529)


	//   ....[0]....
.L_529:
        /*03b0*/ 	.word	0x000000a0


	//   ....[1]....
        /*03b4*/ 	.word	0x000085f0


	//----- nvinfo : EIATTR_CTAIDZ_USED
	.align		4
.L_530:
        /*03b8*/ 	.byte	0x01, 0x04
	.zero		2


	//----- nvinfo : EIATTR_CRS_STACK_SIZE
	.align		4
        /*03bc*/ 	.byte	0x04, 0x1e
        /*03be*/ 	.short	(.L_532 - .L_531)
.L_531:
        /*03c0*/ 	.word	0x00000000
.L_532:


//--------------------- .nv.info._ZN5flash44flash_bwd_dq_dk_dv_loop_seqk_parallel_kernelI23Flash_bwd_kernel_traitsILi192ELi64ELi64ELi8ELi4ELi2ELi2ELb1ELb1EN7cutlass10bfloat16_tE19Flash_kernel_traitsILi192ELi64ELi64ELi8ES3_EELb1ELb0ELb1ELb1ELb0ELb0ELb0EEEvNS_16Flash_bwd_paramsE --------------------------
	.section	.nv.info._ZN5flash44flash_bwd_dq_dk_dv_loop_seqk_parallel_kernelI23Flash_bwd_kernel_traitsILi192ELi64ELi64ELi8ELi4ELi2ELi2ELb1ELb1EN7cutlass10bfloat16_tE19Flash_kernel_traitsILi192ELi64ELi64ELi8ES3_EELb1ELb0ELb1ELb1ELb0ELb0ELb0EEEvNS_16Flash_bwd_paramsE,"",@"SHT_CUDA_INFO"
	.sectionflags	@""
	.align	4


	//----- nvinfo : EIATTR_CUDA_API_VERSION
	.align		4
        /*0000*/ 	.byte	0x04, 0x37
        /*0002*/ 	.short	(.L_534 - .L_533)
.L_533:
        /*0004*/ 	.word	0x00000082


	//----- nvinfo : EIATTR_SW2861232_WAR
	.align		4
.L_534:
        /*0008*/ 	.byte	0x01, 0x35
	.zero		2


	//----- nvinfo : EIATTR_PARAM_CBANK
	.align		4
        /*000c*/ 	.byte	0x04, 0x0a
        /*000e*/ 	.short	(.L_536 - .L_535)
	.align		4
.L_535:
        /*0010*/ 	.word	index@(.nv.constant0._ZN5flash44flash_bwd_dq_dk_dv_loop_seqk_parallel_kernelI23Flash_bwd_kernel_traitsILi192ELi64ELi64ELi8ELi4ELi2ELi2ELb1ELb1EN7cutlass10bfloat16_tE19Flash_kernel_traitsILi192ELi64ELi64ELi8ES3_EELb1ELb0ELb1ELb1ELb0ELb0ELb0EEEvNS_16Flash_bwd_paramsE)
        /*0014*/ 	.short	0x0160
        /*0016*/ 	.short	0x0280


	//----- nvinfo : EIATTR_CBANK_PARAM_SIZE
	.align		4
.L_536:
        /*0018*/ 	.byte	0x03, 0x19
        /*001a*/ 	.short	0x0280


	//----- nvinfo : EIATTR_KPARAM_INFO
	.align		4
        /*001c*/ 	.byte	0x04, 0x17
        /*001e*/ 	.short	(.L_538 - .L_537)
.L_537:
        /*0020*/ 	.word	0x00000000
        /*0024*/ 	.short	0x0000
        /*0026*/ 	.short	0x0000
        /*0028*/ 	.byte	0x00, 0xf0, 0x01, 0x0a


	//----- nvinfo : EIATTR_MAXREG_COUNT
	.align		4
.L_538:
        /*002c*/ 	.byte	0x03, 0x1b
        /*002e*/ 	.short	0x00ff


	//----- nvinfo : EIATTR_NUM_BARRIERS
	.align		4
        /*0030*/ 	.byte	0x02, 0x4c
        /*0032*/ 	.byte	0x01
	.zero		1


	//----- nvinfo : EIATTR_ANNOTATIONS
	.align		4
        /*0034*/ 	.byte	0x04, 0x55
        /*0036*/ 	.short	(.L_540 - .L_539)


	//   ....[0]....
.L_539:
        /* <DEDUP_REMOVED lines=62> */


	//----- nvinfo : EIATTR_MERCURY_ISA_VERSION
	.align		4
.L_540:
        /*0408*/ 	.byte	0x03, 0x5f
        /*040a*/ 	.short	0x0000


	//----- nvinfo : EIATTR_EXIT_INSTR_OFFSETS
	.align		4
        /*040c*/ 	.byte	0x04, 0x1c
        /*040e*/ 	.short	(.L_542 - .L_541)


	//   ....[0]....
.L_541:
        /*0410*/ 	.word	0x000000a0


	//   ....[1]....
        /*0414*/ 	.word	0x0000a2b0


	//----- nvinfo : EIATTR_CTAIDZ_USED
	.align		4
.L_542:
        /*0418*/ 	.byte	0x01, 0x04
	.zero		2


	//----- nvinfo : EIATTR_CRS_STACK_SIZE
	.align		4
        /*041c*/ 	.byte	0x04, 0x1e
        /*041e*/ 	.short	(.L_544 - .L_543)
.L_543:
        /*0420*/ 	.word	0x00000000
.L_544:


//--------------------- .nv.info._ZN5flash44flash_bwd_dq_dk_dv_loop_seqk_parallel_kernelI23Flash_bwd_kernel_traitsILi192ELi64ELi64ELi8ELi4ELi2ELi2ELb1ELb1EN7cutlass10bfloat16_tE19Flash_kernel_traitsILi192ELi64ELi64ELi8ES3_EELb0ELb0ELb1ELb1ELb0ELb0ELb1EEEvNS_16Flash_bwd_paramsE --------------------------
	.section	.nv.info._ZN5flash44flash_bwd_dq_dk_dv_loop_seqk_parallel_kernelI23Flash_bwd_kernel_traitsILi192ELi64ELi64ELi8ELi4ELi2ELi2ELb1ELb1EN7cutlass10bfloat16_tE19Flash_kernel_traitsILi192ELi64ELi64ELi8ES3_EELb0ELb0ELb1ELb1ELb0ELb0ELb1EEEvNS_16Flash_bwd_paramsE,"",@"SHT_CUDA_INFO"
	.sectionflags	@""
	.align	4


	//----- nvinfo : EIATTR_CUDA_API_VERSION
	.align		4
        /*0000*/ 	.byte	0x04, 0x37
        /*0002*/ 	.short	(.L_546 - .L_545)
.L_545:
        /*0004*/ 	.word	0x00000082


	//----- nvinfo : EIATTR_SW2861232_WAR
	.align		4
.L_546:
        /*0008*/ 	.byte	0x01, 0x35
	.zero		2


	//----- nvinfo : EIATTR_PARAM_CBANK
	.align		4
        /*000c*/ 	.byte	0x04, 0x0a
        /*000e*/ 	.short	(.L_548 - .L_547)
	.align		4
.L_547:
        /*0010*/ 	.word	index@(.nv.constant0._ZN5flash44flash_bwd_dq_dk_dv_loop_seqk_parallel_kernelI23Flash_bwd_kernel_traitsILi192ELi64ELi64ELi8ELi4ELi2ELi2ELb1ELb1EN7cutlass10bfloat16_tE19Flash_kernel_traitsILi192ELi64ELi64ELi8ES3_EELb0ELb0ELb1ELb1ELb0ELb0ELb1EEEvNS_16Flash_bwd_paramsE)
        /*0014*/ 	.short	0x0160
        /*0016*/ 	.short	0x0280


	//----- nvinfo : EIATTR_CBANK_PARAM_SIZE
	.align		4
.L_548:
        /*0018*/ 	.byte	0x03, 0x19
        /*001a*/ 	.short	0x0280


	//----- nvinfo : EIATTR_KPARAM_INFO
	.align		4
        /*001c*/ 	.byte	0x04, 0x17
        /*001e*/ 	.short	(.L_550 - .L_549)
.L_549:
        /*0020*/ 	.word	0x00000000
        /*0024*/ 	.short	0x0000
        /*0026*/ 	.short	0x0000
        /*0028*/ 	.byte	0x00, 0xf0, 0x01, 0x0a


	//----- nvinfo : EIATTR_MAXREG_COUNT
	.align		4
.L_550:
        /*002c*/ 	.byte	0x03, 0x1b
        /*002e*/ 	.short	0x00ff


	//----- nvinfo : EIATTR_NUM_BARRIERS
	.align		4
        /*0030*/ 	.byte	0x02, 0x4c
        /*0032*/ 	.byte	0x01
	.zero		1


	//----- nvinfo : EIATTR_ANNOTATIONS
	.align		4
        /*0034*/ 	.byte	0x04, 0x55
        /*0036*/ 	.short	(.L_552 - .L_551)


	//   ....[0]....
.L_551:
        /* <DEDUP_REMOVED lines=69> */


	//----- nvinfo : EIATTR_MERCURY_ISA_VERSION
	.align		4
.L_552:
        /*0470*/ 	.byte	0x03, 0x5f
        /*0472*/ 	.short	0x0000


	//----- nvinfo : EIATTR_EXIT_INSTR_OFFSETS
	.align		4
        /*0474*/ 	.byte	0x04, 0x1c
        /*0476*/ 	.short	(.L_554 - .L_553)


	//   ....[0]....
.L_553:
        /*0478*/ 	.word	0x000000a0


	//   ....[1]....
        /*047c*/ 	.word	0x00009c80


	//----- nvinfo : EIATTR_CTAIDZ_USED
	.align		4
.L_554:
        /*0480*/ 	.byte	0x01, 0x04
	.zero		2


	//----- nvinfo : EIATTR_CRS_STACK_SIZE
	.align		4
        /*0484*/ 	.byte	0x04, 0x1e
        /*0486*/ 	.short	(.L_556 - .L_555)
.L_555:
        /*0488*/ 	.word	0x00000000
.L_556:


//--------------------- .nv.info._ZN5flash25flash_bwd_dot_do_o_kernelILb0E23Flash_bwd_kernel_traitsILi192ELi64ELi64ELi8ELi4ELi2ELi2ELb1ELb1EN7cutlass10bfloat16_tE19Flash_kernel_traitsILi192ELi64ELi64ELi8ES3_EEEEvNS_16Flash_bwd_paramsE --------------------------
	.section	.nv.info._ZN5flash25flash_bwd_dot_do_o_kernelILb0E23Flash_bwd_kernel_traitsILi192ELi64ELi64ELi8ELi4ELi2ELi2ELb1ELb1EN7cutlass10bfloat16_tE19Flash_kernel_traitsILi192ELi64ELi64ELi8ES3_EEEEvNS_16Flash_bwd_paramsE,"",@"SHT_CUDA_INFO"
	.sectionflags	@""
	.align	4


	//----- nvinfo : EIATTR_CUDA_API_VERSION
	.align		4
        /*0000*/ 	.byte	0x04, 0x37
        /*0002*/ 	.short	(.L_558 - .L_557)
.L_557:
        /*0004*/ 	.word	0x00000082


	//----- nvinfo : EIATTR_SW2861232_WAR
	.align		4
.L_558:
        /*0008*/ 	.byte	0x01, 0x35
	.zero		2


	//----- nvinfo : EIATTR_PARAM_CBANK
	.align		4
        /*000c*/ 	.byte	0x04, 0x0a
        /*000e*/ 	.short	(.L_560 - .L_559)
	.align		4
.L_559:
        /*0010*/ 	.word	index@(.nv.constant0._ZN5flash25flash_bwd_dot_do_o_kernelILb0E23Flash_bwd_kernel_traitsILi192ELi64ELi64ELi8ELi4ELi2ELi2ELb1ELb1EN7cutlass10bfloat16_tE19Flash_kernel_traitsILi192ELi64ELi64ELi8ES3_EEEEvNS_16Flash_bwd_paramsE)
        /*0014*/ 	.short	0x0160
        /*0016*/ 	.short	0x0280


	//----- nvinfo : EIATTR_CBANK_PARAM_SIZE
	.align		4
.L_560:
        /*0018*/ 	.byte	0x03, 0x19
        /*001a*/ 	.short	0x0280


	//----- nvinfo : EIATTR_KPARAM_INFO
	.align		4
        /*001c*/ 	.byte	0x04, 0x17
        /*001e*/ 	.short	(.L_562 - .L_561)
.L_561:
        /*0020*/ 	.word	0x00000000
        /*0024*/ 	.short	0x0000
        /*0026*/ 	.short	0x0000
        /*0028*/ 	.byte	0x00, 0xf0, 0x01, 0x0a


	//----- nvinfo : EIATTR_MAXREG_COUNT
	.align		4
.L_562:
        /*002c*/ 	.byte	0x03, 0x1b
        /*002e*/ 	.short	0x00ff


	//----- nvinfo : EIATTR_MERCURY_ISA_VERSION
	.align		4
        /*0030*/ 	.byte	0x03, 0x5f
        /*0032*/ 	.short	0x0000


	//----- nvinfo : EIATTR_COOP_GROUP_MASK_REGIDS
	.align		4
        /*0034*/ 	.byte	0x04, 0x29
        /*0036*/ 	.short	(.L_564 - .L_563)


	//   ....[0]....
.L_563:
        /*0038*/ 	.word	0xffffffff


	//   ....[1]....
        /*003c*/ 	.word	0xffffffff


	//   ....[2]....
        /*0040*/ 	.word	0xffffffff


	//   ....[3]....
        /*0044*/ 	.word	0xffffffff


	//   ....[4]....
        /*0048*/ 	.word	0xffffffff


	//   ....[5]....
        /*004c*/ 	.word	0xffffffff


	//----- nvinfo : EIATTR_COOP_GROUP_INSTR_OFFSETS
	.align		4
.L_564:
        /*0050*/ 	.byte	0x04, 0x28
        /*0052*/ 	.short	(.L_566 - .L_565)


	//   ....[0]....
.L_565:
        /*0054*/ 	.word	0x00001470


	//   ....[1]....
        /*0058*/ 	.word	0x00001490


	//   ....[2]....
        /*005c*/ 	.word	0x000014b0


	//   ....[3]....
        /*0060*/ 	.word	0x000014d0


	//   ....[4]....
        /*0064*/ 	.word	0x00001510


	//   ....[5]....
        /*0068*/ 	.word	0x00001550


	//----- nvinfo : EIATTR_EXIT_INSTR_OFFSETS
	.align		4
.L_566:
        /*006c*/ 	.byte	0x04, 0x1c
        /*006e*/ 	.short	(.L_568 - .L_567)


	//   ....[0]....
.L_567:
        /*0070*/ 	.word	0x00000120


	//   ....[1]....
        /*0074*/ 	.word	0x000015b0


	//   ....[2]....
        /*0078*/ 	.word	0x000015e0


	//----- nvinfo : EIATTR_CTAIDZ_USED
	.align		4
.L_568:
        /*007c*/ 	.byte	0x01, 0x04
	.zero		2


	//----- nvinfo : EIATTR_CRS_STACK_SIZE
	.align		4
        /*0080*/ 	.byte	0x04, 0x1e
        /*0082*/ 	.short	(.L_570 - .L_569)
.L_569:
        /*0084*/ 	.word	0x00000000
.L_570:


//--------------------- .nv.info._ZN5flash25flash_bwd_dot_do_o_kernelILb1E23Flash_bwd_kernel_traitsILi192ELi64ELi64ELi8ELi4ELi2ELi2ELb1ELb1EN7cutlass10bfloat16_tE19Flash_kernel_traitsILi192ELi64ELi64ELi8ES3_EEEEvNS_16Flash_bwd_paramsE --------------------------
	.section	.nv.info._ZN5flash25flash_bwd_dot_do_o_kernelILb1E23Flash_bwd_kernel_traitsILi192ELi64ELi64ELi8ELi4ELi2ELi2ELb1ELb1EN7cutlass10bfloat16_tE19Flash_kernel_traitsILi192ELi64ELi64ELi8ES3_EEEEvNS_16Flash_bwd_paramsE,"",@"SHT_CUDA_INFO"
	.sectionflags	@""
	.align	4


	//----- nvinfo : EIATTR_CUDA_API_VERSION
	.align		4
        /*0000*/ 	.byte	0x04, 0x37
        /*0002*/ 	.short	(.L_572 - .L_571)
.L_571:
        /*0004*/ 	.word	0x00000082


	//----- nvinfo : EIATTR_SW2861232_WAR
	.align		4
.L_572:
        /*0008*/ 	.byte	0x01, 0x35
	.zero		2


	//----- nvinfo : EIATTR_PARAM_CBANK
	.align		4
        /*000c*/ 	.byte	0x04, 0x0a
        /*000e*/ 	.short	(.L_574 - .L_573)
	.align		4
.L_573:
        /*0010*/ 	.word	index@(.nv.constant0._ZN5flash25flash_bwd_dot_do_o_kernelILb1E23Flash_bwd_kernel_traitsILi192ELi64ELi64ELi8ELi4ELi2ELi2ELb1ELb1EN7cutlass10bfloat16_tE19Flash_kernel_traitsILi192ELi64ELi64ELi8ES3_EEEEvNS_16Flash_bwd_paramsE)
        /*0014*/ 	.short	0x0160
        /*0016*/ 	.short	0x0280


	//----- nvinfo : EIATTR_CBANK_PARAM_SIZE
	.align		4
.L_574:
        /*0018*/ 	.byte	0x03, 0x19
        /*001a*/ 	.short	0x0280


	//----- nvinfo : EIATTR_KPARAM_INFO
	.align		4
        /*001c*/ 	.byte	0x04, 0x17
        /*001e*/ 	.short	(.L_576 - .L_575)
.L_575:
        /*0020*/ 	.word	0x00000000
        /*0024*/ 	.short	0x0000
        /*0026*/ 	.short	0x0000
        /*0028*/ 	.byte	0x00, 0xf0, 0x01, 0x0a


	//----- nvinfo : EIATTR_MAXREG_COUNT
	.align		4
.L_576:
        /*002c*/ 	.byte	0x03, 0x1b
        /*002e*/ 	.short	0x00ff


	//----- nvinfo : EIATTR_MERCURY_ISA_VERSION
	.align		4
        /*0030*/ 	.byte	0x03, 0x5f
        /*0032*/ 	.short	0x0000


	//----- nvinfo : EIATTR_COOP_GROUP_MASK_REGIDS
	.align		4
        /*0034*/ 	.byte	0x04, 0x29
        /*0036*/ 	.short	(.L_578 - .L_577)


	//   ....[0]....
.L_577:
        /*0038*/ 	.word	0xffffffff


	//   ....[1]....
        /*003c*/ 	.word	0xffffffff


	//   ....[2]....
        /*0040*/ 	.word	0xffffffff


	//   ....[3]....
        /*0044*/ 	.word	0xffffffff


	//   ....[4]....
        /*0048*/ 	.word	0xffffffff


	//   ....[5]....
        /*004c*/ 	.word	0xffffffff


	//----- nvinfo : EIATTR_COOP_GROUP_INSTR_OFFSETS
	.align		4
.L_578:
        /*0050*/ 	.byte	0x04, 0x28
        /*0052*/ 	.short	(.L_580 - .L_579)


	//   ....[0]....
.L_579:
        /*0054*/ 	.word	0x000017b0


	//   ....[1]....
        /*0058*/ 	.word	0x000017c0


	//   ....[2]....
        /*005c*/ 	.word	0x000017f0


	//   ....[3]....
        /*0060*/ 	.word	0x00001800


	//   ....[4]....
        /*0064*/ 	.word	0x00001830


	//   ....[5]....
        /*0068*/ 	.word	0x00001860


	//----- nvinfo : EIATTR_EXIT_INSTR_OFFSETS
	.align		4
.L_580:
        /*006c*/ 	.byte	0x04, 0x1c
        /*006e*/ 	.short	(.L_582 - .L_581)


	//   ....[0]....
.L_581:
        /*0070*/ 	.word	0x00000120


	//   ....[1]....
        /*0074*/ 	.word	0x000019f0


	//----- nvinfo : EIATTR_CTAIDZ_USED
	.align		4
.L_582:
        /*0078*/ 	.byte	0x01, 0x04
	.zero		2


	//----- nvinfo : EIATTR_CRS_STACK_SIZE
	.align		4
        /*007c*/ 	.byte	0x04, 0x1e
        /*007e*/ 	.short	(.L_584 - .L_583)
.L_583:
        /*0080*/ 	.word	0x00000000
.L_584:


//--------------------- .nv.info._ZN5flash27flash_bwd_convert_dq_kernelI23Flash_bwd_kernel_traitsILi192ELi64ELi64ELi8ELi4ELi2ELi2ELb0ELb0EN7cutlass10bfloat16_tE19Flash_kernel_traitsILi192ELi64ELi64ELi8ES3_EEEEvNS_16Flash_bwd_paramsEi --------------------------
	.section	.nv.info._ZN5flash27flash_bwd_convert_dq_kernelI23Flash_bwd_kernel_traitsILi192ELi64ELi64ELi8ELi4ELi2ELi2ELb0ELb0EN7cutlass10bfloat16_tE19Flash_kernel_traitsILi192ELi64ELi64ELi8ES3_EEEEvNS_16Flash_bwd_paramsEi,"",@"SHT_CUDA_INFO"
	.sectionflags	@""
	.align	4


	//----- nvinfo : EIATTR_CUDA_API_VERSION
	.align		4
        /*0000*/ 	.byte	0x04, 0x37
        /*0002*/ 	.short	(.L_586 - .L_585)
.L_585:
        /*0004*/ 	.word	0x00000082


	//----- nvinfo : EIATTR_SW2861232_WAR
	.align		4
.L_586:
        /*0008*/ 	.byte	0x01, 0x35
	.zero		2


	//----- nvinfo : EIATTR_PARAM_CBANK
	.align		4
        /*000c*/ 	.byte	0x04, 0x0a
        /*000e*/ 	.short	(.L_588 - .L_587)
	.align		4
.L_587:
        /*0010*/ 	.word	index@(.nv.constant0._ZN5flash27flash_bwd_convert_dq_kernelI23Flash_bwd_kernel_traitsILi192ELi64ELi64ELi8ELi4ELi2ELi2ELb0ELb0EN7cutlass10bfloat16_tE19Flash_kernel_traitsILi192ELi64ELi64ELi8ES3_EEEEvNS_16Flash_bwd_paramsEi)
        /*0014*/ 	.short	0x0160
        /*0016*/ 	.short	0x0284


	//----- nvinfo : EIATTR_CBANK_PARAM_SIZE
	.align		4
.L_588:
        /*0018*/ 	.byte	0x03, 0x19
        /*001a*/ 	.short	0x0284


	//----- nvinfo : EIATTR_KPARAM_INFO
	.align		4
        /*001c*/ 	.byte	0x04, 0x17
        /*001e*/ 	.short	(.L_590 - .L_589)
.L_589:
        /*0020*/ 	.word	0x00000000
        /*0024*/ 	.short	0x0001
        /*0026*/ 	.short	0x0280
        /*0028*/ 	.byte	0x00, 0xf0, 0x11, 0x00


	//----- nvinfo : EIATTR_KPARAM_INFO
	.align		4
.L_590:
        /*002c*/ 	.byte	0x04, 0x17
        /*002e*/ 	.short	(.L_592 - .L_591)
.L_591:
        /*0030*/ 	.word	0x00000000
        /*0034*/ 	.short	0x0000
        /*0036*/ 	.short	0x0000
        /*0038*/ 	.byte	0x00, 0xf0, 0x01, 0x0a


	//----- nvinfo : EIATTR_MAXREG_COUNT
	.align		4
.L_592:
        /*003c*/ 	.byte	0x03, 0x1b
        /*003e*/ 	.short	0x00ff


	//----- nvinfo : EIATTR_NUM_BARRIERS
	.align		4
        /*0040*/ 	.byte	0x02, 0x4c
        /*0042*/ 	.byte	0x01
	.zero		1


	//----- nvinfo : EIATTR_MERCURY_ISA_VERSION
	.align		4
        /*0044*/ 	.byte	0x03, 0x5f
        /*0046*/ 	.short	0x0000


	//----- nvinfo : EIATTR_EXIT_INSTR_OFFSETS
	.align		4
        /*0048*/ 	.byte	0x04, 0x1c
        /*004a*/ 	.short	(.L_594 - .L_593)


	//   ....[0]....
.L_593:
        /*004c*/ 	.word	0x000000f0


	//   ....[1]....
        /*0050*/ 	.word	0x00001b80


	//   ....[2]....
        /*0054*/ 	.word	0x00001c80


	//   ....[3]....
        /*0058*/ 	.word	0x00001ca0


	//----- nvinfo : EIATTR_CTAIDZ_USED
	.align		4
.L_594:
        /*005c*/ 	.byte	0x01, 0x04
	.zero		2


	//----- nvinfo : EIATTR_CRS_STACK_SIZE
	.align		4
        /*0060*/ 	.byte	0x04, 0x1e
        /*0062*/ 	.short	(.L_596 - .L_595)
.L_595:
        /*0064*/ 	.word	0x00000000
.L_596:


//--------------------- .nv.info._ZN5flash44flash_bwd_dq_dk_dv_loop_seqk_parallel_kernelI23Flash_bwd_kernel_traitsILi192ELi64ELi64ELi8ELi4ELi2ELi2ELb0ELb0EN7cutlass10bfloat16_tE19Flash_kernel_traitsILi192ELi64ELi64ELi8ES3_EELb1ELb0ELb0ELb0ELb0ELb0ELb0EEEvNS_16Flash_bwd_paramsE --------------------------
	.section	.nv.info._ZN5flash44flash_bwd_dq_dk_dv_loop_seqk_parallel_kernelI23Flash_bwd_kernel_traitsILi192ELi64ELi64ELi8ELi4ELi2ELi2ELb0ELb0EN7cutlass10bfloat16_tE19Flash_kernel_traitsILi192ELi64ELi64ELi8ES3_EELb1ELb0ELb0ELb0ELb0ELb0ELb0EEEvNS_16Flash_bwd_paramsE,"",@"SHT_CUDA_INFO"
	.sectionflags	@""
	.align	4


	//----- nvinfo : EIATTR_CUDA_API_VERSION
	.align		4
        /*0000*/ 	.byte	0x04, 0x37
        /*0002*/ 	.short	(.L_598 - .L_597)
.L_597:
        /*0004*/ 	.word	0x00000082


	//----- nvinfo : EIATTR_SW2861232_WAR
	.align		4
.L_598:
        /*0008*/ 	.byte	0x01, 0x35
	.zero		2


	//----- nvinfo : EIATTR_PARAM_CBANK
	.align		4
        /*000c*/ 	.byte	0x04, 0x0a
        /*000e*/ 	.short	(.L_600 - .L_599)
	.align		4
.L_599:
        /*0010*/ 	.word	index@(.nv.constant0._ZN5flash44flash_bwd_dq_dk_dv_loop_seqk_parallel_kernelI23Flash_bwd_kernel_traitsILi192ELi64ELi64ELi8ELi4ELi2ELi2ELb0ELb0EN7cutlass10bfloat16_tE19Flash_kernel_traitsILi192ELi64ELi64ELi8ES3_EELb1ELb0ELb0ELb0ELb0ELb0ELb0EEEvNS_16Flash_bwd_paramsE)
        /*0014*/ 	.short	0x0160
        /*0016*/ 	.short	0x0280


	//----- nvinfo : EIATTR_CBANK_PARAM_SIZE
	.align		4
.L_600:
        /*0018*/ 	.byte	0x03, 0x19
        /*001a*/ 	.short	0x0280


	//----- nvinfo : EIATTR_KPARAM_INFO
	.align		4
        /*001c*/ 	.byte	0x04, 0x17
        /*001e*/ 	.short	(.L_602 - .L_601)
.L_601:
        /*0020*/ 	.word	0x00000000
        /*0024*/ 	.short	0x0000
        /*0026*/ 	.short	0x0000
        /*0028*/ 	.byte	0x00, 0xf0, 0x01, 0x0a


	//----- nvinfo : EIATTR_MAXREG_COUNT
	.align		4
.L_602:
        /*002c*/ 	.byte	0x03, 0x1b
        /*002e*/ 	.short	0x00ff


	//----- nvinfo : EIATTR_NUM_BARRIERS
	.align		4
        /*0030*/ 	.byte	0x02, 0x4c
        /*0032*/ 	.byte	0x01
	.zero		1


	//----- nvinfo : EIATTR_ANNOTATIONS
	.align		4
        /*0034*/ 	.byte	0x04, 0x55
        /*0036*/ 	.short	(.L_604 - .L_603)


	//   ....[0]....
.L_603:
        /*0038*/ 	.word	0x00000001
        /*003c*/ 	.byte	0x10, 0x03, 0x00, 0x00, 0x01, 0x00, 0x00, 0x00, 0x40, 0x05, 0x00, 0x00, 0x01, 0x00, 0x00, 0x00
        /*004c*/ 	.byte	0x80, 0x05, 0x00, 0x00, 0x01, 0x00, 0x00, 0x00, 0x90, 0x0a, 0x00, 0x00, 0x01, 0x00, 0x00, 0x00
        /*005c*/ 	.byte	0x10, 0x14, 0x00, 0x00, 0x01, 0x00, 0x00, 0x00, 0xc0, 0x1c, 0x00, 0x00, 0x01, 0x00, 0x00, 0x00
        /*006c*/ 	.byte	0x70, 0x2e, 0x00, 0x00, 0x01, 0x00, 0x00, 0x00, 0xd0, 0x71, 0x00, 0x00, 0x01, 0x00, 0x00, 0x00
        /*007c*/ 	.byte	0x30, 0x87, 0x00, 0x00


	//----- nvinfo : EIATTR_MERCURY_ISA_VERSION
	.align		4
.L_604:
        /*0080*/ 	.byte	0x03, 0x5f
        /*0082*/ 	.short	0x0000


	//----- nvinfo : EIATTR_EXIT_INSTR_OFFSETS
	.align		4
        /*0084*/ 	.byte	0x04, 0x1c
        /*0086*/ 	.short	(.L_606 - .L_605)


	//   ....[0]....
.L_605:
        /*0088*/ 	.word	0x00000090


	//   ....[1]....
        /*008c*/ 	.word	0x00008fb0


	//----- nvinfo : EIATTR_CTAIDZ_USED
	.align		4
.L_606:
        /*0090*/ 	.byte	0x01, 0x04
	.zero		2


	//----- nvinfo : EIATTR_CRS_STACK_SIZE
	.align		4
        /*0094*/ 	.byte	0x04, 0x1e
        /*0096*/ 	.short	(.L_608 - .L_607)
.L_607:
        /*0098*/ 	.word	0x00000000
.L_608:


//--------------------- .nv.info._ZN5flash44flash_bwd_dq_dk_dv_loop_seqk_parallel_kernelI23Flash_bwd_kernel_traitsILi192ELi64ELi64ELi8ELi4ELi2ELi2ELb0ELb0EN7cutlass10bfloat16_tE19Flash_kernel_traitsILi192ELi64ELi64ELi8ES3_EELb0ELb0ELb0ELb0ELb0ELb0ELb1EEEvNS_16Flash_bwd_paramsE --------------------------
	.section	.nv.info._ZN5flash44flash_bwd_dq_dk_dv_loop_seqk_parallel_kernelI23Flash_bwd_kernel_traitsILi192ELi64ELi64ELi8ELi4ELi2ELi2ELb0ELb0EN7cutlass10bfloat16_tE19Flash_kernel_traitsILi192ELi64ELi64ELi8ES3_EELb0ELb0ELb0ELb0ELb0ELb0ELb1EEEvNS_16Flash_bwd_paramsE,"",@"SHT_CUDA_INFO"
	.sectionflags	@""
	.align	4


	//----- nvinfo : EIATTR_CUDA_API_VERSION
	.align		4
        /*0000*/ 	.byte	0x04, 0x37
        /*0002*/ 	.short	(.L_610 - .L_609)
.L_609:
        /*0004*/ 	.word	0x00000082


	//----- nvinfo : EIATTR_SW2861232_WAR
	.align		4
.L_610:
        /*0008*/ 	.byte	0x01, 0x35
	.zero		2


	//----- nvinfo : EIATTR_PARAM_CBANK
	.align		4
        /*000c*/ 	.byte	0x04, 0x0a
        /*000e*/ 	.short	(.L_612 - .L_611)
	.align		4
.L_611:
        /*0010*/ 	.word	index@(.nv.constant0._ZN5flash44flash_bwd_dq_dk_dv_loop_seqk_parallel_kernelI23Flash_bwd_kernel_traitsILi192ELi64ELi64ELi8ELi4ELi2ELi2ELb0ELb0EN7cutlass10bfloat16_tE19Flash_kernel_traitsILi192ELi64ELi64ELi8ES3_EELb0ELb0ELb0ELb0ELb0ELb0ELb1EEEvNS_16Flash_bwd_paramsE)
        /*0014*/ 	.short	0x0160
        /*0016*/ 	.short	0x0280


	//----- nvinfo : EIATTR_CBANK_PARAM_SIZE
	.align		4
.L_612:
        /*0018*/ 	.byte	0x03, 0x19
        /*001a*/ 	.short	0x0280


	//----- nvinfo : EIATTR_KPARAM_INFO
	.align		4
        /*001c*/ 	.byte	0x04, 0x17
        /*001e*/ 	.short	(.L_614 - .L_613)
.L_613:
        /*0020*/ 	.word	0x00000000
        /*0024*/ 	.short	0x0000
        /*0026*/ 	.short	0x0000
        /*0028*/ 	.byte	0x00, 0xf0, 0x01, 0x0a


	//----- nvinfo : EIATTR_MAXREG_COUNT
	.align		4
.L_614:
        /*002c*/ 	.byte	0x03, 0x1b
        /*002e*/ 	.short	0x00ff


	//----- nvinfo : EIATTR_NUM_BARRIERS
	.align		4
        /*0030*/ 	.byte	0x02, 0x4c
        /*0032*/ 	.byte	0x01
	.zero		1


	//----- nvinfo : EIATTR_ANNOTATIONS
	.align		4
        /*0034*/ 	.byte	0x04, 0x55
        /*0036*/ 	.short	(.L_616 - .L_615)


	//   ....[0]....
.L_615:
        /*0038*/ 	.word	0x00000001
        /*003c*/ 	.byte	0x50, 0x04, 0x00, 0x00, 0x01, 0x00, 0x00, 0x00, 0x90, 0x05, 0x00, 0x00, 0x01, 0x00, 0x00, 0x00
        /*004c*/ 	.byte	0xd0, 0x05, 0x00, 0x00, 0x01, 0x00, 0x00, 0x00, 0xa0, 0x07, 0x00, 0x00, 0x01, 0x00, 0x00, 0x00
        /*005c*/ 	.byte	0x00, 0x08, 0x00, 0x00, 0x01, 0x00, 0x00, 0x00, 0x40, 0x14, 0x00, 0x00, 0x01, 0x00, 0x00, 0x00
        /*006c*/ 	.byte	0xf0, 0x1c, 0x00, 0x00, 0x01, 0x00, 0x00, 0x00, 0x70, 0x23, 0x00, 0x00, 0x01, 0x00, 0x00, 0x00
        /*007c*/ 	.byte	0x80, 0x23, 0x00, 0x00, 0x01, 0x00, 0x00, 0x00, 0xf0, 0x2e, 0x00, 0x00


	//----- nvinfo : EIATTR_MERCURY_ISA_VERSION
	.align		4
.L_616:
        /*0088*/ 	.byte	0x03, 0x5f
        /*008a*/ 	.short	0x0000


	//----- nvinfo : EIATTR_EXIT_INSTR_OFFSETS
	.align		4
        /*008c*/ 	.byte	0x04, 0x1c
        /*008e*/ 	.short	(.L_618 - .L_617)


	//   ....[0]....
.L_617:
        /*0090*/ 	.word	0x00000090


	//   ....[1]....
        /*0094*/ 	.word	0x000088b0


	//----- nvinfo : EIATTR_CTAIDZ_USED
	.align		4
.L_618:
        /*0098*/ 	.byte	0x01, 0x04
	.zero		2


	//----- nvinfo : EIATTR_CRS_STACK_SIZE
	.align		4
        /*009c*/ 	.byte	0x04, 0x1e
        /*009e*/ 	.short	(.L_620 - .L_619)
.L_619:
        /*00a0*/ 	.word	0x00000000
.L_620:


//--------------------- .nv.info._ZN5flash44flash_bwd_dq_dk_dv_loop_seqk_parallel_kernelI23Flash_bwd_kernel_traitsILi192ELi64ELi64ELi8ELi4ELi2ELi2ELb0ELb0EN7cutlass10bfloat16_tE19Flash_kernel_traitsILi192ELi64ELi64ELi8ES3_EELb1ELb0ELb1ELb0ELb0ELb0ELb0EEEvNS_16Flash_bwd_paramsE --------------------------
	.section	.nv.info._ZN5flash44flash_bwd_dq_dk_dv_loop_seqk_parallel_kernelI23Flash_bwd_kernel_traitsILi192ELi64ELi64ELi8ELi4ELi2ELi2ELb0ELb0EN7cutlass10bfloat16_tE19Flash_kernel_traitsILi192ELi64ELi64ELi8ES3_EELb1ELb0ELb1ELb0ELb0ELb0ELb0EEEvNS_16Flash_bwd_paramsE,"",@"SHT_CUDA_INFO"
	.sectionflags	@""
	.align	4


	//----- nvinfo : EIATTR_CUDA_API_VERSION
	.align		4
        /*0000*/ 	.byte	0x04, 0x37
        /*0002*/ 	.short	(.L_622 - .L_621)
.L_621:
        /*0004*/ 	.word	0x00000082


	//----- nvinfo : EIATTR_SW2861232_WAR
	.align		4
.L_622:
        /*0008*/ 	.byte	0x01, 0x35
	.zero		2


	//----- nvinfo : EIATTR_PARAM_CBANK
	.align		4
        /*000c*/ 	.byte	0x04, 0x0a
        /*000e*/ 	.short	(.L_624 - .L_623)
	.align		4
.L_623:
        /*0010*/ 	.word	index@(.nv.constant0._ZN5flash44flash_bwd_dq_dk_dv_loop_seqk_parallel_kernelI23Flash_bwd_kernel_traitsILi192ELi64ELi64ELi8ELi4ELi2ELi2ELb0ELb0EN7cutlass10bfloat16_tE19Flash_kernel_traitsILi192ELi64ELi64ELi8ES3_EELb1ELb0ELb1ELb0ELb0ELb0ELb0EEEvNS_16Flash_bwd_paramsE)
        /*0014*/ 	.short	0x0160
        /*0016*/ 	.short	0x0280


	//----- nvinfo : EIATTR_CBANK_PARAM_SIZE
	.align		4
.L_624:
        /*0018*/ 	.byte	0x03, 0x19
        /*001a*/ 	.short	0x0280


	//----- nvinfo : EIATTR_KPARAM_INFO
	.align		4
        /*001c*/ 	.byte	0x04, 0x17
        /*001e*/ 	.short	(.L_626 - .L_625)
.L_625:
        /*0020*/ 	.word	0x00000000
        /*0024*/ 	.short	0x0000
        /*0026*/ 	.short	0x0000
        /*0028*/ 	.byte	0x00, 0xf0, 0x01, 0x0a


	//----- nvinfo : EIATTR_MAXREG_COUNT
	.align		4
.L_626:
        /*002c*/ 	.byte	0x03, 0x1b
        /*002e*/ 	.short	0x00ff


	//----- nvinfo : EIATTR_NUM_BARRIERS
	.align		4
        /*0030*/ 	.byte	0x02, 0x4c
        /*0032*/ 	.byte	0x01
	.zero		1


	//----- nvinfo : EIATTR_MERCURY_ISA_VERSION
	.align		4
        /*0034*/ 	.byte	0x03, 0x5f
        /*0036*/ 	.short	0x0000


	//----- nvinfo : EIATTR_EXIT_INSTR_OFFSETS
	.align		4
        /*0038*/ 	.byte	0x04, 0x1c
        /*003a*/ 	.short	(.L_628 - .L_627)


	//   ....[0]....
.L_627:
        /*003c*/ 	.word	0x00000080


	//   ....[1]....
        /*0040*/ 	.word	0x00008e70


	//----- nvinfo : EIATTR_CTAIDZ_USED
	.align		4
.L_628:
        /*0044*/ 	.byte	0x01, 0x04
	.zero		2


	//----- nvinfo : EIATTR_CRS_STACK_SIZE
	.align		4
        /*0048*/ 	.byte	0x04, 0x1e
        /*004a*/ 	.short	(.L_630 - .L_629)
.L_629:
        /*004c*/ 	.word	0x00000000
.L_630:


//--------------------- .nv.info._ZN5flash44flash_bwd_dq_dk_dv_loop_seqk_parallel_kernelI23Flash_bwd_kernel_traitsILi192ELi64ELi64ELi8ELi4ELi2ELi2ELb0ELb0EN7cutlass10bfloat16_tE19Flash_kernel_traitsILi192ELi64ELi64ELi8ES3_EELb0ELb0ELb1ELb0ELb0ELb0ELb1EEEvNS_16Flash_bwd_paramsE --------------------------
	.section	.nv.info._ZN5flash44flash_bwd_dq_dk_dv_loop_seqk_parallel_kernelI23Flash_bwd_kernel_traitsILi192ELi64ELi64ELi8ELi4ELi2ELi2ELb0ELb0EN7cutlass10bfloat16_tE19Flash_kernel_traitsILi192ELi64ELi64ELi8ES3_EELb0ELb0ELb1ELb0ELb0ELb0ELb1EEEvNS_16Flash_bwd_paramsE,"",@"SHT_CUDA_INFO"
	.sectionflags	@""
	.align	4


	//----- nvinfo : EIATTR_CUDA_API_VERSION
	.align		4
        /*0000*/ 	.byte	0x04, 0x37
        /*0002*/ 	.short	(.L_632 - .L_631)
.L_631:
        /*0004*/ 	.word	0x00000082


	//----- nvinfo : EIATTR_SW2861232_WAR
	.align		4
.L_632:
        /*0008*/ 	.byte	0x01, 0x35
	.zero		2


	//----- nvinfo : EIATTR_PARAM_CBANK
	.align		4
        /*000c*/ 	.byte	0x04, 0x0a
        /*000e*/ 	.short	(.L_634 - .L_633)
	.align		4
.L_633:
        /*0010*/ 	.word	index@(.nv.constant0._ZN5flash44flash_bwd_dq_dk_dv_loop_seqk_parallel_kernelI23Flash_bwd_kernel_traitsILi192ELi64ELi64ELi8ELi4ELi2ELi2ELb0ELb0EN7cutlass10bfloat16_tE19Flash_kernel_traitsILi192ELi64ELi64ELi8ES3_EELb0ELb0ELb1ELb0ELb0ELb0ELb1EEEvNS_16Flash_bwd_paramsE)
        /*0014*/ 	.short	0x0160
        /*0016*/ 	.short	0x0280


	//----- nvinfo : EIATTR_CBANK_PARAM_SIZE
	.align		4
.L_634:
        /*0018*/ 	.byte	0x03, 0x19
        /*001a*/ 	.short	0x0280


	//----- nvinfo : EIATTR_KPARAM_INFO
	.align		4
        /*001c*/ 	.byte	0x04, 0x17
        /*001e*/ 	.short	(.L_636 - .L_635)
.L_635:
        /*0020*/ 	.word	0x00000000
        /*0024*/ 	.short	0x0000
        /*0026*/ 	.short	0x0000
        /*0028*/ 	.byte	0x00, 0xf0, 0x01, 0x0a


	//----- nvinfo : EIATTR_MAXREG_COUNT
	.align		4
.L_636:
        /*002c*/ 	.byte	0x03, 0x1b
        /*002e*/ 	.short	0x00ff


	//----- nvinfo : EIATTR_NUM_BARRIERS
	.align		4
        /*0030*/ 	.byte	0x02, 0x4c
        /*0032*/ 	.byte	0x01
	.zero		1


	//----- nvinfo : EIATTR_MERCURY_ISA_VERSION
	.align		4
        /*0034*/ 	.byte	0x03, 0x5f
        /*0036*/ 	.short	0x0000


	//----- nvinfo : EIATTR_EXIT_INSTR_OFFSETS
	.align		4
        /*0038*/ 	.byte	0x04, 0x1c
        /*003a*/ 	.short	(.L_638 - .L_637)


	//   ....[0]....
.L_637:
        /*003c*/ 	.word	0x00000080


	//   ....[1]....
        /*0040*/ 	.word	0x00008870


	//----- nvinfo : EIATTR_CTAIDZ_USED
	.align		4
.L_638:
        /*0044*/ 	.byte	0x01, 0x04
	.zero		2


	//----- nvinfo : EIATTR_CRS_STACK_SIZE
	.align		4
        /*0048*/ 	.byte	0x04, 0x1e
        /*004a*/ 	.short	(.L_640 - .L_639)
.L_639:
        /*004c*/ 	.word	0x00000000
.L_640:


//--------------------- .nv.info._ZN5flash44flash_bwd_dq_dk_dv_loop_seqk_parallel_kernelI23Flash_bwd_kernel_traitsILi192ELi64ELi64ELi8ELi4ELi2ELi2ELb0ELb0EN7cutlass10bfloat16_tE19Flash_kernel_traitsILi192ELi64ELi64ELi8ES3_EELb1ELb0ELb0ELb0ELb0ELb1ELb0EEEvNS_16Flash_bwd_paramsE --------------------------
	.section	.nv.info._ZN5flash44flash_bwd_dq_dk_dv_loop_seqk_parallel_kernelI23Flash_bwd_kernel_traitsILi192ELi64ELi64ELi8ELi4ELi2ELi2ELb0ELb0EN7cutlass10bfloat16_tE19Flash_kernel_traitsILi192ELi64ELi64ELi8ES3_EELb1ELb0ELb0ELb0ELb0ELb1ELb0EEEvNS_16Flash_bwd_paramsE,"",@"SHT_CUDA_INFO"
	.sectionflags	@""
	.align	4


	//----- nvinfo : EIATTR_CUDA_API_VERSION
	.align		4
        /*0000*/ 	.byte	0x04, 0x37
        /*0002*/ 	.short	(.L_642 - .L_641)
.L_641:
        /*0004*/ 	.word	0x00000082


	//----- nvinfo : EIATTR_SW2861232_WAR
	.align		4
.L_642:
        /*0008*/ 	.byte	0x01, 0x35
	.zero		2


	//----- nvinfo : EIATTR_PARAM_CBANK
	.align		4
        /*000c*/ 	.byte	0x04, 0x0a
        /*000e*/ 	.short	(.L_644 - .L_643)
	.align		4
.L_643:
        /*0010*/ 	.word	index@(.nv.constant0._ZN5flash44flash_bwd_dq_dk_dv_loop_seqk_parallel_kernelI23Flash_bwd_kernel_traitsILi192ELi64ELi64ELi8ELi4ELi2ELi2ELb0ELb0EN7cutlass10bfloat16_tE19Flash_kernel_traitsILi192ELi64ELi64ELi8ES3_EELb1ELb0ELb0ELb0ELb0ELb1ELb0EEEvNS_16Flash_bwd_paramsE)
        /*0014*/ 	.short	0x0160
        /*0016*/ 	.short	0x0280


	//----- nvinfo : EIATTR_CBANK_PARAM_SIZE
	.align		4
.L_644:
        /*0018*/ 	.byte	0x03, 0x19
        /*001a*/ 	.short	0x0280


	//----- nvinfo : EIATTR_KPARAM_INFO
	.align		4
        /*001c*/ 	.byte	0x04, 0x17
        /*001e*/ 	.short	(.L_646 - .L_645)
.L_645:
        /*0020*/ 	.word	0x00000000
        /*0024*/ 	.short	0x0000
        /*0026*/ 	.short	0x0000
        /*0028*/ 	.byte	0x00, 0xf0, 0x01, 0x0a


	//----- nvinfo : EIATTR_MAXREG_COUNT
	.align		4
.L_646:
        /*002c*/ 	.byte	0x03, 0x1b
        /*002e*/ 	.short	0x00ff


	//----- nvinfo : EIATTR_NUM_BARRIERS
	.align		4
        /*0030*/ 	.byte	0x02, 0x4c
        /*0032*/ 	.byte	0x01
	.zero		1


	//----- nvinfo : EIATTR_ANNOTATIONS
	.align		4
        /*0034*/ 	.byte	0x04, 0x55
        /*0036*/ 	.short	(.L_648 - .L_647)


	//   ....[0]....
.L_647:
        /*0038*/ 	.word	0x00000001
        /*003c*/ 	.byte	0xc0, 0x02, 0x00, 0x00, 0x01, 0x00, 0x00, 0x00, 0x40, 0x05, 0x00, 0x00, 0x01, 0x00, 0x00, 0x00
        /*004c*/ 	.byte	0x80, 0x05, 0x00, 0x00, 0x01, 0x00, 0x00, 0x00, 0x90, 0x06, 0x00, 0x00, 0x01, 0x00, 0x00, 0x00
        /*005c*/ 	.byte	0xf0, 0x13, 0x00, 0x00, 0x01, 0x00, 0x00, 0x00, 0x00, 0x14, 0x00, 0x00, 0x01, 0x00, 0x00, 0x00
        /*006c*/ 	.byte	0x90, 0x17, 0x00, 0x00, 0x01, 0x00, 0x00, 0x00, 0x50, 0x1c, 0x00, 0x00, 0x01, 0x00, 0x00, 0x00
        /*007c*/ 	.byte	0x10, 0x6f, 0x00, 0x00, 0x01, 0x00, 0x00, 0x00, 0x80, 0x77, 0x00, 0x00


	//----- nvinfo : EIATTR_MERCURY_ISA_VERSION
	.align		4
.L_648:
        /*0088*/ 	.byte	0x03, 0x5f
        /*008a*/ 	.short	0x0000


	//----- nvinfo : EIATTR_EXIT_INSTR_OFFSETS
	.align		4
        /*008c*/ 	.byte	0x04, 0x1c
        /*008e*/ 	.short	(.L_650 - .L_649)


	//   ....[0]....
.L_649:
        /*0090*/ 	.word	0x00000090


	//   ....[1]....
        /*0094*/ 	.word	0x00007d00


	//----- nvinfo : EIATTR_CTAIDZ_USED
	.align		4
.L_650:
        /*0098*/ 	.byte	0x01, 0x04
	.zero		2


	//----- nvinfo : EIATTR_CRS_STACK_SIZE
	.align		4
        /*009c*/ 	.byte	0x04, 0x1e
        /*009e*/ 	.short	(.L_652 - .L_651)
.L_651:
        /*00a0*/ 	.word	0x00000000
.L_652:


//--------------------- .nv.info._ZN5flash44flash_bwd_dq_dk_dv_loop_seqk_parallel_kernelI23Flash_bwd_kernel_traitsILi192ELi64ELi64ELi8ELi4ELi2ELi2ELb0ELb0EN7cutlass10bfloat16_tE19Flash_kernel_traitsILi192ELi64ELi64ELi8ES3_EELb0ELb0ELb0ELb0ELb0ELb1ELb1EEEvNS_16Flash_bwd_paramsE --------------------------
	.section	.nv.info._ZN5flash44flash_bwd_dq_dk_dv_loop_seqk_parallel_kernelI23Flash_bwd_kernel_traitsILi192ELi64ELi64ELi8ELi4ELi2ELi2ELb0ELb0EN7cutlass10bfloat16_tE19Flash_kernel_traitsILi192ELi64ELi64ELi8ES3_EELb0ELb0ELb0ELb0ELb0ELb1ELb1EEEvNS_16Flash_bwd_paramsE,"",@"SHT_CUDA_INFO"
	.sectionflags	@""
	.align	4


	//----- nvinfo : EIATTR_CUDA_API_VERSION
	.align		4
        /*0000*/ 	.byte	0x04, 0x37
        /*0002*/ 	.short	(.L_654 - .L_653)
.L_653:
        /*0004*/ 	.word	0x00000082


	//----- nvinfo : EIATTR_SW2861232_WAR
	.align		4
.L_654:
        /*0008*/ 	.byte	0x01, 0x35
	.zero		2


	//----- nvinfo : EIATTR_PARAM_CBANK
	.align		4
        /*000c*/ 	.byte	0x04, 0x0a
        /*000e*/ 	.short	(.L_656 - .L_655)
	.align		4
.L_655:
        /*0010*/ 	.word	index@(.nv.constant0._ZN5flash44flash_bwd_dq_dk_dv_loop_seqk_parallel_kernelI23Flash_bwd_kernel_traitsILi192ELi64ELi64ELi8ELi4ELi2ELi2ELb0ELb0EN7cutlass10bfloat16_tE19Flash_kernel_traitsILi192ELi64ELi64ELi8ES3_EELb0ELb0ELb0ELb0ELb0ELb1ELb1EEEvNS_16Flash_bwd_paramsE)
        /*0014*/ 	.short	0x0160
        /*0016*/ 	.short	0x0280


	//----- nvinfo : EIATTR_CBANK_PARAM_SIZE
	.align		4
.L_656:
        /*0018*/ 	.byte	0x03, 0x19
        /*001a*/ 	.short	0x0280


	//----- nvinfo : EIATTR_KPARAM_INFO
	.align		4
        /*001c*/ 	.byte	0x04, 0x17
        /*001e*/ 	.short	(.L_658 - .L_657)
.L_657:
        /*0020*/ 	.word	0x00000000
        /*0024*/ 	.short	0x0000
        /*0026*/ 	.short	0x0000
        /*0028*/ 	.byte	0x00, 0xf0, 0x01, 0x0a


	//----- nvinfo : EIATTR_MAXREG_COUNT
	.align		4
.L_658:
        /*002c*/ 	.byte	0x03, 0x1b
        /*002e*/ 	.short	0x00ff


	//----- nvinfo : EIATTR_NUM_BARRIERS
	.align		4
        /*0030*/ 	.byte	0x02, 0x4c
        /*0032*/ 	.byte	0x01
	.zero		1


	//----- nvinfo : EIATTR_ANNOTATIONS
	.align		4
        /*0034*/ 	.byte	0x04, 0x55
        /*0036*/ 	.short	(.L_660 - .L_659)


	//   ....[0]....
.L_659:
        /*0038*/ 	.word	0x00000001
        /*003c*/ 	.byte	0x80, 0x05, 0x00, 0x00, 0x01, 0x00, 0x00, 0x00, 0xe0, 0x05, 0x00, 0x00, 0x01, 0x00, 0x00, 0x00
        /*004c*/ 	.byte	0x40, 0x06, 0x00, 0x00, 0x01, 0x00, 0x00, 0x00, 0xc0, 0x07, 0x00, 0x00, 0x01, 0x00, 0x00, 0x00
        /*005c*/ 	.byte	0x00, 0x08, 0x00, 0x00, 0x01, 0x00, 0x00, 0x00, 0x00, 0x09, 0x00, 0x00, 0x01, 0x00, 0x00, 0x00
        /*006c*/ 	.byte	0x80, 0x14, 0x00, 0x00, 0x01, 0x00, 0x00, 0x00, 0x10, 0x18, 0x00, 0x00, 0x01, 0x00, 0x00, 0x00
        /*007c*/ 	.byte	0x20, 0x18, 0x00, 0x00, 0x01, 0x00, 0x00, 0x00, 0x00, 0x19, 0x00, 0x00, 0x01, 0x00, 0x00, 0x00
        /*008c*/ 	.byte	0xa0, 0x19, 0x00, 0x00, 0x01, 0x00, 0x00, 0x00, 0x50, 0x20, 0x00, 0x00


	//----- nvinfo : EIATTR_MERCURY_ISA_VERSION
	.align		4
.L_660:
        /*0098*/ 	.byte	0x03, 0x5f
        /*009a*/ 	.short	0x0000


	//----- nvinfo : EIATTR_EXIT_INSTR_OFFSETS
	.align		4
        /*009c*/ 	.byte	0x04, 0x1c
        /*009e*/ 	.short	(.L_662 - .L_661)


	//   ....[0]....
.L_661:
        /*00a0*/ 	.word	0x00000090


	//   ....[1]....
        /*00a4*/ 	.word	0x00007630


	//----- nvinfo : EIATTR_CTAIDZ_USED
	.align		4
.L_662:
        /*00a8*/ 	.byte	0x01, 0x04
	.zero		2


	//----- nvinfo : EIATTR_CRS_STACK_SIZE
	.align		4
        /*00ac*/ 	.byte	0x04, 0x1e
        /*00ae*/ 	.short	(.L_664 - .L_663)
.L_663:
        /*00b0*/ 	.word	0x00000000
.L_664:


//--------------------- .nv.info._ZN5flash44flash_bwd_dq_dk_dv_loop_seqk_parallel_kernelI23Flash_bwd_kernel_traitsILi192ELi64ELi64ELi8ELi4ELi2ELi2ELb0ELb0EN7cutlass10bfloat16_tE19Flash_kernel_traitsILi192ELi64ELi64ELi8ES3_EELb1ELb0ELb0ELb1ELb0ELb0ELb0EEEvNS_16Flash_bwd_paramsE --------------------------
	.section	.nv.info._ZN5flash44flash_bwd_dq_dk_dv_loop_seqk_parallel_kernelI23Flash_bwd_kernel_traitsILi192ELi64ELi64ELi8ELi4ELi2ELi2ELb0ELb0EN7cutlass10bfloat16_tE19Flash_kernel_traitsILi192ELi64ELi64ELi8ES3_EELb1ELb0ELb0ELb1ELb0ELb0ELb0EEEvNS_16Flash_bwd_paramsE,"",@"SHT_CUDA_INFO"
	.sectionflags	@""
	.align	4


	//----- nvinfo : EIATTR_CUDA_API_VERSION
	.align		4
        /*0000*/ 	.byte	0x04, 0x37
        /*0002*/ 	.short	(.L_666 - .L_665)
.L_665:
        /*0004*/ 	.word	0x00000082


	//----- nvinfo : EIATTR_SW2861232_WAR
	.align		4
.L_666:
        /*0008*/ 	.byte	0x01, 0x35
	.zero		2


	//----- nvinfo : EIATTR_PARAM_CBANK
	.align		4
        /*000c*/ 	.byte	0x04, 0x0a
        /*000e*/ 	.short	(.L_668 - .L_667)
	.align		4
.L_667:
        /*0010*/ 	.word	index@(.nv.constant0._ZN5flash44flash_bwd_dq_dk_dv_loop_seqk_parallel_kernelI23Flash_bwd_kernel_traitsILi192ELi64ELi64ELi8ELi4ELi2ELi2ELb0ELb0EN7cutlass10bfloat16_tE19Flash_kernel_traitsILi192ELi64ELi64ELi8ES3_EELb1ELb0ELb0ELb1ELb0ELb0ELb0EEEvNS_16Flash_bwd_paramsE)
        /*0014*/ 	.short	0x0160
        /*0016*/ 	.short	0x0280


	//----- nvinfo : EIATTR_CBANK_PARAM_SIZE
	.align		4
.L_668:
        /*0018*/ 	.byte	0x03, 0x19
        /*001a*/ 	.short	0x0280


	//----- nvinfo : EIATTR_KPARAM_INFO
	.align		4
        /*001c*/ 	.byte	0x04, 0x17
        /*001e*/ 	.short	(.L_670 - .L_669)
.L_669:
        /*0020*/ 	.word	0x00000000
        /*0024*/ 	.short	0x0000
        /*0026*/ 	.short	0x0000
        /*0028*/ 	.byte	0x00, 0xf0, 0x01, 0x0a


	//----- nvinfo : EIATTR_MAXREG_COUNT
	.align		4
.L_670:
        /*002c*/ 	.byte	0x03, 0x1b
        /*002e*/ 	.short	0x00ff


	//----- nvinfo : EIATTR_NUM_BARRIERS
	.align		4
        /*0030*/ 	.byte	0x02, 0x4c
        /*0032*/ 	.byte	0x01
	.zero		1


	//----- nvinfo : EIATTR_ANNOTATIONS
	.align		4
        /*0034*/ 	.byte	0x04, 0x55
        /*0036*/ 	.short	(.L_672 - .L_671)


	//   ....[0]....
.L_671:
        /* <DEDUP_REMOVED lines=16> */


	//----- nvinfo : EIATTR_MERCURY_ISA_VERSION
	.align		4
.L_672:
        /*0120*/ 	.byte	0x03, 0x5f
        /*0122*/ 	.short	0x0000


	//----- nvinfo : EIATTR_EXIT_INSTR_OFFSETS
	.align		4
        /*0124*/ 	.byte	0x04, 0x1c
        /*0126*/ 	.short	(.L_674 - .L_673)


	//   ....[0]....
.L_673:
        /*0128*/ 	.word	0x00000090


	//   ....[1]....
        /*012c*/ 	.word	0x00009650


	//----- nvinfo : EIATTR_CTAIDZ_USED
	.align		4
.L_674:
        /*0130*/ 	.byte	0x01, 0x04
	.zero		2


	//----- nvinfo : EIATTR_CRS_STACK_SIZE
	.align		4
        /*0134*/ 	.byte	0x04, 0x1e
        /*0136*/ 	.short	(.L_676 - .L_675)
.L_675:
        /*0138*/ 	.word	0x00000000
.L_676:


//--------------------- .nv.info._ZN5flash44flash_bwd_dq_dk_dv_loop_seqk_parallel_kernelI23Flash_bwd_kernel_traitsILi192ELi64ELi64ELi8ELi4ELi2ELi2ELb0ELb0EN7cutlass10bfloat16_tE19Flash_kernel_traitsILi192ELi64ELi64ELi8ES3_EELb0ELb0ELb0ELb1ELb0ELb0ELb1EEEvNS_16Flash_bwd_paramsE --------------------------
	.section	.nv.info._ZN5flash44flash_bwd_dq_dk_dv_loop_seqk_parallel_kernelI23Flash_bwd_kernel_traitsILi192ELi64ELi64ELi8ELi4ELi2ELi2ELb0ELb0EN7cutlass10bfloat16_tE19Flash_kernel_traitsILi192ELi64ELi64ELi8ES3_EELb0ELb0ELb0ELb1ELb0ELb0ELb1EEEvNS_16Flash_bwd_paramsE,"",@"SHT_CUDA_INFO"
	.sectionflags	@""
	.align	4


	//----- nvinfo : EIATTR_CUDA_API_VERSION
	.align		4
        /*0000*/ 	.byte	0x04, 0x37
        /*0002*/ 	.short	(.L_678 - .L_677)
.L_677:
        /*0004*/ 	.word	0x00000082


	//----- nvinfo : EIATTR_SW2861232_WAR
	.align		4
.L_678:
        /*0008*/ 	.byte	0x01, 0x35
	.zero		2


	//----- nvinfo : EIATTR_PARAM_CBANK
	.align		4
        /*000c*/ 	.byte	0x04, 0x0a
        /*000e*/ 	.short	(.L_680 - .L_679)
	.align		4
.L_679:
        /*0010*/ 	.word	index@(.nv.constant0._ZN5flash44flash_bwd_dq_dk_dv_loop_seqk_parallel_kernelI23Flash_bwd_kernel_traitsILi192ELi64ELi64ELi8ELi4ELi2ELi2ELb0ELb0EN7cutlass10bfloat16_tE19Flash_kernel_traitsILi192ELi64ELi64ELi8ES3_EELb0ELb0ELb0ELb1ELb0ELb0ELb1EEEvNS_16Flash_bwd_paramsE)
        /*0014*/ 	.short	0x0160
        /*0016*/ 	.short	0x0280


	//----- nvinfo : EIATTR_CBANK_PARAM_SIZE
	.align		4
.L_680:
        /*0018*/ 	.byte	0x03, 0x19
        /*001a*/ 	.short	0x0280


	//----- nvinfo : EIATTR_KPARAM_INFO
	.align		4
        /*001c*/ 	.byte	0x04, 0x17
        /*001e*/ 	.short	(.L_682 - .L_681)
.L_681:
        /*0020*/ 	.word	0x00000000
        /*0024*/ 	.short	0x0000
        /*0026*/ 	.short	0x0000
        /*0028*/ 	.byte	0x00, 0xf0, 0x01, 0x0a


	//----- nvinfo : EIATTR_MAXREG_COUNT
	.align		4
.L_682:
        /*002c*/ 	.byte	0x03, 0x1b
        /*002e*/ 	.short	0x00ff


	//----- nvinfo : EIATTR_NUM_BARRIERS
	.align		4
        /*0030*/ 	.byte	0x02, 0x4c
        /*0032*/ 	.byte	0x01
	.zero		1


	//----- nvinfo : EIATTR_ANNOTATIONS
	.align		4
        /*0034*/ 	.byte	0x04, 0x55
        /*0036*/ 	.short	(.L_684 - .L_683)


	//   ....[0]....
.L_683:
        /*0038*/ 	.word	0x00000001
        /*003c*/ 	.byte	0xc0, 0x05, 0x00, 0x00, 0x01, 0x00, 0x00, 0x00, 0x40, 0x06, 0x00, 0x00, 0x01, 0x00, 0x00, 0x00
        /*004c*/ 	.byte	0x90, 0x06, 0x00, 0x00, 0x01, 0x00, 0x00, 0x00, 0x30, 0x14, 0x00, 0x00, 0x01, 0x00, 0x00, 0x00
        /*005c*/ 	.byte	0xe0, 0x1c, 0x00, 0x00, 0x01, 0x00, 0x00, 0x00, 0xe0, 0x2e, 0x00, 0x00


	//----- nvinfo : EIATTR_MERCURY_ISA_VERSION
	.align		4
.L_684:
        /*0068*/ 	.byte	0x03, 0x5f
        /*006a*/ 	.short	0x0000


	//----- nvinfo : EIATTR_EXIT_INSTR_OFFSETS
	.align		4
        /*006c*/ 	.byte	0x04, 0x1c
        /*006e*/ 	.short	(.L_686 - .L_685)


	//   ....[0]....
.L_685:
        /*0070*/ 	.word	0x00000090


	//   ....[1]....
        /*0074*/ 	.word	0x00008bb0


	//----- nvinfo : EIATTR_CTAIDZ_USED
	.align		4
.L_686:
        /*0078*/ 	.byte	0x01, 0x04
	.zero		2


	//----- nvinfo : EIATTR_CRS_STACK_SIZE
	.align		4
        /*007c*/ 	.byte	0x04, 0x1e
        /*007e*/ 	.short	(.L_688 - .L_687)
.L_687:
        /*0080*/ 	.word	0x00000000
.L_688:


//--------------------- .nv.info._ZN5flash44flash_bwd_dq_dk_dv_loop_seqk_parallel_kernelI23Flash_bwd_kernel_traitsILi192ELi64ELi64ELi8ELi4ELi2ELi2ELb0ELb0EN7cutlass10bfloat16_tE19Flash_kernel_traitsILi192ELi64ELi64ELi8ES3_EELb1ELb0ELb1ELb0ELb0ELb1ELb0EEEvNS_16Flash_bwd_paramsE --------------------------
	.section	.nv.info._ZN5flash44flash_bwd_dq_dk_dv_loop_seqk_parallel_kernelI23Flash_bwd_kernel_traitsILi192ELi64ELi64ELi8ELi4ELi2ELi2ELb0ELb0EN7cutlass10bfloat16_tE19Flash_kernel_traitsILi192ELi64ELi64ELi8ES3_EELb1ELb0ELb1ELb0ELb0ELb1ELb0EEEvNS_16Flash_bwd_paramsE,"",@"SHT_CUDA_INFO"
	.sectionflags	@""
	.align	4


	//----- nvinfo : EIATTR_CUDA_API_VERSION
	.align		4
        /*0000*/ 	.byte	0x04, 0x37
        /*0002*/ 	.short	(.L_690 - .L_689)
.L_689:
        /*0004*/ 	.word	0x00000082


	//----- nvinfo : EIATTR_SW2861232_WAR
	.align		4
.L_690:
        /*0008*/ 	.byte	0x01, 0x35
	.zero		2


	//----- nvinfo : EIATTR_PARAM_CBANK
	.align		4
        /*000c*/ 	.byte	0x04, 0x0a
        /*000e*/ 	.short	(.L_692 - .L_691)
	.align		4
.L_691:
        /*0010*/ 	.word	index@(.nv.constant0._ZN5flash44flash_bwd_dq_dk_dv_loop_seqk_parallel_kernelI23Flash_bwd_kernel_traitsILi192ELi64ELi64ELi8ELi4ELi2ELi2ELb0ELb0EN7cutlass10bfloat16_tE19Flash_kernel_traitsILi192ELi64ELi64ELi8ES3_EELb1ELb0ELb1ELb0ELb0ELb1ELb0EEEvNS_16Flash_bwd_paramsE)
        /*0014*/ 	.short	0x0160
        /*0016*/ 	.short	0x0280


	//----- nvinfo : EIATTR_CBANK_PARAM_SIZE
	.align		4
.L_692:
        /*0018*/ 	.byte	0x03, 0x19
        /*001a*/ 	.short	0x0280


	//----- nvinfo : EIATTR_KPARAM_INFO
	.align		4
        /*001c*/ 	.byte	0x04, 0x17
        /*001e*/ 	.short	(.L_694 - .L_693)
.L_693:
        /*0020*/ 	.word	0x00000000
        /*0024*/ 	.short	0x0000
        /*0026*/ 	.short	0x0000
        /*0028*/ 	.byte	0x00, 0xf0, 0x01, 0x0a


	//----- nvinfo : EIATTR_MAXREG_COUNT
	.align		4
.L_694:
        /*002c*/ 	.byte	0x03, 0x1b
        /*002e*/ 	.short	0x00ff


	//----- nvinfo : EIATTR_NUM_BARRIERS
	.align		4
        /*0030*/ 	.byte	0x02, 0x4c
        /*0032*/ 	.byte	0x01
	.zero		1


	//----- nvinfo : EIATTR_MERCURY_ISA_VERSION
	.align		4
        /*0034*/ 	.byte	0x03, 0x5f
        /*0036*/ 	.short	0x0000


	//----- nvinfo : EIATTR_EXIT_INSTR_OFFSETS
	.align		4
        /*0038*/ 	.byte	0x04, 0x1c
        /*003a*/ 	.short	(.L_696 - .L_695)


	//   ....[0]....
.L_695:
        /*003c*/ 	.word	0x00000080


	//   ....[1]....
        /*0040*/ 	.word	0x00007bb0


	//----- nvinfo : EIATTR_CTAIDZ_USED
	.align		4
.L_696:
        /*0044*/ 	.byte	0x01, 0x04
	.zero		2


	//----- nvinfo : EIATTR_CRS_STACK_SIZE
	.align		4
        /*0048*/ 	.byte	0x04, 0x1e
        /*004a*/ 	.short	(.L_698 - .L_697)
.L_697:
        /*004c*/ 	.word	0x00000000
.L_698:


//--------------------- .nv.info._ZN5flash44flash_bwd_dq_dk_dv_loop_seqk_parallel_kernelI23Flash_bwd_kernel_traitsILi192ELi64ELi64ELi8ELi4ELi2ELi2ELb0ELb0EN7cutlass10bfloat16_tE19Flash_kernel_traitsILi192ELi64ELi64ELi8ES3_EELb0ELb0ELb1ELb0ELb0ELb1ELb1EEEvNS_16Flash_bwd_paramsE --------------------------
	.section	.nv.info._ZN5flash44flash_bwd_dq_dk_dv_loop_seqk_parallel_kernelI23Flash_bwd_kernel_traitsILi192ELi64ELi64ELi8ELi4ELi2ELi2ELb0ELb0EN7cutlass10bfloat16_tE19Flash_kernel_traitsILi192ELi64ELi64ELi8ES3_EELb0ELb0ELb1ELb0ELb0ELb1ELb1EEEvNS_16Flash_bwd_paramsE,"",@"SHT_CUDA_INFO"
	.sectionflags	@""
	.align	4


	//----- nvinfo : EIATTR_CUDA_API_VERSION
	.align		4
        /*0000*/ 	.byte	0x04, 0x37
        /*0002*/ 	.short	(.L_700 - .L_699)
.L_699:
        /*0004*/ 	.word	0x00000082


	//----- nvinfo : EIATTR_SW2861232_WAR
	.align		4
.L_700:
        /*0008*/ 	.byte	0x01, 0x35
	.zero		2


	//----- nvinfo : EIATTR_PARAM_CBANK
	.align		4
        /*000c*/ 	.byte	0x04, 0x0a
        /*000e*/ 	.short	(.L_702 - .L_701)
	.align		4
.L_701:
        /*0010*/ 	.word	index@(.nv.constant0._ZN5flash44flash_bwd_dq_dk_dv_loop_seqk_parallel_kernelI23Flash_bwd_kernel_traitsILi192ELi64ELi64ELi8ELi4ELi2ELi2ELb0ELb0EN7cutlass10bfloat16_tE19Flash_kernel_traitsILi192ELi64ELi64ELi8ES3_EELb0ELb0ELb1ELb0ELb0ELb1ELb1EEEvNS_16Flash_bwd_paramsE)
        /*0014*/ 	.short	0x0160
        /*0016*/ 	.short	0x0280


	//----- nvinfo : EIATTR_CBANK_PARAM_SIZE
	.align		4
.L_702:
        /*0018*/ 	.byte	0x03, 0x19
        /*001a*/ 	.short	0x0280


	//----- nvinfo : EIATTR_KPARAM_INFO
	.align		4
        /*001c*/ 	.byte	0x04, 0x17
        /*001e*/ 	.short	(.L_704 - .L_703)
.L_703:
        /*0020*/ 	.word	0x00000000
        /*0024*/ 	.short	0x0000
        /*0026*/ 	.short	0x0000
        /*0028*/ 	.byte	0x00, 0xf0, 0x01, 0x0a


	//----- nvinfo : EIATTR_MAXREG_COUNT
	.align		4
.L_704:
        /*002c*/ 	.byte	0x03, 0x1b
        /*002e*/ 	.short	0x00ff


	//----- nvinfo : EIATTR_NUM_BARRIERS
	.align		4
        /*0030*/ 	.byte	0x02, 0x4c
        /*0032*/ 	.byte	0x01
	.zero		1


	//----- nvinfo : EIATTR_MERCURY_ISA_VERSION
	.align		4
        /*0034*/ 	.byte	0x03, 0x5f
        /*0036*/ 	.short	0x0000


	//----- nvinfo : EIATTR_EXIT_INSTR_OFFSETS
	.align		4
        /*0038*/ 	.byte	0x04, 0x1c
        /*003a*/ 	.short	(.L_706 - .L_705)


	//   ....[0]....
.L_705:
        /*003c*/ 	.word	0x00000080


	//   ....[1]....
        /*0040*/ 	.word	0x000075c0


	//----- nvinfo : EIATTR_CTAIDZ_USED
	.align		4
.L_706:
        /*0044*/ 	.byte	0x01, 0x04
	.zero		2


	//----- nvinfo : EIATTR_CRS_STACK_SIZE
	.align		4
        /*0048*/ 	.byte	0x04, 0x1e
        /*004a*/ 	.short	(.L_708 - .L_707)
.L_707:
        /*004c*/ 	.word	0x00000000
.L_708:


//--------------------- .nv.info._ZN5flash44flash_bwd_dq_dk_dv_loop_seqk_parallel_kernelI23Flash_bwd_kernel_traitsILi192ELi64ELi64ELi8ELi4ELi2ELi2ELb0ELb0EN7cutlass10bfloat16_tE19Flash_kernel_traitsILi192ELi64ELi64ELi8ES3_EELb1ELb0ELb1ELb1ELb0ELb0ELb0EEEvNS_16Flash_bwd_paramsE --------------------------
	.section	.nv.info._ZN5flash44flash_bwd_dq_dk_dv_loop_seqk_parallel_kernelI23Flash_bwd_kernel_traitsILi192ELi64ELi64ELi8ELi4ELi2ELi2ELb0ELb0EN7cutlass10bfloat16_tE19Flash_kernel_traitsILi192ELi64ELi64ELi8ES3_EELb1ELb0ELb1ELb1ELb0ELb0ELb0EEEvNS_16Flash_bwd_paramsE,"",@"SHT_CUDA_INFO"
	.sectionflags	@""
	.align	4


	//----- nvinfo : EIATTR_CUDA_API_VERSION
	.align		4
        /*0000*/ 	.byte	0x04, 0x37
        /*0002*/ 	.short	(.L_710 - .L_709)
.L_709:
        /*0004*/ 	.word	0x00000082


	//----- nvinfo : EIATTR_SW2861232_WAR
	.align		4
.L_710:
        /*0008*/ 	.byte	0x01, 0x35
	.zero		2


	//----- nvinfo : EIATTR_PARAM_CBANK
	.align		4
        /*000c*/ 	.byte	0x04, 0x0a
        /*000e*/ 	.short	(.L_712 - .L_711)
	.align		4
.L_711:
        /*0010*/ 	.word	index@(.nv.constant0._ZN5flash44flash_bwd_dq_dk_dv_loop_seqk_parallel_kernelI23Flash_bwd_kernel_traitsILi192ELi64ELi64ELi8ELi4ELi2ELi2ELb0ELb0EN7cutlass10bfloat16_tE19Flash_kernel_traitsILi192ELi64ELi64ELi8ES3_EELb1ELb0ELb1ELb1ELb0ELb0ELb0EEEvNS_16Flash_bwd_paramsE)
        /*0014*/ 	.short	0x0160
        /*0016*/ 	.short	0x0280


	//----- nvinfo : EIATTR_CBANK_PARAM_SIZE
	.align		4
.L_712:
        /*0018*/ 	.byte	0x03, 0x19
        /*001a*/ 	.short	0x0280


	//----- nvinfo : EIATTR_KPARAM_INFO
	.align		4
        /*001c*/ 	.byte	0x04, 0x17
        /*001e*/ 	.short	(.L_714 - .L_713)
.L_713:
        /*0020*/ 	.word	0x00000000
        /*0024*/ 	.short	0x0000
        /*0026*/ 	.short	0x0000
        /*0028*/ 	.byte	0x00, 0xf0, 0x01, 0x0a


	//----- nvinfo : EIATTR_MAXREG_COUNT
	.align		4
.L_714:
        /*002c*/ 	.byte	0x03, 0x1b
        /*002e*/ 	.short	0x00ff


	//----- nvinfo : EIATTR_NUM_BARRIERS
	.align		4
        /*0030*/ 	.byte	0x02, 0x4c
        /*0032*/ 	.byte	0x01
	.zero		1


	//----- nvinfo : EIATTR_ANNOTATIONS
	.align		4
        /*0034*/ 	.byte	0x04, 0x55
        /*0036*/ 	.short	(.L_716 - .L_715)


	//   ....[0]....
.L_715:
        /*0038*/ 	.word	0x00000001
        /*003c*/ 	.byte	0x60, 0x05, 0x00, 0x00, 0x01, 0x00, 0x00, 0x00, 0xd0, 0x05, 0x00, 0x00, 0x01, 0x00, 0x00, 0x00
        /*004c*/ 	.byte	0x60, 0x0a, 0x00, 0x00, 0x01, 0x00, 0x00, 0x00, 0xc0, 0x0a, 0x00, 0x00, 0x01, 0x00, 0x00, 0x00
        /*005c*/ 	.byte	0xa0, 0x24, 0x00, 0x00, 0x01, 0x00, 0x00, 0x00, 0xe0, 0x7f, 0x00, 0x00, 0x01, 0x00, 0x00, 0x00
        /*006c*/ 	.byte	0x10, 0x8e, 0x00, 0x00, 0x01, 0x00, 0x00, 0x00, 0x10, 0x95, 0x00, 0x00, 0x01, 0x00, 0x00, 0x00
        /*007c*/ 	.byte	0x90, 0x95, 0x00, 0x00


	//----- nvinfo : EIATTR_MERCURY_ISA_VERSION
	.align		4
.L_716:
        /*0080*/ 	.byte	0x03, 0x5f
        /*0082*/ 	.short	0x0000


	//----- nvinfo : EIATTR_EXIT_INSTR_OFFSETS
	.align		4
        /*0084*/ 	.byte	0x04, 0x1c
        /*0086*/ 	.short	(.L_718 - .L_717)


	//   ....[0]....
.L_717:
        /*0088*/ 	.word	0x00000090


	//   ....[1]....
        /*008c*/ 	.word	0x000095c0


	//----- nvinfo : EIATTR_CTAIDZ_USED
	.align		4
.L_718:
        /*0090*/ 	.byte	0x01, 0x04
	.zero		2


	//----- nvinfo : EIATTR_CRS_STACK_SIZE
	.align		4
        /*0094*/ 	.byte	0x04, 0x1e
        /*0096*/ 	.short	(.L_720 - .L_719)
.L_719:
        /*0098*/ 	.word	0x00000000
.L_720:


//--------------------- .nv.info._ZN5flash44flash_bwd_dq_dk_dv_loop_seqk_parallel_kernelI23Flash_bwd_kernel_traitsILi192ELi64ELi64ELi8ELi4ELi2ELi2ELb0ELb0EN7cutlass10bfloat16_tE19Flash_kernel_traitsILi192ELi64ELi64ELi8ES3_EELb0ELb0ELb1ELb1ELb0ELb0ELb1EEEvNS_16Flash_bwd_paramsE --------------------------
	.section	.nv.info._ZN5flash44flash_bwd_dq_dk_dv_loop_seqk_parallel_kernelI23Flash_bwd_kernel_traitsILi192ELi64ELi64ELi8ELi4ELi2ELi2ELb0ELb0EN7cutlass10bfloat16_tE19Flash_kernel_traitsILi192ELi64ELi64ELi8ES3_EELb0ELb0ELb1ELb1ELb0ELb0ELb1EEEvNS_16Flash_bwd_paramsE,"",@"SHT_CUDA_INFO"
	.sectionflags	@""
	.align	4


	//----- nvinfo : EIATTR_CUDA_API_VERSION
	.align		4
        /*0000*/ 	.byte	0x04, 0x37
        /*0002*/ 	.short	(.L_722 - .L_721)
.L_721:
        /*0004*/ 	.word	0x00000082


	//----- nvinfo : EIATTR_SW2861232_WAR
	.align		4
.L_722:
        /*0008*/ 	.byte	0x01, 0x35
	.zero		2


	//----- nvinfo : EIATTR_PARAM_CBANK
	.align		4
        /*000c*/ 	.byte	0x04, 0x0a
        /*000e*/ 	.short	(.L_724 - .L_723)
	.align		4
.L_723:
        /*0010*/ 	.word	index@(.nv.constant0._ZN5flash44flash_bwd_dq_dk_dv_loop_seqk_parallel_kernelI23Flash_bwd_kernel_traitsILi192ELi64ELi64ELi8ELi4ELi2ELi2ELb0ELb0EN7cutlass10bfloat16_tE19Flash_kernel_traitsILi192ELi64ELi64ELi8ES3_EELb0ELb0ELb1ELb1ELb0ELb0ELb1EEEvNS_16Flash_bwd_paramsE)
        /*0014*/ 	.short	0x0160
        /*0016*/ 	.short	0x0280


	//----- nvinfo : EIATTR_CBANK_PARAM_SIZE
	.align		4
.L_724:
        /*0018*/ 	.byte	0x03, 0x19
        /*001a*/ 	.short	0x0280


	//----- nvinfo : EIATTR_KPARAM_INFO
	.align		4
        /*001c*/ 	.byte	0x04, 0x17
        /*001e*/ 	.short	(.L_726 - .L_725)
.L_725:
        /*0020*/ 	.word	0x00000000
        /*0024*/ 	.short	0x0000
        /*0026*/ 	.short	0x0000
        /*0028*/ 	.byte	0x00, 0xf0, 0x01, 0x0a


	//----- nvinfo : EIATTR_MAXREG_COUNT
	.align		4
.L_726:
        /*002c*/ 	.byte	0x03, 0x1b
        /*002e*/ 	.short	0x00ff


	//----- nvinfo : EIATTR_NUM_BARRIERS
	.align		4
        /*0030*/ 	.byte	0x02, 0x4c
        /*0032*/ 	.byte	0x01
	.zero		1


	//----- nvinfo : EIATTR_MERCURY_ISA_VERSION
	.align		4
        /*0034*/ 	.byte	0x03, 0x5f
        /*0036*/ 	.short	0x0000


	//----- nvinfo : EIATTR_EXIT_INSTR_OFFSETS
	.align		4
        /*0038*/ 	.byte	0x04, 0x1c
        /*003a*/ 	.short	(.L_728 - .L_727)


	//   ....[0]....
.L_727:
        /*003c*/ 	.word	0x00000080


	//   ....[1]....
        /*0040*/ 	.word	0x00008d80


	//----- nvinfo : EIATTR_CTAIDZ_USED
	.align		4
.L_728:
        /*0044*/ 	.byte	0x01, 0x04
	.zero		2


	//----- nvinfo : EIATTR_CRS_STACK_SIZE
	.align		4
        /*0048*/ 	.byte	0x04, 0x1e
        /*004a*/ 	.short	(.L_730 - .L_729)
.L_729:
        /*004c*/ 	.word	0x00000000
.L_730:


//--------------------- .nv.info._ZN5flash25flash_bwd_dot_do_o_kernelILb0E23Flash_bwd_kernel_traitsILi192ELi64ELi64ELi8ELi4ELi2ELi2ELb0ELb0EN7cutlass10bfloat16_tE19Flash_kernel_traitsILi192ELi64ELi64ELi8ES3_EEEEvNS_16Flash_bwd_paramsE --------------------------
	.section	.nv.info._ZN5flash25flash_bwd_dot_do_o_kernelILb0E23Flash_bwd_kernel_traitsILi192ELi64ELi64ELi8ELi4ELi2ELi2ELb0ELb0EN7cutlass10bfloat16_tE19Flash_kernel_traitsILi192ELi64ELi64ELi8ES3_EEEEvNS_16Flash_bwd_paramsE,"",@"SHT_CUDA_INFO"
	.sectionflags	@""
	.align	4


	//----- nvinfo : EIATTR_CUDA_API_VERSION
	.align		4
        /*0000*/ 	.byte	0x04, 0x37
        /*0002*/ 	.short	(.L_732 - .L_731)
.L_731:
        /*0004*/ 	.word	0x00000082


	//----- nvinfo : EIATTR_SW2861232_WAR
	.align		4
.L_732:
        /*0008*/ 	.byte	0x01, 0x35
	.zero		2


	//----- nvinfo : EIATTR_PARAM_CBANK
	.align		4
        /*000c*/ 	.byte	0x04, 0x0a
        /*000e*/ 	.short	(.L_734 - .L_733)
	.align		4
.L_733:
        /*0010*/ 	.word	index@(.nv.constant0._ZN5flash25flash_bwd_dot_do_o_kernelILb0E23Flash_bwd_kernel_traitsILi192ELi64ELi64ELi8ELi4ELi2ELi2ELb0ELb0EN7cutlass10bfloat16_tE19Flash_kernel_traitsILi192ELi64ELi64ELi8ES3_EEEEvNS_16Flash_bwd_paramsE)
        /*0014*/ 	.short	0x0160
        /*0016*/ 	.short	0x0280


	//----- nvinfo : EIATTR_CBANK_PARAM_SIZE
	.align		4
.L_734:
        /*0018*/ 	.byte	0x03, 0x19
        /*001a*/ 	.short	0x0280


	//----- nvinfo : EIATTR_KPARAM_INFO
	.align		4
        /*001c*/ 	.byte	0x04, 0x17
        /*001e*/ 	.short	(.L_736 - .L_735)
.L_735:
        /*0020*/ 	.word	0x00000000
        /*0024*/ 	.short	0x0000
        /*0026*/ 	.short	0x0000
        /*0028*/ 	.byte	0x00, 0xf0, 0x01, 0x0a


	//----- nvinfo : EIATTR_MAXREG_COUNT
	.align		4
.L_736:
        /*002c*/ 	.byte	0x03, 0x1b
        /*002e*/ 	.short	0x00ff


	//----- nvinfo : EIATTR_MERCURY_ISA_VERSION
	.align		4
        /*0030*/ 	.byte	0x03, 0x5f
        /*0032*/ 	.short	0x0000


	//----- nvinfo : EIATTR_COOP_GROUP_MASK_REGIDS
	.align		4
        /*0034*/ 	.byte	0x04, 0x29
        /*0036*/ 	.short	(.L_738 - .L_737)


	//   ....[0]....
.L_737:
        /*0038*/ 	.word	0xffffffff


	//   ....[1]....
        /*003c*/ 	.word	0xffffffff


	//   ....[2]....
        /*0040*/ 	.word	0xffffffff


	//   ....[3]....
        /*0044*/ 	.word	0xffffffff


	//   ....[4]....
        /*0048*/ 	.word	0xffffffff


	//   ....[5]....
        /*004c*/ 	.word	0xffffffff


	//----- nvinfo : EIATTR_COOP_GROUP_INSTR_OFFSETS
	.align		4
.L_738:
        /*0050*/ 	.byte	0x04, 0x28
        /*0052*/ 	.short	(.L_740 - .L_739)


	//   ....[0]....
.L_739:
        /*0054*/ 	.word	0x00001470


	//   ....[1]....
        /*0058*/ 	.word	0x00001490


	//   ....[2]....
        /*005c*/ 	.word	0x000014b0


	//   ....[3]....
        /*0060*/ 	.word	0x000014d0


	//   ....[4]....
        /*0064*/ 	.word	0x00001510


	//   ....[5]....
        /*0068*/ 	.word	0x00001550


	//----- nvinfo : EIATTR_EXIT_INSTR_OFFSETS
	.align		4
.L_740:
        /*006c*/ 	.byte	0x04, 0x1c
        /*006e*/ 	.short	(.L_742 - .L_741)


	//   ....[0]....
.L_741:
        /*0070*/ 	.word	0x00000120


	//   ....[1]....
        /*0074*/ 	.word	0x000015b0


	//   ....[2]....
        /*0078*/ 	.word	0x000015e0


	//----- nvinfo : EIATTR_CTAIDZ_USED
	.align		4
.L_742:
        /*007c*/ 	.byte	0x01, 0x04
	.zero		2


	//----- nvinfo : EIATTR_CRS_STACK_SIZE
	.align		4
        /*0080*/ 	.byte	0x04, 0x1e
        /*0082*/ 	.short	(.L_744 - .L_743)
.L_743:
        /*0084*/ 	.word	0x00000000
.L_744:


//--------------------- .nv.info._ZN5flash25flash_bwd_dot_do_o_kernelILb1E23Flash_bwd_kernel_traitsILi192ELi64ELi64ELi8ELi4ELi2ELi2ELb0ELb0EN7cutlass10bfloat16_tE19Flash_kernel_traitsILi192ELi64ELi64ELi8ES3_EEEEvNS_16Flash_bwd_paramsE --------------------------
	.section	.nv.info._ZN5flash25flash_bwd_dot_do_o_kernelILb1E23Flash_bwd_kernel_traitsILi192ELi64ELi64ELi8ELi4ELi2ELi2ELb0ELb0EN7cutlass10bfloat16_tE19Flash_kernel_traitsILi192ELi64ELi64ELi8ES3_EEEEvNS_16Flash_bwd_paramsE,"",@"SHT_CUDA_INFO"
	.sectionflags	@""
	.align	4


	//----- nvinfo : EIATTR_CUDA_API_VERSION
	.align		4
        /*0000*/ 	.byte	0x04, 0x37
        /*0002*/ 	.short	(.L_746 - .L_745)
.L_745:
        /*0004*/ 	.word	0x00000082


	//----- nvinfo : EIATTR_SW2861232_WAR
	.align		4
.L_746:
        /*0008*/ 	.byte	0x01, 0x35
	.zero		2


	//----- nvinfo : EIATTR_PARAM_CBANK
	.align		4
        /*000c*/ 	.byte	0x04, 0x0a
        /*000e*/ 	.short	(.L_748 - .L_747)
	.align		4
.L_747:
        /*0010*/ 	.word	index@(.nv.constant0._ZN5flash25flash_bwd_dot_do_o_kernelILb1E23Flash_bwd_kernel_traitsILi192ELi64ELi64ELi8ELi4ELi2ELi2ELb0ELb0EN7cutlass10bfloat16_tE19Flash_kernel_traitsILi192ELi64ELi64ELi8ES3_EEEEvNS_16Flash_bwd_paramsE)
        /*0014*/ 	.short	0x0160
        /*0016*/ 	.short	0x0280


	//----- nvinfo : EIATTR_CBANK_PARAM_SIZE
	.align		4
.L_748:
        /*0018*/ 	.byte	0x03, 0x19
        /*001a*/ 	.short	0x0280


	//----- nvinfo : EIATTR_KPARAM_INFO
	.align		4
        /*001c*/ 	.byte	0x04, 0x17
        /*001e*/ 	.short	(.L_750 - .L_749)
.L_749:
        /*0020*/ 	.word	0x00000000
        /*0024*/ 	.short	0x0000
        /*0026*/ 	.short	0x0000
        /*0028*/ 	.byte	0x00, 0xf0, 0x01, 0x0a


	//----- nvinfo : EIATTR_MAXREG_COUNT
	.align		4
.L_750:
        /*002c*/ 	.byte	0x03, 0x1b
        /*002e*/ 	.short	0x00ff


	//----- nvinfo : EIATTR_MERCURY_ISA_VERSION
	.align		4
        /*0030*/ 	.byte	0x03, 0x5f
        /*0032*/ 	.short	0x0000


	//----- nvinfo : EIATTR_COOP_GROUP_MASK_REGIDS
	.align		4
        /*0034*/ 	.byte	0x04, 0x29
        /*0036*/ 	.short	(.L_752 - .L_751)


	//   ....[0]....
.L_751:
        /*0038*/ 	.word	0xffffffff


	//   ....[1]....
        /*003c*/ 	.word	0xffffffff


	//   ....[2]....
        /*0040*/ 	.word	0xffffffff


	//   ....[3]....
        /*0044*/ 	.word	0xffffffff


	//   ....[4]....
        /*0048*/ 	.word	0xffffffff


	//   ....[5]....
        /*004c*/ 	.word	0xffffffff


	//----- nvinfo : EIATTR_COOP_GROUP_INSTR_OFFSETS
	.align		4
.L_752:
        /*0050*/ 	.byte	0x04, 0x28
        /*0052*/ 	.short	(.L_754 - .L_753)


	//   ....[0]....
.L_753:
        /*0054*/ 	.word	0x000017b0


	//   ....[1]....
        /*0058*/ 	.word	0x000017c0


	//   ....[2]....
        /*005c*/ 	.word	0x000017f0


	//   ....[3]....
        /*0060*/ 	.word	0x00001800


	//   ....[4]....
        /*0064*/ 	.word	0x00001830


	//   ....[5]....
        /*0068*/ 	.word	0x00001860


	//----- nvinfo : EIATTR_EXIT_INSTR_OFFSETS
	.align		4
.L_754:
        /*006c*/ 	.byte	0x04, 0x1c
        /*006e*/ 	.short	(.L_756 - .L_755)


	//   ....[0]....
.L_755:
        /*0070*/ 	.word	0x00000120


	//   ....[1]....
        /*0074*/ 	.word	0x000019f0


	//----- nvinfo : EIATTR_CTAIDZ_USED
	.align		4
.L_756:
        /*0078*/ 	.byte	0x01, 0x04
	.zero		2


	//----- nvinfo : EIATTR_CRS_STACK_SIZE
	.align		4
        /*007c*/ 	.byte	0x04, 0x1e
        /*007e*/ 	.short	(.L_758 - .L_757)
.L_757:
        /*0080*/ 	.word	0x00000000
.L_758:


//--------------------- .nv.callgraph             --------------------------
	.section	.nv.callgraph,"",@"SHT_CUDA_CALLGRAPH"
	.align	4
	.sectionentsize	8
	.align		4
        /*0000*/ 	.word	0x00000000
	.align		4
        /*0004*/ 	.word	0xffffffff
	.align		4
        /*0008*/ 	.word	0x00000000
	.align		4
        /*000c*/ 	.word	0xfffffffe
	.align		4
        /*0010*/ 	.word	0x00000000
	.align		4
        /*0014*/ 	.word	0xfffffffd
	.align		4
        /*0018*/ 	.word	0x00000000
	.align		4
        /*001c*/ 	.word	0xfffffffc


//--------------------- .nv.rel.action            --------------------------
	.section	.nv.rel.action,"",@"SHT_CUDA_RELOCINFO"
	.align	8
	.sectionentsize	8
        /*0000*/ 	.byte	0x73, 0x00, 0x00, 0x00, 0x00, 0x00, 0x00, 0x00, 0x00, 0x00, 0x00, 0x11, 0x25, 0x00, 0x05, 0x36


//--------------------- .nv.constant4             --------------------------
	.section	.nv.constant4,"a",@progbits
	.align	8
	.align		8
.nv.constant4:
        /*0000*/ 	.dword	_ZN66_INTERNAL_f8426be4_30_flash_bwd_hdim192_bf16_sm80_cu_0106449f_28364cuda3std3__45__cpo5beginE
	.align		8
        /*0008*/ 	.dword	_ZN66_INTERNAL_f8426be4_30_flash_bwd_hdim192_bf16_sm80_cu_0106449f_28364cuda3std3__45__cpo3endE
	.align		8
        /*0010*/ 	.dword	_ZN66_INTERNAL_f8426be4_30_flash_bwd_hdim192_bf16_sm80_cu_0106449f_28364cuda3std3__45__cpo6cbeginE
	.align		8
        /*0018*/ 	.dword	_ZN66_INTERNAL_f8426be4_30_flash_bwd_hdim192_bf16_sm80_cu_0106449f_28364cuda3std3__45__cpo4cendE
	.align		8
        /*0020*/ 	.dword	_ZN66_INTERNAL_f8426be4_30_flash_bwd_hdim192_bf16_sm80_cu_0106449f_28364cuda3std3__468_GLOBAL__N__f8426be4_30_flash_bwd_hdim192_bf16_sm80_cu_0106449f_28366ignoreE
	.align		8
        /*0028*/ 	.dword	_ZN66_INTERNAL_f8426be4_30_flash_bwd_hdim192_bf16_sm80_cu_0106449f_28364cuda3std3__419piecewise_constructE
	.align		8
        /*0030*/ 	.dword	_ZN66_INTERNAL_f8426be4_30_flash_bwd_hdim192_bf16_sm80_cu_0106449f_28364cuda3std3__48in_placeE
	.align		8
        /*0038*/ 	.dword	_ZN66_INTERNAL_f8426be4_30_flash_bwd_hdim192_bf16_sm80_cu_0106449f_28364cuda3std6ranges3__45__cpo4swapE
	.align		8
        /*0040*/ 	.dword	_ZN66_INTERNAL_f8426be4_30_flash_bwd_hdim192_bf16_sm80_cu_0106449f_28364cuda3std6ranges3__45__cpo9iter_moveE
	.align		8
        /*0048*/ 	.dword	_ZN66_INTERNAL_f8426be4_30_flash_bwd_hdim192_bf16_sm80_cu_0106449f_28364cute7productE
	.align		8
        /*0050*/ 	.dword	_ZN66_INTERNAL_f8426be4_30_flash_bwd_hdim192_bf16_sm80_cu_0106449f_28364cute1_E


//--------------------- .nv.constant0._ZN5flash44flash_bwd_dq_dk_dv_loop_seqk_parallel_kernelI23Flash_bwd_kernel_traitsILi192ELi64ELi64ELi8ELi4ELi2ELi2ELb1ELb1EN7cutlass10bfloat16_tE19Flash_kernel_traitsILi192ELi64ELi64ELi8ES3_EELb0ELb0ELb0ELb0ELb0ELb0ELb0EEEvNS_16Flash_bwd_paramsE --------------------------
	.section	.nv.constant0._ZN5flash44flash_bwd_dq_dk_dv_loop_seqk_parallel_kernelI23Flash_bwd_kernel_traitsILi192ELi64ELi64ELi8ELi4ELi2ELi2ELb1ELb1EN7cutlass10bfloat16_tE19Flash_kernel_traitsILi192ELi64ELi64ELi8ES3_EELb0ELb0ELb0ELb0ELb0ELb0ELb0EEEvNS_16Flash_bwd_paramsE,"a",@progbits
	.sectionflags	@""
	.align	4
.nv.constant0._ZN5flash44flash_bwd_dq_dk_dv_loop_seqk_parallel_kernelI23Flash_bwd_kernel_traitsILi192ELi64ELi64ELi8ELi4ELi2ELi2ELb1ELb1EN7cutlass10bfloat16_tE19Flash_kernel_traitsILi192ELi64ELi64ELi8ES3_EELb0ELb0ELb0ELb0ELb0ELb0ELb0EEEvNS_16Flash_bwd_paramsE:
	.zero		992


//--------------------- .nv.constant0._ZN5flash44flash_bwd_dq_dk_dv_loop_seqk_parallel_kernelI23Flash_bwd_kernel_traitsILi192ELi64ELi64ELi8ELi4ELi2ELi2ELb1ELb1EN7cutlass10bfloat16_tE19Flash_kernel_traitsILi192ELi64ELi64ELi8ES3_EELb0ELb0ELb1ELb0ELb0ELb0ELb0EEEvNS_16Flash_bwd_paramsE --------------------------
	.section	.nv.constant0._ZN5flash44flash_bwd_dq_dk_dv_loop_seqk_parallel_kernelI23Flash_bwd_kernel_traitsILi192ELi64ELi64ELi8ELi4ELi2ELi2ELb1ELb1EN7cutlass10bfloat16_tE19Flash_kernel_traitsILi192ELi64ELi64ELi8ES3_EELb0ELb0ELb1ELb0ELb0ELb0ELb0EEEvNS_16Flash_bwd_paramsE,"a",@progbits
	.sectionflags	@""
	.align	4
.nv.constant0._ZN5flash44flash_bwd_dq_dk_dv_loop_seqk_parallel_kernelI23Flash_bwd_kernel_traitsILi192ELi64ELi64ELi8ELi4ELi2ELi2ELb1ELb1EN7cutlass10bfloat16_tE19Flash_kernel_traitsILi192ELi64ELi64ELi8ES3_EELb0ELb0ELb1ELb0ELb0ELb0ELb0EEEvNS_16Flash_bwd_paramsE:
	.zero		992


//--------------------- .nv.constant0._ZN5flash44flash_bwd_dq_dk_dv_loop_seqk_parallel_kernelI23Flash_bwd_kernel_traitsILi192ELi64ELi64ELi8ELi4ELi2ELi2ELb1ELb1EN7cutlass10bfloat16_tE19Flash_kernel_traitsILi192ELi64ELi64ELi8ES3_EELb0ELb0ELb0ELb0ELb0ELb1ELb0EEEvNS_16Flash_bwd_paramsE --------------------------
	.section	.nv.constant0._ZN5flash44flash_bwd_dq_dk_dv_loop_seqk_parallel_kernelI23Flash_bwd_kernel_traitsILi192ELi64ELi64ELi8ELi4ELi2ELi2ELb1ELb1EN7cutlass10bfloat16_tE19Flash_kernel_traitsILi192ELi64ELi64ELi8ES3_EELb0ELb0ELb0ELb0ELb0ELb1ELb0EEEvNS_16Flash_bwd_paramsE,"a",@progbits
	.sectionflags	@""
	.align	4
.nv.constant0._ZN5flash44flash_bwd_dq_dk_dv_loop_seqk_parallel_kernelI23Flash_bwd_kernel_traitsILi192ELi64ELi64ELi8ELi4ELi2ELi2ELb1ELb1EN7cutlass10bfloat16_tE19Flash_kernel_traitsILi192ELi64ELi64ELi8ES3_EELb0ELb0ELb0ELb0ELb0ELb1ELb0EEEvNS_16Flash_bwd_paramsE:
	.zero		992


//--------------------- .nv.constant0._ZN5flash44flash_bwd_dq_dk_dv_loop_seqk_parallel_kernelI23Flash_bwd_kernel_traitsILi192ELi64ELi64ELi8ELi4ELi2ELi2ELb1ELb1EN7cutlass10bfloat16_tE19Flash_kernel_traitsILi192ELi64ELi64ELi8ES3_EELb0ELb0ELb0ELb1ELb0ELb0ELb0EEEvNS_16Flash_bwd_paramsE --------------------------
	.section	.nv.constant0._ZN5flash44flash_bwd_dq_dk_dv_loop_seqk_parallel_kernelI23Flash_bwd_kernel_traitsILi192ELi64ELi64ELi8ELi4ELi2ELi2ELb1ELb1EN7cutlass10bfloat16_tE19Flash_kernel_traitsILi192ELi64ELi64ELi8ES3_EELb0ELb0ELb0ELb1ELb0ELb0ELb0EEEvNS_16Flash_bwd_paramsE,"a",@progbits
	.sectionflags	@""
	.align	4
.nv.constant0._ZN5flash44flash_bwd_dq_dk_dv_loop_seqk_parallel_kernelI23Flash_bwd_kernel_traitsILi192ELi64ELi64ELi8ELi4ELi2ELi2ELb1ELb1EN7cutlass10bfloat16_tE19Flash_kernel_traitsILi192ELi64ELi64ELi8ES3_EELb0ELb0ELb0ELb1ELb0ELb0ELb0EEEvNS_16Flash_bwd_paramsE:
	.zero		992


//--------------------- .nv.constant0._ZN5flash44flash_bwd_dq_dk_dv_loop_seqk_parallel_kernelI23Flash_bwd_kernel_traitsILi192ELi64ELi64ELi8ELi4ELi2ELi2ELb1ELb1EN7cutlass10bfloat16_tE19Flash_kernel_traitsILi192ELi64ELi64ELi8ES3_EELb0ELb0ELb1ELb0ELb0ELb1ELb0EEEvNS_16Flash_bwd_paramsE --------------------------
	.section	.nv.constant0._ZN5flash44flash_bwd_dq_dk_dv_loop_seqk_parallel_kernelI23Flash_bwd_kernel_traitsILi192ELi64ELi64ELi8ELi4ELi2ELi2ELb1ELb1EN7cutlass10bfloat16_tE19Flash_kernel_traitsILi192ELi64ELi64ELi8ES3_EELb0ELb0ELb1ELb0ELb0ELb1ELb0EEEvNS_16Flash_bwd_paramsE,"a",@progbits
	.sectionflags	@""
	.align	4
.nv.constant0._ZN5flash44flash_bwd_dq_dk_dv_loop_seqk_parallel_kernelI23Flash_bwd_kernel_traitsILi192ELi64ELi64ELi8ELi4ELi2ELi2ELb1ELb1EN7cutlass10bfloat16_tE19Flash_kernel_traitsILi192ELi64ELi64ELi8ES3_EELb0ELb0ELb1ELb0ELb0ELb1ELb0EEEvNS_16Flash_bwd_paramsE:
	.zero		992


//--------------------- .nv.constant0._ZN5flash44flash_bwd_dq_dk_dv_loop_seqk_parallel_kernelI23Flash_bwd_kernel_traitsILi192ELi64ELi64ELi8ELi4ELi2ELi2ELb1ELb1EN7cutlass10bfloat16_tE19Flash_kernel_traitsILi192ELi64ELi64ELi8ES3_EELb0ELb0ELb1ELb1ELb0ELb0ELb0EEEvNS_16Flash_bwd_paramsE --------------------------
	.section	.nv.constant0._ZN5flash44flash_bwd_dq_dk_dv_loop_seqk_parallel_kernelI23Flash_bwd_kernel_traitsILi192ELi64ELi64ELi8ELi4ELi2ELi2ELb1ELb1EN7cutlass10bfloat16_tE19Flash_kernel_traitsILi192ELi64ELi64ELi8ES3_EELb0ELb0ELb1ELb1ELb0ELb0ELb0EEEvNS_16Flash_bwd_paramsE,"a",@progbits
	.sectionflags	@""
	.align	4
.nv.constant0._ZN5flash44flash_bwd_dq_dk_dv_loop_seqk_parallel_kernelI23Flash_bwd_kernel_traitsILi192ELi64ELi64ELi8ELi4ELi2ELi2ELb1ELb1EN7cutlass10bfloat16_tE19Flash_kernel_traitsILi192ELi64ELi64ELi8ES3_EELb0ELb0ELb1ELb1ELb0ELb0ELb0EEEvNS_16Flash_bwd_paramsE:
	.zero		992


//--------------------- .nv.constant0._ZN5flash44flash_bwd_dq_dk_dv_loop_seqk_parallel_kernelI23Flash_bwd_kernel_traitsILi192ELi64ELi64ELi8ELi4ELi2ELi2ELb0ELb0EN7cutlass10bfloat16_tE19Flash_kernel_traitsILi192ELi64ELi64ELi8ES3_EELb0ELb0ELb0ELb0ELb0ELb0ELb0EEEvNS_16Flash_bwd_paramsE --------------------------
	.section	.nv.constant0._ZN5flash44flash_bwd_dq_dk_dv_loop_seqk_parallel_kernelI23Flash_bwd_kernel_traitsILi192ELi64ELi64ELi8ELi4ELi2ELi2ELb0ELb0EN7cutlass10bfloat16_tE19Flash_kernel_traitsILi192ELi64ELi64ELi8ES3_EELb0ELb0ELb0ELb0ELb0ELb0ELb0EEEvNS_16Flash_bwd_paramsE,"a",@progbits
	.sectionflags	@""
	.align	4
.nv.constant0._ZN5flash44flash_bwd_dq_dk_dv_loop_seqk_parallel_kernelI23Flash_bwd_kernel_traitsILi192ELi64ELi64ELi8ELi4ELi2ELi2ELb0ELb0EN7cutlass10bfloat16_tE19Flash_kernel_traitsILi192ELi64ELi64ELi8ES3_EELb0ELb0ELb0ELb0ELb0ELb0ELb0EEEvNS_16Flash_bwd_paramsE:
	.zero		992


//--------------------- .nv.constant0._ZN5flash44flash_bwd_dq_dk_dv_loop_seqk_parallel_kernelI23Flash_bwd_kernel_traitsILi192ELi64ELi64ELi8ELi4ELi2ELi2ELb0ELb0EN7cutlass10bfloat16_tE19Flash_kernel_traitsILi192ELi64ELi64ELi8ES3_EELb0ELb0ELb1ELb0ELb0ELb0ELb0EEEvNS_16Flash_bwd_paramsE --------------------------
	.section	.nv.constant0._ZN5flash44flash_bwd_dq_dk_dv_loop_seqk_parallel_kernelI23Flash_bwd_kernel_traitsILi192ELi64ELi64ELi8ELi4ELi2ELi2ELb0ELb0EN7cutlass10bfloat16_tE19Flash_kernel_traitsILi192ELi64ELi64ELi8ES3_EELb0ELb0ELb1ELb0ELb0ELb0ELb0EEEvNS_16Flash_bwd_paramsE,"a",@progbits
	.sectionflags	@""
	.align	4
.nv.constant0._ZN5flash44flash_bwd_dq_dk_dv_loop_seqk_parallel_kernelI23Flash_bwd_kernel_traitsILi192ELi64ELi64ELi8ELi4ELi2ELi2ELb0ELb0EN7cutlass10bfloat16_tE19Flash_kernel_traitsILi192ELi64ELi64ELi8ES3_EELb0ELb0ELb1ELb0ELb0ELb0ELb0EEEvNS_16Flash_bwd_paramsE:
	.zero		992


//--------------------- .nv.constant0._ZN5flash44flash_bwd_dq_dk_dv_loop_seqk_parallel_kernelI23Flash_bwd_kernel_traitsILi192ELi64ELi64ELi8ELi4ELi2ELi2ELb0ELb0EN7cutlass10bfloat16_tE19Flash_kernel_traitsILi192ELi64ELi64ELi8ES3_EELb0ELb0ELb0ELb0ELb0ELb1ELb0EEEvNS_16Flash_bwd_paramsE --------------------------
	.section	.nv.constant0._ZN5flash44flash_bwd_dq_dk_dv_loop_seqk_parallel_kernelI23Flash_bwd_kernel_traitsILi192ELi64ELi64ELi8ELi4ELi2ELi2ELb0ELb0EN7cutlass10bfloat16_tE19Flash_kernel_traitsILi192ELi64ELi64ELi8ES3_EELb0ELb0ELb0ELb0ELb0ELb1ELb0EEEvNS_16Flash_bwd_paramsE,"a",@progbits
	.sectionflags	@""
	.align	4
.nv.constant0._ZN5flash44flash_bwd_dq_dk_dv_loop_seqk_parallel_kernelI23Flash_bwd_kernel_traitsILi192ELi64ELi64ELi8ELi4ELi2ELi2ELb0ELb0EN7cutlass10bfloat16_tE19Flash_kernel_traitsILi192ELi64ELi64ELi8ES3_EELb0ELb0ELb0ELb0ELb0ELb1ELb0EEEvNS_16Flash_bwd_paramsE:
	.zero		992


//--------------------- .nv.constant0._ZN5flash44flash_bwd_dq_dk_dv_loop_seqk_parallel_kernelI23Flash_bwd_kernel_traitsILi192ELi64ELi64ELi8ELi4ELi2ELi2ELb0ELb0EN7cutlass10bfloat16_tE19Flash_kernel_traitsILi192ELi64ELi64ELi8ES3_EELb0ELb0ELb0ELb1ELb0ELb0ELb0EEEvNS_16Flash_bwd_paramsE --------------------------
	.section	.nv.constant0._ZN5flash44flash_bwd_dq_dk_dv_loop_seqk_parallel_kernelI23Flash_bwd_kernel_traitsILi192ELi64ELi64ELi8ELi4ELi2ELi2ELb0ELb0EN7cutlass10bfloat16_tE19Flash_kernel_traitsILi192ELi64ELi64ELi8ES3_EELb0ELb0ELb0ELb1ELb0ELb0ELb0EEEvNS_16Flash_bwd_paramsE,"a",@progbits
	.sectionflags	@""
	.align	4
.nv.constant0._ZN5flash44flash_bwd_dq_dk_dv_loop_seqk_parallel_kernelI23Flash_bwd_kernel_traitsILi192ELi64ELi64ELi8ELi4ELi2ELi2ELb0ELb0EN7cutlass10bfloat16_tE19Flash_kernel_traitsILi192ELi64ELi64ELi8ES3_EELb0ELb0ELb0ELb1ELb0ELb0ELb0EEEvNS_16Flash_bwd_paramsE:
	.zero		992


//--------------------- .nv.constant0._ZN5flash44flash_bwd_dq_dk_dv_loop_seqk_parallel_kernelI23Flash_bwd_kernel_traitsILi192ELi64ELi64ELi8ELi4ELi2ELi2ELb0ELb0EN7cutlass10bfloat16_tE19Flash_kernel_traitsILi192ELi64ELi64ELi8ES3_EELb0ELb0ELb1ELb0ELb0ELb1ELb0EEEvNS_16Flash_bwd_paramsE --------------------------
	.section	.nv.constant0._ZN5flash44flash_bwd_dq_dk_dv_loop_seqk_parallel_kernelI23Flash_bwd_kernel_traitsILi192ELi64ELi64ELi8ELi4ELi2ELi2ELb0ELb0EN7cutlass10bfloat16_tE19Flash_kernel_traitsILi192ELi64ELi64ELi8ES3_EELb0ELb0ELb1ELb0ELb0ELb1ELb0EEEvNS_16Flash_bwd_paramsE,"a",@progbits
	.sectionflags	@""
	.align	4
.nv.constant0._ZN5flash44flash_bwd_dq_dk_dv_loop_seqk_parallel_kernelI23Flash_bwd_kernel_traitsILi192ELi64ELi64ELi8ELi4ELi2ELi2ELb0ELb0EN7cutlass10bfloat16_tE19Flash_kernel_traitsILi192ELi64ELi64ELi8ES3_EELb0ELb0ELb1ELb0ELb0ELb1ELb0EEEvNS_16Flash_bwd_paramsE:
	.zero		992


//--------------------- .nv.constant0._ZN5flash44flash_bwd_dq_dk_dv_loop_seqk_parallel_kernelI23Flash_bwd_kernel_traitsILi192ELi64ELi64ELi8ELi4ELi2ELi2ELb0ELb0EN7cutlass10bfloat16_tE19Flash_kernel_traitsILi192ELi64ELi64ELi8ES3_EELb0ELb0ELb1ELb1ELb0ELb0ELb0EEEvNS_16Flash_bwd_paramsE --------------------------
	.section	.nv.constant0._ZN5flash44flash_bwd_dq_dk_dv_loop_seqk_parallel_kernelI23Flash_bwd_kernel_traitsILi192ELi64ELi64ELi8ELi4ELi2ELi2ELb0ELb0EN7cutlass10bfloat16_tE19Flash_kernel_traitsILi192ELi64ELi64ELi8ES3_EELb0ELb0ELb1ELb1ELb0ELb0ELb0EEEvNS_16Flash_bwd_paramsE,"a",@progbits
	.sectionflags	@""
	.align	4
.nv.constant0._ZN5flash44flash_bwd_dq_dk_dv_loop_seqk_parallel_kernelI23Flash_bwd_kernel_traitsILi192ELi64ELi64ELi8ELi4ELi2ELi2ELb0ELb0EN7cutlass10bfloat16_tE19Flash_kernel_traitsILi192ELi64ELi64ELi8ES3_EELb0ELb0ELb1ELb1ELb0ELb0ELb0EEEvNS_16Flash_bwd_paramsE:
	.zero		992


//--------------------- .nv.constant0._ZN5flash27flash_bwd_convert_dq_kernelI23Flash_bwd_kernel_traitsILi192ELi64ELi64ELi8ELi4ELi2ELi2ELb1ELb1EN7cutlass10bfloat16_tE19Flash_kernel_traitsILi192ELi64ELi64ELi8ES3_EEEEvNS_16Flash_bwd_paramsEi --------------------------
	.section	.nv.constant0._ZN5flash27flash_bwd_convert_dq_kernelI23Flash_bwd_kernel_traitsILi192ELi64ELi64ELi8ELi4ELi2ELi2ELb1ELb1EN7cutlass10bfloat16_tE19Flash_kernel_traitsILi192ELi64ELi64ELi8ES3_EEEEvNS_16Flash_bwd_paramsEi,"a",@progbits
	.sectionflags	@""
	.align	4
.nv.constant0._ZN5flash27flash_bwd_convert_dq_kernelI23Flash_bwd_kernel_traitsILi192ELi64ELi64ELi8ELi4ELi2ELi2ELb1ELb1EN7cutlass10bfloat16_tE19Flash_kernel_traitsILi192ELi64ELi64ELi8ES3_EEEEvNS_16Flash_bwd_paramsEi:
	.zero		996


//--------------------- .nv.constant0._ZN5flash44flash_bwd_dq_dk_dv_loop_seqk_parallel_kernelI23Flash_bwd_kernel_traitsILi192ELi64ELi64ELi8ELi4ELi2ELi2ELb1ELb1EN7cutlass10bfloat16_tE19Flash_kernel_traitsILi192ELi64ELi64ELi8ES3_EELb1ELb0ELb0ELb0ELb0ELb0ELb0EEEvNS_16Flash_bwd_paramsE --------------------------
	.section	.nv.constant0._ZN5flash44flash_bwd_dq_dk_dv_loop_seqk_parallel_kernelI23Flash_bwd_kernel_traitsILi192ELi64ELi64ELi8ELi4ELi2ELi2ELb1ELb1EN7cutlass10bfloat16_tE19Flash_kernel_traitsILi192ELi64ELi64ELi8ES3_EELb1ELb0ELb0ELb0ELb0ELb0ELb0EEEvNS_16Flash_bwd_paramsE,"a",@progbits
	.sectionflags	@""
	.align	4
.nv.constant0._ZN5flash44flash_bwd_dq_dk_dv_loop_seqk_parallel_kernelI23Flash_bwd_kernel_traitsILi192ELi64ELi64ELi8ELi4ELi2ELi2ELb1ELb1EN7cutlass10bfloat16_tE19Flash_kernel_traitsILi192ELi64ELi64ELi8ES3_EELb1ELb0ELb0ELb0ELb0ELb0ELb0EEEvNS_16Flash_bwd_paramsE:
	.zero		992


//--------------------- .nv.constant0._ZN5flash44flash_bwd_dq_dk_dv_loop_seqk_parallel_kernelI23Flash_bwd_kernel_traitsILi192ELi64ELi64ELi8ELi4ELi2ELi2ELb1ELb1EN7cutlass10bfloat16_tE19Flash_kernel_traitsILi192ELi64ELi64ELi8ES3_EELb0ELb0ELb0ELb0ELb0ELb0ELb1EEEvNS_16Flash_bwd_paramsE --------------------------
	.section	.nv.constant0._ZN5flash44flash_bwd_dq_dk_dv_loop_seqk_parallel_kernelI23Flash_bwd_kernel_traitsILi192ELi64ELi64ELi8ELi4ELi2ELi2ELb1ELb1EN7cutlass10bfloat16_tE19Flash_kernel_traitsILi192ELi64ELi64ELi8ES3_EELb0ELb0ELb0ELb0ELb0ELb0ELb1EEEvNS_16Flash_bwd_paramsE,"a",@progbits
	.sectionflags	@""
	.align	4
.nv.constant0._ZN5flash44flash_bwd_dq_dk_dv_loop_seqk_parallel_kernelI23Flash_bwd_kernel_traitsILi192ELi64ELi64ELi8ELi4ELi2ELi2ELb1ELb1EN7cutlass10bfloat16_tE19Flash_kernel_traitsILi192ELi64ELi64ELi8ES3_EELb0ELb0ELb0ELb0ELb0ELb0ELb1EEEvNS_16Flash_bwd_paramsE:
	.zero		992


//--------------------- .nv.constant0._ZN5flash44flash_bwd_dq_dk_dv_loop_seqk_parallel_kernelI23Flash_bwd_kernel_traitsILi192ELi64ELi64ELi8ELi4ELi2ELi2ELb1ELb1EN7cutlass10bfloat16_tE19Flash_kernel_traitsILi192ELi64ELi64ELi8ES3_EELb1ELb0ELb1ELb0ELb0ELb0ELb0EEEvNS_16Flash_bwd_paramsE --------------------------
	.section	.nv.constant0._ZN5flash44flash_bwd_dq_dk_dv_loop_seqk_parallel_kernelI23Flash_bwd_kernel_traitsILi192ELi64ELi64ELi8ELi4ELi2ELi2ELb1ELb1EN7cutlass10bfloat16_tE19Flash_kernel_traitsILi192ELi64ELi64ELi8ES3_EELb1ELb0ELb1ELb0ELb0ELb0ELb0EEEvNS_16Flash_bwd_paramsE,"a",@progbits
	.sectionflags	@""
	.align	4
.nv.constant0._ZN5flash44flash_bwd_dq_dk_dv_loop_seqk_parallel_kernelI23Flash_bwd_kernel_traitsILi192ELi64ELi64ELi8ELi4ELi2ELi2ELb1ELb1EN7cutlass10bfloat16_tE19Flash_kernel_traitsILi192ELi64ELi64ELi8ES3_EELb1ELb0ELb1ELb0ELb0ELb0ELb0EEEvNS_16Flash_bwd_paramsE:
	.zero		992


//--------------------- .nv.constant0._ZN5flash44flash_bwd_dq_dk_dv_loop_seqk_parallel_kernelI23Flash_bwd_kernel_traitsILi192ELi64ELi64ELi8ELi4ELi2ELi2ELb1ELb1EN7cutlass10bfloat16_tE19Flash_kernel_traitsILi192ELi64ELi64ELi8ES3_EELb0ELb0ELb1ELb0ELb0ELb0ELb1EEEvNS_16Flash_bwd_paramsE --------------------------
	.section	.nv.constant0._ZN5flash44flash_bwd_dq_dk_dv_loop_seqk_parallel_kernelI23Flash_bwd_kernel_traitsILi192ELi64ELi64ELi8ELi4ELi2ELi2ELb1ELb1EN7cutlass10bfloat16_tE19Flash_kernel_traitsILi192ELi64ELi64ELi8ES3_EELb0ELb0ELb1ELb0ELb0ELb0ELb1EEEvNS_16Flash_bwd_paramsE,"a",@progbits
	.sectionflags	@""
	.align	4
.nv.constant0._ZN5flash44flash_bwd_dq_dk_dv_loop_seqk_parallel_kernelI23Flash_bwd_kernel_traitsILi192ELi64ELi64ELi8ELi4ELi2ELi2ELb1ELb1EN7cutlass10bfloat16_tE19Flash_kernel_traitsILi192ELi64ELi64ELi8ES3_EELb0ELb0ELb1ELb0ELb0ELb0ELb1EEEvNS_16Flash_bwd_paramsE:
	.zero		992


//--------------------- .nv.constant0._ZN5flash44flash_bwd_dq_dk_dv_loop_seqk_parallel_kernelI23Flash_bwd_kernel_traitsILi192ELi64ELi64ELi8ELi4ELi2ELi2ELb1ELb1EN7cutlass10bfloat16_tE19Flash_kernel_traitsILi192ELi64ELi64ELi8ES3_EELb1ELb0ELb0ELb0ELb0ELb1ELb0EEEvNS_16Flash_bwd_paramsE --------------------------
	.section	.nv.constant0._ZN5flash44flash_bwd_dq_dk_dv_loop_seqk_parallel_kernelI23Flash_bwd_kernel_traitsILi192ELi64ELi64ELi8ELi4ELi2ELi2ELb1ELb1EN7cutlass10bfloat16_tE19Flash_kernel_traitsILi192ELi64ELi64ELi8ES3_EELb1ELb0ELb0ELb0ELb0ELb1ELb0EEEvNS_16Flash_bwd_paramsE,"a",@progbits
	.sectionflags	@""
	.align	4
.nv.constant0._ZN5flash44flash_bwd_dq_dk_dv_loop_seqk_parallel_kernelI23Flash_bwd_kernel_traitsILi192ELi64ELi64ELi8ELi4ELi2ELi2ELb1ELb1EN7cutlass10bfloat16_tE19Flash_kernel_traitsILi192ELi64ELi64ELi8ES3_EELb1ELb0ELb0ELb0ELb0ELb1ELb0EEEvNS_16Flash_bwd_paramsE:
	.zero		992


//--------------------- .nv.constant0._ZN5flash44flash_bwd_dq_dk_dv_loop_seqk_parallel_kernelI23Flash_bwd_kernel_traitsILi192ELi64ELi64ELi8ELi4ELi2ELi2ELb1ELb1EN7cutlass10bfloat16_tE19Flash_kernel_traitsILi192ELi64ELi64ELi8ES3_EELb0ELb0ELb0ELb0ELb0ELb1ELb1EEEvNS_16Flash_bwd_paramsE --------------------------
	.section	.nv.constant0._ZN5flash44flash_bwd_dq_dk_dv_loop_seqk_parallel_kernelI23Flash_bwd_kernel_traitsILi192ELi64ELi64ELi8ELi4ELi2ELi2ELb1ELb1EN7cutlass10bfloat16_tE19Flash_kernel_traitsILi192ELi64ELi64ELi8ES3_EELb0ELb0ELb0ELb0ELb0ELb1ELb1EEEvNS_16Flash_bwd_paramsE,"a",@progbits
	.sectionflags	@""
	.align	4
.nv.constant0._ZN5flash44flash_bwd_dq_dk_dv_loop_seqk_parallel_kernelI23Flash_bwd_kernel_traitsILi192ELi64ELi64ELi8ELi4ELi2ELi2ELb1ELb1EN7cutlass10bfloat16_tE19Flash_kernel_traitsILi192ELi64ELi64ELi8ES3_EELb0ELb0ELb0ELb0ELb0ELb1ELb1EEEvNS_16Flash_bwd_paramsE:
	.zero		992


//--------------------- .nv.constant0._ZN5flash44flash_bwd_dq_dk_dv_loop_seqk_parallel_kernelI23Flash_bwd_kernel_traitsILi192ELi64ELi64ELi8ELi4ELi2ELi2ELb1ELb1EN7cutlass10bfloat16_tE19Flash_kernel_traitsILi192ELi64ELi64ELi8ES3_EELb1ELb0ELb0ELb1ELb0ELb0ELb0EEEvNS_16Flash_bwd_paramsE --------------------------
	.section	.nv.constant0._ZN5flash44flash_bwd_dq_dk_dv_loop_seqk_parallel_kernelI23Flash_bwd_kernel_traitsILi192ELi64ELi64ELi8ELi4ELi2ELi2ELb1ELb1EN7cutlass10bfloat16_tE19Flash_kernel_traitsILi192ELi64ELi64ELi8ES3_EELb1ELb0ELb0ELb1ELb0ELb0ELb0EEEvNS_16Flash_bwd_paramsE,"a",@progbits
	.sectionflags	@""
	.align	4
.nv.constant0._ZN5flash44flash_bwd_dq_dk_dv_loop_seqk_parallel_kernelI23Flash_bwd_kernel_traitsILi192ELi64ELi64ELi8ELi4ELi2ELi2ELb1ELb1EN7cutlass10bfloat16_tE19Flash_kernel_traitsILi192ELi64ELi64ELi8ES3_EELb1ELb0ELb0ELb1ELb0ELb0ELb0EEEvNS_16Flash_bwd_paramsE:
	.zero		992


//--------------------- .nv.constant0._ZN5flash44flash_bwd_dq_dk_dv_loop_seqk_parallel_kernelI23Flash_bwd_kernel_traitsILi192ELi64ELi64ELi8ELi4ELi2ELi2ELb1ELb1EN7cutlass10bfloat16_tE19Flash_kernel_traitsILi192ELi64ELi64ELi8ES3_EELb0ELb0ELb0ELb1ELb0ELb0ELb1EEEvNS_16Flash_bwd_paramsE --------------------------
	.section	.nv.constant0._ZN5flash44flash_bwd_dq_dk_dv_loop_seqk_parallel_kernelI23Flash_bwd_kernel_traitsILi192ELi64ELi64ELi8ELi4ELi2ELi2ELb1ELb1EN7cutlass10bfloat16_tE19Flash_kernel_traitsILi192ELi64ELi64ELi8ES3_EELb0ELb0ELb0ELb1ELb0ELb0ELb1EEEvNS_16Flash_bwd_paramsE,"a",@progbits
	.sectionflags	@""
	.align	4
.nv.constant0._ZN5flash44flash_bwd_dq_dk_dv_loop_seqk_parallel_kernelI23Flash_bwd_kernel_traitsILi192ELi64ELi64ELi8ELi4ELi2ELi2ELb1ELb1EN7cutlass10bfloat16_tE19Flash_kernel_traitsILi192ELi64ELi64ELi8ES3_EELb0ELb0ELb0ELb1ELb0ELb0ELb1EEEvNS_16Flash_bwd_paramsE:
	.zero		992


//--------------------- .nv.constant0._ZN5flash44flash_bwd_dq_dk_dv_loop_seqk_parallel_kernelI23Flash_bwd_kernel_traitsILi192ELi64ELi64ELi8ELi4ELi2ELi2ELb1ELb1EN7cutlass10bfloat16_tE19Flash_kernel_traitsILi192ELi64ELi64ELi8ES3_EELb1ELb0ELb1ELb0ELb0ELb1ELb0EEEvNS_16Flash_bwd_paramsE --------------------------
	.section	.nv.constant0._ZN5flash44flash_bwd_dq_dk_dv_loop_seqk_parallel_kernelI23Flash_bwd_kernel_traitsILi192ELi64ELi64ELi8ELi4ELi2ELi2ELb1ELb1EN7cutlass10bfloat16_tE19Flash_kernel_traitsILi192ELi64ELi64ELi8ES3_EELb1ELb0ELb1ELb0ELb0ELb1ELb0EEEvNS_16Flash_bwd_paramsE,"a",@progbits
	.sectionflags	@""
	.align	4
.nv.constant0._ZN5flash44flash_bwd_dq_dk_dv_loop_seqk_parallel_kernelI23Flash_bwd_kernel_traitsILi192ELi64ELi64ELi8ELi4ELi2ELi2ELb1ELb1EN7cutlass10bfloat16_tE19Flash_kernel_traitsILi192ELi64ELi64ELi8ES3_EELb1ELb0ELb1ELb0ELb0ELb1ELb0EEEvNS_16Flash_bwd_paramsE:
	.zero		992


//--------------------- .nv.constant0._ZN5flash44flash_bwd_dq_dk_dv_loop_seqk_parallel_kernelI23Flash_bwd_kernel_traitsILi192ELi64ELi64ELi8ELi4ELi2ELi2ELb1ELb1EN7cutlass10bfloat16_tE19Flash_kernel_traitsILi192ELi64ELi64ELi8ES3_EELb0ELb0ELb1ELb0ELb0ELb1ELb1EEEvNS_16Flash_bwd_paramsE --------------------------
	.section	.nv.constant0._ZN5flash44flash_bwd_dq_dk_dv_loop_seqk_parallel_kernelI23Flash_bwd_kernel_traitsILi192ELi64ELi64ELi8ELi4ELi2ELi2ELb1ELb1EN7cutlass10bfloat16_tE19Flash_kernel_traitsILi192ELi64ELi64ELi8ES3_EELb0ELb0ELb1ELb0ELb0ELb1ELb1EEEvNS_16Flash_bwd_paramsE,"a",@progbits
	.sectionflags	@""
	.align	4
.nv.constant0._ZN5flash44flash_bwd_dq_dk_dv_loop_seqk_parallel_kernelI23Flash_bwd_kernel_traitsILi192ELi64ELi64ELi8ELi4ELi2ELi2ELb1ELb1EN7cutlass10bfloat16_tE19Flash_kernel_traitsILi192ELi64ELi64ELi8ES3_EELb0ELb0ELb1ELb0ELb0ELb1ELb1EEEvNS_16Flash_bwd_paramsE:
	.zero		992


//--------------------- .nv.constant0._ZN5flash44flash_bwd_dq_dk_dv_loop_seqk_parallel_kernelI23Flash_bwd_kernel_traitsILi192ELi64ELi64ELi8ELi4ELi2ELi2ELb1ELb1EN7cutlass10bfloat16_tE19Flash_kernel_traitsILi192ELi64ELi64ELi8ES3_EELb1ELb0ELb1ELb1ELb0ELb0ELb0EEEvNS_16Flash_bwd_paramsE --------------------------
	.section	.nv.constant0._ZN5flash44flash_bwd_dq_dk_dv_loop_seqk_parallel_kernelI23Flash_bwd_kernel_traitsILi192ELi64ELi64ELi8ELi4ELi2ELi2ELb1ELb1EN7cutlass10bfloat16_tE19Flash_kernel_traitsILi192ELi64ELi64ELi8ES3_EELb1ELb0ELb1ELb1ELb0ELb0ELb0EEEvNS_16Flash_bwd_paramsE,"a",@progbits
	.sectionflags	@""
	.align	4
.nv.constant0._ZN5flash44flash_bwd_dq_dk_dv_loop_seqk_parallel_kernelI23Flash_bwd_kernel_traitsILi192ELi64ELi64ELi8ELi4ELi2ELi2ELb1ELb1EN7cutlass10bfloat16_tE19Flash_kernel_traitsILi192ELi64ELi64ELi8ES3_EELb1ELb0ELb1ELb1ELb0ELb0ELb0EEEvNS_16Flash_bwd_paramsE:
	.zero		992


//--------------------- .nv.constant0._ZN5flash44flash_bwd_dq_dk_dv_loop_seqk_parallel_kernelI23Flash_bwd_kernel_traitsILi192ELi64ELi64ELi8ELi4ELi2ELi2ELb1ELb1EN7cutlass10bfloat16_tE19Flash_kernel_traitsILi192ELi64ELi64ELi8ES3_EELb0ELb0ELb1ELb1ELb0ELb0ELb1EEEvNS_16Flash_bwd_paramsE --------------------------
	.section	.nv.constant0._ZN5flash44flash_bwd_dq_dk_dv_loop_seqk_parallel_kernelI23Flash_bwd_kernel_traitsILi192ELi64ELi64ELi8ELi4ELi2ELi2ELb1ELb1EN7cutlass10bfloat16_tE19Flash_kernel_traitsILi192ELi64ELi64ELi8ES3_EELb0ELb0ELb1ELb1ELb0ELb0ELb1EEEvNS_16Flash_bwd_paramsE,"a",@progbits
	.sectionflags	@""
	.align	4
.nv.constant0._ZN5flash44flash_bwd_dq_dk_dv_loop_seqk_parallel_kernelI23Flash_bwd_kernel_traitsILi192ELi64ELi64ELi8ELi4ELi2ELi2ELb1ELb1EN7cutlass10bfloat16_tE19Flash_kernel_traitsILi192ELi64ELi64ELi8ES3_EELb0ELb0ELb1ELb1ELb0ELb0ELb1EEEvNS_16Flash_bwd_paramsE:
	.zero		992


//--------------------- .nv.constant0._ZN5flash25flash_bwd_dot_do_o_kernelILb0E23Flash_bwd_kernel_traitsILi192ELi64ELi64ELi8ELi4ELi2ELi2ELb1ELb1EN7cutlass10bfloat16_tE19Flash_kernel_traitsILi192ELi64ELi64ELi8ES3_EEEEvNS_16Flash_bwd_paramsE --------------------------
	.section	.nv.constant0._ZN5flash25flash_bwd_dot_do_o_kernelILb0E23Flash_bwd_kernel_traitsILi192ELi64ELi64ELi8ELi4ELi2ELi2ELb1ELb1EN7cutlass10bfloat16_tE19Flash_kernel_traitsILi192ELi64ELi64ELi8ES3_EEEEvNS_16Flash_bwd_paramsE,"a",@progbits
	.sectionflags	@""
	.align	4
.nv.constant0._ZN5flash25flash_bwd_dot_do_o_kernelILb0E23Flash_bwd_kernel_traitsILi192ELi64ELi64ELi8ELi4ELi2ELi2ELb1ELb1EN7cutlass10bfloat16_tE19Flash_kernel_traitsILi192ELi64ELi64ELi8ES3_EEEEvNS_16Flash_bwd_paramsE:
	.zero		992


//--------------------- .nv.constant0._ZN5flash25flash_bwd_dot_do_o_kernelILb1E23Flash_bwd_kernel_traitsILi192ELi64ELi64ELi8ELi4ELi2ELi2ELb1ELb1EN7cutlass10bfloat16_tE19Flash_kernel_traitsILi192ELi64ELi64ELi8ES3_EEEEvNS_16Flash_bwd_paramsE --------------------------
	.section	.nv.constant0._ZN5flash25flash_bwd_dot_do_o_kernelILb1E23Flash_bwd_kernel_traitsILi192ELi64ELi64ELi8ELi4ELi2ELi2ELb1ELb1EN7cutlass10bfloat16_tE19Flash_kernel_traitsILi192ELi64ELi64ELi8ES3_EEEEvNS_16Flash_bwd_paramsE,"a",@progbits
	.sectionflags	@""
	.align	4
.nv.constant0._ZN5flash25flash_bwd_dot_do_o_kernelILb1E23Flash_bwd_kernel_traitsILi192ELi64ELi64ELi8ELi4ELi2ELi2ELb1ELb1EN7cutlass10bfloat16_tE19Flash_kernel_traitsILi192ELi64ELi64ELi8ES3_EEEEvNS_16Flash_bwd_paramsE:
	.zero		992


//--------------------- .nv.constant0._ZN5flash27flash_bwd_convert_dq_kernelI23Flash_bwd_kernel_traitsILi192ELi64ELi64ELi8ELi4ELi2ELi2ELb0ELb0EN7cutlass10bfloat16_tE19Flash_kernel_traitsILi192ELi64ELi64ELi8ES3_EEEEvNS_16Flash_bwd_paramsEi --------------------------
	.section	.nv.constant0._ZN5flash27flash_bwd_convert_dq_kernelI23Flash_bwd_kernel_traitsILi192ELi64ELi64ELi8ELi4ELi2ELi2ELb0ELb0EN7cutlass10bfloat16_tE19Flash_kernel_traitsILi192ELi64ELi64ELi8ES3_EEEEvNS_16Flash_bwd_paramsEi,"a",@progbits
	.sectionflags	@""
	.align	4
.nv.constant0._ZN5flash27flash_bwd_convert_dq_kernelI23Flash_bwd_kernel_traitsILi192ELi64ELi64ELi8ELi4ELi2ELi2ELb0ELb0EN7cutlass10bfloat16_tE19Flash_kernel_traitsILi192ELi64ELi64ELi8ES3_EEEEvNS_16Flash_bwd_paramsEi:
	.zero		996


//--------------------- .nv.constant0._ZN5flash44flash_bwd_dq_dk_dv_loop_seqk_parallel_kernelI23Flash_bwd_kernel_traitsILi192ELi64ELi64ELi8ELi4ELi2ELi2ELb0ELb0EN7cutlass10bfloat16_tE19Flash_kernel_traitsILi192ELi64ELi64ELi8ES3_EELb1ELb0ELb0ELb0ELb0ELb0ELb0EEEvNS_16Flash_bwd_paramsE --------------------------
	.section	.nv.constant0._ZN5flash44flash_bwd_dq_dk_dv_loop_seqk_parallel_kernelI23Flash_bwd_kernel_traitsILi192ELi64ELi64ELi8ELi4ELi2ELi2ELb0ELb0EN7cutlass10bfloat16_tE19Flash_kernel_traitsILi192ELi64ELi64ELi8ES3_EELb1ELb0ELb0ELb0ELb0ELb0ELb0EEEvNS_16Flash_bwd_paramsE,"a",@progbits
	.sectionflags	@""
	.align	4
.nv.constant0._ZN5flash44flash_bwd_dq_dk_dv_loop_seqk_parallel_kernelI23Flash_bwd_kernel_traitsILi192ELi64ELi64ELi8ELi4ELi2ELi2ELb0ELb0EN7cutlass10bfloat16_tE19Flash_kernel_traitsILi192ELi64ELi64ELi8ES3_EELb1ELb0ELb0ELb0ELb0ELb0ELb0EEEvNS_16Flash_bwd_paramsE:
	.zero		992


//--------------------- .nv.constant0._ZN5flash44flash_bwd_dq_dk_dv_loop_seqk_parallel_kernelI23Flash_bwd_kernel_traitsILi192ELi64ELi64ELi8ELi4ELi2ELi2ELb0ELb0EN7cutlass10bfloat16_tE19Flash_kernel_traitsILi192ELi64ELi64ELi8ES3_EELb0ELb0ELb0ELb0ELb0ELb0ELb1EEEvNS_16Flash_bwd_paramsE --------------------------
	.section	.nv.constant0._ZN5flash44flash_bwd_dq_dk_dv_loop_seqk_parallel_kernelI23Flash_bwd_kernel_traitsILi192ELi64ELi64ELi8ELi4ELi2ELi2ELb0ELb0EN7cutlass10bfloat16_tE19Flash_kernel_traitsILi192ELi64ELi64ELi8ES3_EELb0ELb0ELb0ELb0ELb0ELb0ELb1EEEvNS_16Flash_bwd_paramsE,"a",@progbits
	.sectionflags	@""
	.align	4
.nv.constant0._ZN5flash44flash_bwd_dq_dk_dv_loop_seqk_parallel_kernelI23Flash_bwd_kernel_traitsILi192ELi64ELi64ELi8ELi4ELi2ELi2ELb0ELb0EN7cutlass10bfloat16_tE19Flash_kernel_traitsILi192ELi64ELi64ELi8ES3_EELb0ELb0ELb0ELb0ELb0ELb0ELb1EEEvNS_16Flash_bwd_paramsE:
	.zero		992


//--------------------- .nv.constant0._ZN5flash44flash_bwd_dq_dk_dv_loop_seqk_parallel_kernelI23Flash_bwd_kernel_traitsILi192ELi64ELi64ELi8ELi4ELi2ELi2ELb0ELb0EN7cutlass10bfloat16_tE19Flash_kernel_traitsILi192ELi64ELi64ELi8ES3_EELb1ELb0ELb1ELb0ELb0ELb0ELb0EEEvNS_16Flash_bwd_paramsE --------------------------
	.section	.nv.constant0._ZN5flash44flash_bwd_dq_dk_dv_loop_seqk_parallel_kernelI23Flash_bwd_kernel_traitsILi192ELi64ELi64ELi8ELi4ELi2ELi2ELb0ELb0EN7cutlass10bfloat16_tE19Flash_kernel_traitsILi192ELi64ELi64ELi8ES3_EELb1ELb0ELb1ELb0ELb0ELb0ELb0EEEvNS_16Flash_bwd_paramsE,"a",@progbits
	.sectionflags	@""
	.align	4
.nv.constant0._ZN5flash44flash_bwd_dq_dk_dv_loop_seqk_parallel_kernelI23Flash_bwd_kernel_traitsILi192ELi64ELi64ELi8ELi4ELi2ELi2ELb0ELb0EN7cutlass10bfloat16_tE19Flash_kernel_traitsILi192ELi64ELi64ELi8ES3_EELb1ELb0ELb1ELb0ELb0ELb0ELb0EEEvNS_16Flash_bwd_paramsE:
	.zero		992


//--------------------- .nv.constant0._ZN5flash44flash_bwd_dq_dk_dv_loop_seqk_parallel_kernelI23Flash_bwd_kernel_traitsILi192ELi64ELi64ELi8ELi4ELi2ELi2ELb0ELb0EN7cutlass10bfloat16_tE19Flash_kernel_traitsILi192ELi64ELi64ELi8ES3_EELb0ELb0ELb1ELb0ELb0ELb0ELb1EEEvNS_16Flash_bwd_paramsE --------------------------
	.section	.nv.constant0._ZN5flash44flash_bwd_dq_dk_dv_loop_seqk_parallel_kernelI23Flash_bwd_kernel_traitsILi192ELi64ELi64ELi8ELi4ELi2ELi2ELb0ELb0EN7cutlass10bfloat16_tE19Flash_kernel_traitsILi192ELi64ELi64ELi8ES3_EELb0ELb0ELb1ELb0ELb0ELb0ELb1EEEvNS_16Flash_bwd_paramsE,"a",@progbits
	.sectionflags	@""
	.align	4
.nv.constant0._ZN5flash44flash_bwd_dq_dk_dv_loop_seqk_parallel_kernelI23Flash_bwd_kernel_traitsILi192ELi64ELi64ELi8ELi4ELi2ELi2ELb0ELb0EN7cutlass10bfloat16_tE19Flash_kernel_traitsILi192ELi64ELi64ELi8ES3_EELb0ELb0ELb1ELb0ELb0ELb0ELb1EEEvNS_16Flash_bwd_paramsE:
	.zero		992


//--------------------- .nv.constant0._ZN5flash44flash_bwd_dq_dk_dv_loop_seqk_parallel_kernelI23Flash_bwd_kernel_traitsILi192ELi64ELi64ELi8ELi4ELi2ELi2ELb0ELb0EN7cutlass10bfloat16_tE19Flash_kernel_traitsILi192ELi64ELi64ELi8ES3_EELb1ELb0ELb0ELb0ELb0ELb1ELb0EEEvNS_16Flash_bwd_paramsE --------------------------
	.section	.nv.constant0._ZN5flash44flash_bwd_dq_dk_dv_loop_seqk_parallel_kernelI23Flash_bwd_kernel_traitsILi192ELi64ELi64ELi8ELi4ELi2ELi2ELb0ELb0EN7cutlass10bfloat16_tE19Flash_kernel_traitsILi192ELi64ELi64ELi8ES3_EELb1ELb0ELb0ELb0ELb0ELb1ELb0EEEvNS_16Flash_bwd_paramsE,"a",@progbits
	.sectionflags	@""
	.align	4
.nv.constant0._ZN5flash44flash_bwd_dq_dk_dv_loop_seqk_parallel_kernelI23Flash_bwd_kernel_traitsILi192ELi64ELi64ELi8ELi4ELi2ELi2ELb0ELb0EN7cutlass10bfloat16_tE19Flash_kernel_traitsILi192ELi64ELi64ELi8ES3_EELb1ELb0ELb0ELb0ELb0ELb1ELb0EEEvNS_16Flash_bwd_paramsE:
	.zero		992


//--------------------- .nv.constant0._ZN5flash44flash_bwd_dq_dk_dv_loop_seqk_parallel_kernelI23Flash_bwd_kernel_traitsILi192ELi64ELi64ELi8ELi4ELi2ELi2ELb0ELb0EN7cutlass10bfloat16_tE19Flash_kernel_traitsILi192ELi64ELi64ELi8ES3_EELb0ELb0ELb0ELb0ELb0ELb1ELb1EEEvNS_16Flash_bwd_paramsE --------------------------
	.section	.nv.constant0._ZN5flash44flash_bwd_dq_dk_dv_loop_seqk_parallel_kernelI23Flash_bwd_kernel_traitsILi192ELi64ELi64ELi8ELi4ELi2ELi2ELb0ELb0EN7cutlass10bfloat16_tE19Flash_kernel_traitsILi192ELi64ELi64ELi8ES3_EELb0ELb0ELb0ELb0ELb0ELb1ELb1EEEvNS_16Flash_bwd_paramsE,"a",@progbits
	.sectionflags	@""
	.align	4
.nv.constant0._ZN5flash44flash_bwd_dq_dk_dv_loop_seqk_parallel_kernelI23Flash_bwd_kernel_traitsILi192ELi64ELi64ELi8ELi4ELi2ELi2ELb0ELb0EN7cutlass10bfloat16_tE19Flash_kernel_traitsILi192ELi64ELi64ELi8ES3_EELb0ELb0ELb0ELb0ELb0ELb1ELb1EEEvNS_16Flash_bwd_paramsE:
	.zero		992


//--------------------- .nv.constant0._ZN5flash44flash_bwd_dq_dk_dv_loop_seqk_parallel_kernelI23Flash_bwd_kernel_traitsILi192ELi64ELi64ELi8ELi4ELi2ELi2ELb0ELb0EN7cutlass10bfloat16_tE19Flash_kernel_traitsILi192ELi64ELi64ELi8ES3_EELb1ELb0ELb0ELb1ELb0ELb0ELb0EEEvNS_16Flash_bwd_paramsE --------------------------
	.section	.nv.constant0._ZN5flash44flash_bwd_dq_dk_dv_loop_seqk_parallel_kernelI23Flash_bwd_kernel_traitsILi192ELi64ELi64ELi8ELi4ELi2ELi2ELb0ELb0EN7cutlass10bfloat16_tE19Flash_kernel_traitsILi192ELi64ELi64ELi8ES3_EELb1ELb0ELb0ELb1ELb0ELb0ELb0EEEvNS_16Flash_bwd_paramsE,"a",@progbits
	.sectionflags	@""
	.align	4
.nv.constant0._ZN5flash44flash_bwd_dq_dk_dv_loop_seqk_parallel_kernelI23Flash_bwd_kernel_traitsILi192ELi64ELi64ELi8ELi4ELi2ELi2ELb0ELb0EN7cutlass10bfloat16_tE19Flash_kernel_traitsILi192ELi64ELi64ELi8ES3_EELb1ELb0ELb0ELb1ELb0ELb0ELb0EEEvNS_16Flash_bwd_paramsE:
	.zero		992


//--------------------- .nv.constant0._ZN5flash44flash_bwd_dq_dk_dv_loop_seqk_parallel_kernelI23Flash_bwd_kernel_traitsILi192ELi64ELi64ELi8ELi4ELi2ELi2ELb0ELb0EN7cutlass10bfloat16_tE19Flash_kernel_traitsILi192ELi64ELi64ELi8ES3_EELb0ELb0ELb0ELb1ELb0ELb0ELb1EEEvNS_16Flash_bwd_paramsE --------------------------
	.section	.nv.constant0._ZN5flash44flash_bwd_dq_dk_dv_loop_seqk_parallel_kernelI23Flash_bwd_kernel_traitsILi192ELi64ELi64ELi8ELi4ELi2ELi2ELb0ELb0EN7cutlass10bfloat16_tE19Flash_kernel_traitsILi192ELi64ELi64ELi8ES3_EELb0ELb0ELb0ELb1ELb0ELb0ELb1EEEvNS_16Flash_bwd_paramsE,"a",@progbits
	.sectionflags	@""
	.align	4
.nv.constant0._ZN5flash44flash_bwd_dq_dk_dv_loop_seqk_parallel_kernelI23Flash_bwd_kernel_traitsILi192ELi64ELi64ELi8ELi4ELi2ELi2ELb0ELb0EN7cutlass10bfloat16_tE19Flash_kernel_traitsILi192ELi64ELi64ELi8ES3_EELb0ELb0ELb0ELb1ELb0ELb0ELb1EEEvNS_16Flash_bwd_paramsE:
	.zero		992


//--------------------- .nv.constant0._ZN5flash44flash_bwd_dq_dk_dv_loop_seqk_parallel_kernelI23Flash_bwd_kernel_traitsILi192ELi64ELi64ELi8ELi4ELi2ELi2ELb0ELb0EN7cutlass10bfloat16_tE19Flash_kernel_traitsILi192ELi64ELi64ELi8ES3_EELb1ELb0ELb1ELb0ELb0ELb1ELb0EEEvNS_16Flash_bwd_paramsE --------------------------
	.section	.nv.constant0._ZN5flash44flash_bwd_dq_dk_dv_loop_seqk_parallel_kernelI23Flash_bwd_kernel_traitsILi192ELi64ELi64ELi8ELi4ELi2ELi2ELb0ELb0EN7cutlass10bfloat16_tE19Flash_kernel_traitsILi192ELi64ELi64ELi8ES3_EELb1ELb0ELb1ELb0ELb0ELb1ELb0EEEvNS_16Flash_bwd_paramsE,"a",@progbits
	.sectionflags	@""
	.align	4
.nv.constant0._ZN5flash44flash_bwd_dq_dk_dv_loop_seqk_parallel_kernelI23Flash_bwd_kernel_traitsILi192ELi64ELi64ELi8ELi4ELi2ELi2ELb0ELb0EN7cutlass10bfloat16_tE19Flash_kernel_traitsILi192ELi64ELi64ELi8ES3_EELb1ELb0ELb1ELb0ELb0ELb1ELb0EEEvNS_16Flash_bwd_paramsE:
	.zero		992


//--------------------- .nv.constant0._ZN5flash44flash_bwd_dq_dk_dv_loop_seqk_parallel_kernelI23Flash_bwd_kernel_traitsILi192ELi64ELi64ELi8ELi4ELi2ELi2ELb0ELb0EN7cutlass10bfloat16_tE19Flash_kernel_traitsILi192ELi64ELi64ELi8ES3_EELb0ELb0ELb1ELb0ELb0ELb1ELb1EEEvNS_16Flash_bwd_paramsE --------------------------
	.section	.nv.constant0._ZN5flash44flash_bwd_dq_dk_dv_loop_seqk_parallel_kernelI23Flash_bwd_kernel_traitsILi192ELi64ELi64ELi8ELi4ELi2ELi2ELb0ELb0EN7cutlass10bfloat16_tE19Flash_kernel_traitsILi192ELi64ELi64ELi8ES3_EELb0ELb0ELb1ELb0ELb0ELb1ELb1EEEvNS_16Flash_bwd_paramsE,"a",@progbits
	.sectionflags	@""
	.align	4
.nv.constant0._ZN5flash44flash_bwd_dq_dk_dv_loop_seqk_parallel_kernelI23Flash_bwd_kernel_traitsILi192ELi64ELi64ELi8ELi4ELi2ELi2ELb0ELb0EN7cutlass10bfloat16_tE19Flash_kernel_traitsILi192ELi64ELi64ELi8ES3_EELb0ELb0ELb1ELb0ELb0ELb1ELb1EEEvNS_16Flash_bwd_paramsE:
	.zero		992


//--------------------- .nv.constant0._ZN5flash44flash_bwd_dq_dk_dv_loop_seqk_parallel_kernelI23Flash_bwd_kernel_traitsILi192ELi64ELi64ELi8ELi4ELi2ELi2ELb0ELb0EN7cutlass10bfloat16_tE19Flash_kernel_traitsILi192ELi64ELi64ELi8ES3_EELb1ELb0ELb1ELb1ELb0ELb0ELb0EEEvNS_16Flash_bwd_paramsE --------------------------
	.section	.nv.constant0._ZN5flash44flash_bwd_dq_dk_dv_loop_seqk_parallel_kernelI23Flash_bwd_kernel_traitsILi192ELi64ELi64ELi8ELi4ELi2ELi2ELb0ELb0EN7cutlass10bfloat16_tE19Flash_kernel_traitsILi192ELi64ELi64ELi8ES3_EELb1ELb0ELb1ELb1ELb0ELb0ELb0EEEvNS_16Flash_bwd_paramsE,"a",@progbits
	.sectionflags	@""
	.align	4
.nv.constant0._ZN5flash44flash_bwd_dq_dk_dv_loop_seqk_parallel_kernelI23Flash_bwd_kernel_traitsILi192ELi64ELi64ELi8ELi4ELi2ELi2ELb0ELb0EN7cutlass10bfloat16_tE19Flash_kernel_traitsILi192ELi64ELi64ELi8ES3_EELb1ELb0ELb1ELb1ELb0ELb0ELb0EEEvNS_16Flash_bwd_paramsE:
	.zero		992


//--------------------- .nv.constant0._ZN5flash44flash_bwd_dq_dk_dv_loop_seqk_parallel_kernelI23Flash_bwd_kernel_traitsILi192ELi64ELi64ELi8ELi4ELi2ELi2ELb0ELb0EN7cutlass10bfloat16_tE19Flash_kernel_traitsILi192ELi64ELi64ELi8ES3_EELb0ELb0ELb1ELb1ELb0ELb0ELb1EEEvNS_16Flash_bwd_paramsE --------------------------
	.section	.nv.constant0._ZN5flash44flash_bwd_dq_dk_dv_loop_seqk_parallel_kernelI23Flash_bwd_kernel_traitsILi192ELi64ELi64ELi8ELi4ELi2ELi2ELb0ELb0EN7cutlass10bfloat16_tE19Flash_kernel_traitsILi192ELi64ELi64ELi8ES3_EELb0ELb0ELb1ELb1ELb0ELb0ELb1EEEvNS_16Flash_bwd_paramsE,"a",@progbits
	.sectionflags	@""
	.align	4
.nv.constant0._ZN5flash44flash_bwd_dq_dk_dv_loop_seqk_parallel_kernelI23Flash_bwd_kernel_traitsILi192ELi64ELi64ELi8ELi4ELi2ELi2ELb0ELb0EN7cutlass10bfloat16_tE19Flash_kernel_traitsILi192ELi64ELi64ELi8ES3_EELb0ELb0ELb1ELb1ELb0ELb0ELb1EEEvNS_16Flash_bwd_paramsE:
	.zero		992


//--------------------- .nv.constant0._ZN5flash25flash_bwd_dot_do_o_kernelILb0E23Flash_bwd_kernel_traitsILi192ELi64ELi64ELi8ELi4ELi2ELi2ELb0ELb0EN7cutlass10bfloat16_tE19Flash_kernel_traitsILi192ELi64ELi64ELi8ES3_EEEEvNS_16Flash_bwd_paramsE --------------------------
	.section	.nv.constant0._ZN5flash25flash_bwd_dot_do_o_kernelILb0E23Flash_bwd_kernel_traitsILi192ELi64ELi64ELi8ELi4ELi2ELi2ELb0ELb0EN7cutlass10bfloat16_tE19Flash_kernel_traitsILi192ELi64ELi64ELi8ES3_EEEEvNS_16Flash_bwd_paramsE,"a",@progbits
	.sectionflags	@""
	.align	4
.nv.constant0._ZN5flash25flash_bwd_dot_do_o_kernelILb0E23Flash_bwd_kernel_traitsILi192ELi64ELi64ELi8ELi4ELi2ELi2ELb0ELb0EN7cutlass10bfloat16_tE19Flash_kernel_traitsILi192ELi64ELi64ELi8ES3_EEEEvNS_16Flash_bwd_paramsE:
	.zero		992


//--------------------- .nv.constant0._ZN5flash25flash_bwd_dot_do_o_kernelILb1E23Flash_bwd_kernel_traitsILi192ELi64ELi64ELi8ELi4ELi2ELi2ELb0ELb0EN7cutlass10bfloat16_tE19Flash_kernel_traitsILi192ELi64ELi64ELi8ES3_EEEEvNS_16Flash_bwd_paramsE --------------------------
	.section	.nv.constant0._ZN5flash25flash_bwd_dot_do_o_kernelILb1E23Flash_bwd_kernel_traitsILi192ELi64ELi64ELi8ELi4ELi2ELi2ELb0ELb0EN7cutlass10bfloat16_tE19Flash_kernel_traitsILi192ELi64ELi64ELi8ES3_EEEEvNS_16Flash_bwd_paramsE,"a",@progbits
	.sectionflags	@""
	.align	4
.nv.constant0._ZN5flash25flash_bwd_dot_do_o_kernelILb1E23Flash_bwd_kernel_traitsILi192ELi64ELi64ELi8ELi4ELi2ELi2ELb0ELb0EN7cutlass10bfloat16_tE19Flash_kernel_traitsILi192ELi64ELi64ELi8ES3_EEEEvNS_16Flash_bwd_paramsE:
	.zero		992


//--------------------- .text._ZN5flash44flash_bwd_dq_dk_dv_loop_seqk_parallel_kernelI23Flash_bwd_kernel_traitsILi192ELi64ELi64ELi8ELi4ELi2ELi2ELb1ELb1EN7cutlass10bfloat16_tE19Flash_kernel_traitsILi192ELi64ELi64ELi8ES3_EELb0ELb0ELb0ELb0ELb0ELb0ELb0EEEvNS_16Flash_bwd_paramsE --------------------------
	.section	.text._ZN5flash44flash_bwd_dq_dk_dv_loop_seqk_parallel_kernelI23Flash_bwd_kernel_traitsILi192ELi64ELi64ELi8ELi4ELi2ELi2ELb1ELb1EN7cutlass10bfloat16_tE19Flash_kernel_traitsILi192ELi64ELi64ELi8ES3_EELb0ELb0ELb0ELb0ELb0ELb0ELb0EEEvNS_16Flash_bwd_paramsE,"ax",@progbits
	.sectioninfo	@"SHI_REGISTERS=255"
	.align	128
        .global         _ZN5flash44flash_bwd_dq_dk_dv_loop_seqk_parallel_kernelI23Flash_bwd_kernel_traitsILi192ELi64ELi64ELi8ELi4ELi2ELi2ELb1ELb1EN7cutlass10bfloat16_tE19Flash_kernel_traitsILi192ELi64ELi64ELi8ES3_EELb0ELb0ELb0ELb0ELb0ELb0ELb0EEEvNS_16Flash_bwd_paramsE
        .type           _ZN5flash44flash_bwd_dq_dk_dv_loop_seqk_parallel_kernelI23Flash_bwd_kernel_traitsILi192ELi64ELi64ELi8ELi4ELi2ELi2ELb1ELb1EN7cutlass10bfloat16_tE19Flash_kernel_traitsILi192ELi64ELi64ELi8ES3_EELb0ELb0ELb0ELb0ELb0ELb0ELb0EEEvNS_16Flash_bwd_paramsE,@function
        .size           _ZN5flash44flash_bwd_dq_dk_dv_loop_seqk_parallel_kernelI23Flash_bwd_kernel_traitsILi192ELi64ELi64ELi8ELi4ELi2ELi2ELb1ELb1EN7cutlass10bfloat16_tE19Flash_kernel_traitsILi192ELi64ELi64ELi8ES3_EELb0ELb0ELb0ELb0ELb0ELb0ELb0EEEvNS_16Flash_bwd_paramsE,(.L_x_1578 - _ZN5flash44flash_bwd_dq_dk_dv_loop_seqk_parallel_kernelI23Flash_bwd_kernel_traitsILi192ELi64ELi64ELi8ELi4ELi2ELi2ELb1ELb1EN7cutlass10bfloat16_tE19Flash_kernel_traitsILi192ELi64ELi64ELi8ES3_EELb0ELb0ELb0ELb0ELb0ELb0ELb0EEEvNS_16Flash_bwd_paramsE)
        .other          _ZN5flash44flash_bwd_dq_dk_dv_loop_seqk_parallel_kernelI23Flash_bwd_kernel_traitsILi192ELi64ELi64ELi8ELi4ELi2ELi2ELb1ELb1EN7cutlass10bfloat16_tE19Flash_kernel_traitsILi192ELi64ELi64ELi8ES3_EELb0ELb0ELb0ELb0ELb0ELb0ELb0EEEvNS_16Flash_bwd_paramsE,@"STO_CUDA_ENTRY STV_DEFAULT"
_ZN5flash44flash_bwd_dq_dk_dv_loop_seqk_parallel_kernelI23Flash_bwd_kernel_traitsILi192ELi64ELi64ELi8ELi4ELi2ELi2ELb1ELb1EN7cutlass10bfloat16_tE19Flash_kernel_traitsILi192ELi64ELi64ELi8ES3_EELb0ELb0ELb0ELb0ELb0ELb0ELb0EEEvNS_16Flash_bwd_paramsE:
.text._ZN5flash44flash_bwd_dq_dk_dv_loop_seqk_parallel_kernelI23Flash_bwd_kernel_traitsILi192ELi64ELi64ELi8ELi4ELi2ELi2ELb1ELb1EN7cutlass10bfloat16_tE19Flash_kernel_traitsILi192ELi64ELi64ELi8ES3_EELb0ELb0ELb0ELb0ELb0ELb0ELb0EEEvNS_16Flash_bwd_paramsE:
[----:B------:R-:W-:Y:S02]  /*0000*/  MOV R1, c[0x0][0x28] ;  /* 0x00000a0000017a02 */ /* 0x000fe40000000f00 */
[----:B------:R-:W1:Y:S01]  /*0010*/  S2UR UR19, SR_CTAID.X ;  /* 0x00000000001379c3 */ /* 0x000e620000002500 */
[----:B------:R-:W-:Y:S01]  /*0020*/  ULDC UR4, c[0x0][0x218] ;  /* 0x0000860000047ab9 */ /* 0x000fe20000000800 */
[----:B------:R-:W-:Y:S01]  /*0030*/  IADD3 R1, R1, -0xd0, RZ ;  /* 0xffffff3001017810 */ /* 0x000fe20007ffe0ff */
[----:B------:R-:W-:-:S04]  /*0040*/  UIADD3 UR5, UR4, 0x3f, URZ ;  /* 0x0000003f04057890 */ /* 0x000fc8000fffe03f */
[----:B------:R-:W-:-:S04]  /*0050*/  USHF.R.S32.HI UR4, URZ, 0x1f, UR5 ;  /* 0x0000001f3f047899 */ /* 0x000fc80008011405 */
[----:B------:R-:W-:-:S04]  /*0060*/  ULEA.HI UR4, UR4, UR5, URZ, 0x6 ;  /* 0x0000000504047291 */ /* 0x000fc8000f8f303f */
[----:B------:R-:W-:-:S04]  /*0070*/  USHF.R.S32.HI UR4, URZ, 0x6, UR4 ;  /* 0x000000063f047899 */ /* 0x000fc80008011404 */
[----:B-1----:R-:W-:-:S06]  /*0080*/  UISETP.GE.AND UP0, UPT, UR19, UR4, UPT ;  /* 0x000000041300728c */ /* 0x002fcc000bf06270 */
[----:B------:R-:W-:-:S13]  /*0090*/  PLOP3.LUT P0, PT, PT, PT, UP0, 0x80, 0x0 ;  /* 0x000000000000781c */ /* 0x000fda0003f0f008 */
[----:B------:R-:W-:Y:S05]  /*00a0*/  @P0 EXIT ;  /* 0x000000000000094d */ /* 0x000fea0003800000 */
[----:B------:R-:W1:Y:S01]  /*00b0*/  S2R R15, SR_TID.X ;  /* 0x00000000000f7919 */ /* 0x000e620000002100 */
[----:B------:R-:W2:Y:S01]  /*00c0*/  S2UR UR32, SR_CTAID.Y ;  /* 0x00000000002079c3 */ /* 0x000ea20000002600 */
[----:B------:R-:W-:Y:S02]  /*00d0*/  ULDC UR14, c[0x0][0x224] ;  /* 0x00008900000e7ab9 */ /* 0x000fe40000000800 */
[----:B------:R-:W-:Y:S02]  /*00e0*/  USHF.R.S32.HI UR7, URZ, 0x1f, UR14 ;  /* 0x0000001f3f077899 */ /* 0x000fe4000801140e */
[----:B------:R-:W-:Y:S02]  /*00f0*/  ULDC.U8 UR9, c[0x0][0x328] ;  /* 0x0000ca0000097ab9 */ /* 0x000fe40000000000 */
[----:B------:R-:W-:Y:S01]  /*0100*/  UISETP.NE.AND UP2, UPT, UR9, URZ, UPT ;  /* 0x0000003f0900728c */ /* 0x000fe2000bf45270 */
[----:B------:R-:W3:Y:S01]  /*0110*/  S2UR UR35, SR_CTAID.Z ;  /* 0x00000000002379c3 */ /* 0x000ee20000002700 */
[----:B------:R-:W-:-:S02]  /*0120*/  ULDC UR45, c[0x0][0x22c] ;  /* 0x00008b00002d7ab9 */ /* 0x000fc40000000800 */
[----:B------:R-:W-:Y:S02]  /*0130*/  ULDC UR36, c[0x0][0x1c0] ;  /* 0x0000700000247ab9 */ /* 0x000fe40000000800 */
[----:B------:R-:W-:Y:S02]  /*0140*/  ULDC UR12, c[0x0][0x1c0] ;  /* 0x00007000000c7ab9 */ /* 0x000fe40000000800 */
[----:B------:R-:W-:Y:S01]  /*0150*/  UIMAD.WIDE UR36, UR45, UR36, URZ ;  /* 0x000000242d2472a5 */ /* 0x000fe2000f8e023f */
[----:B------:R-:W4:Y:S01]  /*0160*/  S2UR UR61, SR_CTAID.X ;  /* 0x00000000003d79c3 */ /* 0x000f220000002500 */
[----:B------:R-:W-:Y:S02]  /*0170*/  UMOV UR8, 0x80 ;  /* 0x0000008000087882 */ /* 0x000fe40000000000 */
[----:B------:R-:W-:Y:S02]  /*0180*/  ULDC UR6, c[0x0][0x210] ;  /* 0x0000840000067ab9 */ /* 0x000fe40000000800 */
[----:B------:R-:W-:Y:S01]  /*0190*/  ULDC UR54, c[0x0][0x234] ;  /* 0x00008d0000367ab9 */ /* 0x000fe20000000800 */
[----:B-1----:R-:W-:Y:S01]  /*01a0*/  SHF.R.S32.HI R11, RZ, 0x1f, R15 ;  /* 0x0000001fff0b7819 */ /* 0x002fe2000001140f */
[----:B--2---:R-:W-:-:S02]  /*01b0*/  UIMAD.WIDE.U32 UR42, UR32, UR14, URZ ;  /* 0x0000000e202a72a5 */ /* 0x004fc4000f8e003f */
[----:B------:R-:W-:Y:S01]  /*01c0*/  USHF.L.U32 UR14, UR32, 0x7, URZ ;  /* 0x00000007200e7899 */ /* 0x000fe2000800063f */
[CC--:B------:R-:W-:Y:S01]  /*01d0*/  LEA.HI R2, R11.reuse, R15.reuse, RZ, 0x5 ;  /* 0x0000000f0b027211 */ /* 0x0c0fe200078f28ff */
[----:B------:R-:W-:Y:S01]  /*01e0*/  ULDC UR13, c[0x0][0x1c0] ;  /* 0x00007000000d7ab9 */ /* 0x000fe20000000800 */
[----:B------:R-:W-:Y:S01]  /*01f0*/  LEA.HI R6, R11, R15, RZ, 0x4 ;  /* 0x0000000f0b067211 */ /* 0x000fe200078f20ff */
[----:B------:R-:W-:Y:S01]  /*0200*/  ULDC UR11, c[0x0][0x1c0] ;  /* 0x00007000000b7ab9 */ /* 0x000fe20000000800 */
[--C-:B------:R-:W-:Y:S01]  /*0210*/  SHF.R.S32.HI R0, RZ, 0x5, R2.reuse ;  /* 0x00000005ff007819 */ /* 0x100fe20000011402 */
[----:B---3--:R-:W-:Y:S01]  /*0220*/  UIMAD UR46, UR35, UR45, URZ ;  /* 0x0000002d232e72a4 */ /* 0x008fe2000f8e023f */
[----:B------:R-:W-:Y:S01]  /*0230*/  SHF.R.S32.HI R3, RZ, 0x1f, R2 ;  /* 0x0000001fff037819 */ /* 0x000fe20000011402 */
[----:B------:R-:W-:Y:S01]  /*0240*/  UIMAD UR45, UR45, UR12, URZ ;  /* 0x0000000c2d2d72a4 */ /* 0x000fe2000f8e023f */
[----:B------:R-:W-:Y:S01]  /*0250*/  SHF.R.S32.HI R7, RZ, 0x4, R6 ;  /* 0x00000004ff077819 */ /* 0x000fe20000011406 */
[----:B------:R-:W-:Y:S01]  /*0260*/  UIMAD UR54, UR8, UR6, UR54 ;  /* 0x00000006083672a4 */ /* 0x000fe2000f8e0236 */
[-C--:B------:R-:W-:Y:S01]  /*0270*/  LEA.HI R3, R3, R0.reuse, RZ, 0x2 ;  /* 0x0000000003037211 */ /* 0x080fe200078f10ff */
[----:B------:R-:W-:Y:S01]  /*0280*/  UIMAD UR51, UR7, UR32, URZ ;  /* 0x00000020073372a4 */ /* 0x000fe2000f8e023f */
[----:B------:R-:W-:Y:S01]  /*0290*/  LEA.HI R2, R2, R0, RZ, 0x1 ;  /* 0x0000000002027211 */ /* 0x000fe200078f08ff */
[----:B------:R-:W-:Y:S01]  /*02a0*/  UIMAD UR6, UR32, UR11, UR35 ;  /* 0x0000000b200672a4 */ /* 0x000fe2000f8e0223 */
[----:B------:R-:W-:Y:S01]  /*02b0*/  LEA.HI R5, R6, R7, RZ, 0x1 ;  /* 0x0000000706057211 */ /* 0x000fe200078f08ff */
[----:B------:R-:W-:Y:S01]  /*02c0*/  @!UP2 UIMAD UR7, UR32, UR13, UR35 ;  /* 0x0000000d2007a2a4 */ /* 0x000fe2000f8e0223 */
[----:B------:R-:W-:Y:S01]  /*02d0*/  LOP3.LUT R4, R3, 0xfffffffc, RZ, 0xc0, !PT ;  /* 0xfffffffc03047812 */ /* 0x000fe200078ec0ff */
[----:B------:R-:W-:Y:S01]  /*02e0*/  USHF.L.U32 UR44, UR45, 0x6, URZ ;  /* 0x000000062d2c7899 */ /* 0x000fe2000800063f */
[----:B------:R-:W-:Y:S01]  /*02f0*/  LOP3.LUT R2, R2, 0xfffffffe, RZ, 0xc0, !PT ;  /* 0xfffffffe02027812 */ /* 0x000fe200078ec0ff */
[----:B------:R-:W-:Y:S01]  /*0300*/  ULDC UR48, c[0x0][0x214] ;  /* 0x0000850000307ab9 */ /* 0x000fe20000000800 */
[CC--:B------:R-:W-:Y:S01]  /*0310*/  LEA.HI R16, R11.reuse, R15.reuse, RZ, 0x3 ;  /* 0x0000000f0b107211 */ /* 0x0c0fe200078f18ff */
[C---:B------:R-:W-:Y:S01]  /*0320*/  IMAD.IADD R17, R0.reuse, 0x1, -R4 ;  /* 0x0000000100117824 */ /* 0x040fe200078e0a04 */
[-C--:B------:R-:W-:Y:S01]  /*0330*/  LEA.HI R18, R11, R15.reuse, RZ, 0x2 ;  /* 0x0000000f0b127211 */ /* 0x080fe200078f10ff */
[----:B------:R-:W-:Y:S01]  /*0340*/  IMAD.IADD R13, R0, 0x1, -R2 ;  /* 0x00000001000d7824 */ /* 0x000fe200078e0a02 */
[----:B------:R-:W-:Y:S01]  /*0350*/  LOP3.LUT R3, R5, 0xfffffffe, RZ, 0xc0, !PT ;  /* 0xfffffffe05037812 */ /* 0x000fe200078ec0ff */
[----:B------:R-:W-:Y:S01]  /*0360*/  ULDC UR55, c[0x0][0x1c8] ;  /* 0x0000720000377ab9 */ /* 0x000fe20000000800 */
[----:B------:R-:W-:Y:S01]  /*0370*/  SHF.R.S32.HI R9, RZ, 0x3, R16 ;  /* 0x00000003ff097819 */ /* 0x000fe20000011410 */
[----:B------:R-:W-:Y:S01]  /*0380*/  ULDC.U8 UR10, c[0x0][0x3d0] ;  /* 0x0000f400000a7ab9 */ /* 0x000fe20000000000 */
[--C-:B------:R-:W-:Y:S01]  /*0390*/  SHF.R.S32.HI R8, RZ, 0x2, R18.reuse ;  /* 0x00000002ff087819 */ /* 0x100fe20000011412 */
[----:B------:R-:W-:Y:S01]  /*03a0*/  IMAD.IADD R12, R7, 0x1, -R3 ;  /* 0x00000001070c7824 */ /* 0x000fe200078e0a03 */
[----:B------:R-:W-:Y:S01]  /*03b0*/  SHF.R.S32.HI R0, RZ, 0x1f, R18 ;  /* 0x0000001fff007819 */ /* 0x000fe20000011412 */
[----:B------:R-:W-:Y:S01]  /*03c0*/  IMAD.SHL.U32 R4, R9, 0x40, RZ ;  /* 0x0000004009047824 */ /* 0x000fe200078e00ff */
[----:B------:R-:W-:Y:S01]  /*03d0*/  LOP3.LUT R2, R6, 0xfffffff0, RZ, 0xc0, !PT ;  /* 0xfffffff006027812 */ /* 0x000fe200078ec0ff */
[----:B------:R-:W-:Y:S01]  /*03e0*/  ULDC UR49, c[0x0][0x224] ;  /* 0x0000890000317ab9 */ /* 0x000fe20000000800 */
[----:B------:R-:W-:Y:S01]  /*03f0*/  LOP3.LUT R5, R16, 0xfffffff8, RZ, 0xc0, !PT ;  /* 0xfffffff810057812 */ /* 0x000fe200078ec0ff */
[----:B------:R-:W-:Y:S01]  /*0400*/  @UP2 UIMAD UR53, UR32, UR48, URZ ;  /* 0x00000030203522a4 */ /* 0x000fe2000f8e023f */
[----:B------:R-:W-:Y:S01]  /*0410*/  LEA.HI R3, R0, R8, RZ, 0x3 ;  /* 0x0000000800037211 */ /* 0x000fe200078f18ff */
[----:B------:R-:W-:Y:S01]  /*0420*/  IMAD.IADD R2, R15, 0x1, -R2 ;  /* 0x000000010f027824 */ /* 0x000fe200078e0a02 */
[-C--:B------:R-:W-:Y:S01]  /*0430*/  LEA.HI R7, R11, R15.reuse, RZ, 0x7 ;  /* 0x0000000f0b077211 */ /* 0x080fe200078f38ff */
[----:B------:R-:W-:Y:S01]  /*0440*/  IMAD.IADD R0, R15, 0x1, -R5 ;  /* 0x000000010f007824 */ /* 0x000fe200078e0a05 */
[----:B------:R-:W-:Y:S01]  /*0450*/  LOP3.LUT R5, R3, 0xfffffff8, RZ, 0xc0, !PT ;  /* 0xfffffff803057812 */ /* 0x000fe200078ec0ff */
[----:B------:R-:W-:Y:S01]  /*0460*/  ULDC.64 UR4, c[0x0][0x118] ;  /* 0x0000460000047ab9 */ /* 0x000fe20000000a00 */
[----:B------:R-:W-:Y:S01]  /*0470*/  LOP3.LUT R3, R4, 0x1c0, RZ, 0xc0, !PT ;  /* 0x000001c004037812 */ /* 0x000fe200078ec0ff */
[----:B------:R-:W-:Y:S01]  /*0480*/  IMAD.SHL.U32 R20, R0, 0x8, RZ ;  /* 0x0000000800147824 */ /* 0x000fe200078e00ff */
[----:B------:R-:W-:Y:S01]  /*0490*/  SHF.R.S32.HI R4, RZ, 0x1f, R2 ;  /* 0x0000001fff047819 */ /* 0x000fe20000011402 */
[----:B------:R-:W-:Y:S01]  /*04a0*/  IMAD.IADD R8, R8, 0x1, -R5 ;  /* 0x0000000108087824 */ /* 0x000fe200078e0a05 */
[----:B------:R-:W-:Y:S01]  /*04b0*/  LOP3.LUT P4, RZ, R0, 0x4, RZ, 0xc0, !PT ;  /* 0x0000000400ff7812 */ /* 0x000fe2000788c0ff */
[----:B------:R-:W-:Y:S01]  /*04c0*/  ULOP3.LUT UR55, UR35, UR55, URZ, 0x3c, !UPT ;  /* 0x0000003723377292 */ /* 0x000fe2000f8e3c3f */
[----:B------:R-:W-:Y:S01]  /*04d0*/  LEA.HI R14, R4, R2, RZ, 0x3 ;  /* 0x00000002040e7211 */ /* 0x000fe200078f18ff */
[----:B------:R-:W-:Y:S01]  /*04e0*/  STL [R1+0x48], R20 ;  /* 0x0000481401007387 */ /* 0x000fe20000100800 */
[----:B------:R-:W-:Y:S01]  /*04f0*/  LOP3.LUT R5, R3, 0x38, R20, 0xf8, !PT ;  /* 0x0000003803057812 */ /* 0x000fe200078ef814 */
[----:B------:R-:W-:Y:S01]  /*0500*/  USHF.R.S32.HI UR60, URZ, 0x1f, UR35 ;  /* 0x0000001f3f3c7899 */ /* 0x000fe20008011423 */
[----:B------:R-:W-:Y:S01]  /*0510*/  SHF.R.U32.HI R4, RZ, 0x3, R3 ;  /* 0x00000003ff047819 */ /* 0x000fe20000011603 */
[----:B------:R-:W-:Y:S01]  /*0520*/  UISETP.NE.AND UP3, UPT, UR10, URZ, UPT ;  /* 0x0000003f0a00728c */ /* 0x000fe2000bf65270 */
[----:B------:R-:W-:Y:S01]  /*0530*/  LOP3.LUT R3, R14, 0xfffffff8, RZ, 0xc0, !PT ;  /* 0xfffffff80e037812 */ /* 0x000fe200078ec0ff */
[----:B------:R-:W-:Y:S01]  /*0540*/  USHF.R.S32.HI UR59, URZ, 0x1f, UR32 ;  /* 0x0000001f3f3b7899 */ /* 0x000fe20008011420 */
[C---:B------:R-:W-:Y:S01]  /*0550*/  LOP3.LUT P3, RZ, R0.reuse, 0x2, RZ, 0xc0, !PT ;  /* 0x0000000200ff7812 */ /* 0x040fe2000786c0ff */
[----:B------:R-:W-:Y:S01]  /*0560*/  IMAD.SHL.U32 R0, R0, 0x40, RZ ;  /* 0x0000004000007824 */ /* 0x000fe200078e00ff */
[----:B------:R-:W-:Y:S01]  /*0570*/  LOP3.LUT R9, R5, R4, RZ, 0x3c, !PT ;  /* 0x0000000405097212 */ /* 0x000fe200078e3cff */
[----:B------:R-:W-:Y:S01]  /*0580*/  IMAD.IADD R10, R2, 0x1, -R3 ;  /* 0x00000001020a7824 */ /* 0x000fe200078e0a03 */
[----:B------:R-:W-:Y:S01]  /*0590*/  LOP3.LUT R3, R8, 0x1, RZ, 0xc0, !PT ;  /* 0x0000000108037812 */ /* 0x000fe200078ec0ff */
[----:B------:R-:W-:Y:S01]  /*05a0*/  IMAD.SHL.U32 R2, R13, 0x10, RZ ;  /* 0x000000100d027824 */ /* 0x000fe200078e00ff */
[----:B------:R-:W-:Y:S01]  /*05b0*/  LOP3.LUT R0, R0, 0x1c0, RZ, 0xc0, !PT ;  /* 0x000001c000007812 */ /* 0x000fe200078ec0ff */
[----:B------:R-:W-:Y:S01]  /*05c0*/  USHF.R.S32.HI UR58, URZ, 0x1f, UR35 ;  /* 0x0000001f3f3a7899 */ /* 0x000fe20008011423 */
[----:B------:R-:W-:Y:S01]  /*05d0*/  ISETP.NE.U32.AND P0, PT, R3, 0x1, PT ;  /* 0x000000010300780c */ /* 0x000fe20003f05070 */
[----:B------:R-:W-:Y:S01]  /*05e0*/  IMAD.SHL.U32 R3, R12, 0x200, RZ ;  /* 0x000002000c037824 */ /* 0x000fe200078e00ff */
[----:B------:R-:W-:Y:S01]  /*05f0*/  SHF.R.S32.HI R7, RZ, 0x7, R7 ;  /* 0x00000007ff077819 */ /* 0x000fe20000011407 */
[----:B------:R-:W-:Y:S01]  /*0600*/  USHF.R.S32.HI UR57, URZ, 0x1f, UR32 ;  /* 0x0000001f3f397899 */ /* 0x000fe20008011420 */
[C---:B------:R-:W-:Y:S01]  /*0610*/  LOP3.LUT R2, R0.reuse, 0x10, R2, 0xf8, !PT ;  /* 0x0000001000027812 */ /* 0x040fe200078ef802 */
[----:B------:R-:W-:Y:S01]  /*0620*/  USHF.R.S32.HI UR56, URZ, 0x1f, UR35 ;  /* 0x0000001f3f387899 */ /* 0x000fe20008011423 */
[----:B------:R-:W-:Y:S01]  /*0630*/  LOP3.LUT R5, R0, 0x8, R16, 0xf8, !PT ;  /* 0x0000000800057812 */ /* 0x000fe200078ef810 */
[----:B------:R-:W-:Y:S01]  /*0640*/  UIMAD.WIDE.U32 UR40, UR36, UR42, URZ ;  /* 0x0000002a242872a5 */ /* 0x000fe2000f8e003f */
[----:B------:R-:W-:Y:S01]  /*0650*/  SHF.R.U32.HI R4, RZ, 0x3, R0 ;  /* 0x00000003ff047819 */ /* 0x000fe20000011600 */
[----:B------:R-:W-:Y:S01]  /*0660*/  UIMAD UR50, UR37, UR42, URZ ;  /* 0x0000002a253272a4 */ /* 0x000fe2000f8e023f */
[----:B------:R-:W-:Y:S01]  /*0670*/  LOP3.LUT R6, R2, 0x8, R16, 0xf8, !PT ;  /* 0x0000000802067812 */ /* 0x000fe200078ef810 */
[----:B------:R-:W-:Y:S01]  /*0680*/  IMAD R2, R7, 0x800, R3 ;  /* 0x0000080007027824 */ /* 0x000fe200078e0203 */
[----:B------:R-:W-:Y:S01]  /*0690*/  LOP3.LUT R0, R5, R4, RZ, 0x3c, !PT ;  /* 0x0000000405007212 */ /* 0x000fe200078e3cff */
[----:B------:R-:W-:Y:S01]  /*06a0*/  IMAD.U32 R16, RZ, RZ, UR14 ;  /* 0x0000000eff107e24 */ /* 0x000fe2000f8e00ff */
[----:B------:R-:W-:Y:S01]  /*06b0*/  LEA.HI R5, R11, R15, RZ, 0x6 ;  /* 0x0000000f0b057211 */ /* 0x000fe200078f30ff */
[----:B------:R-:W-:Y:S01]  /*06c0*/  USHF.R.S32.HI UR52, URZ, 0x1f, UR46 ;  /* 0x0000001f3f347899 */ /* 0x000fe2000801142e */
[----:B------:R-:W-:Y:S01]  /*06d0*/  LOP3.LUT R4, R3, R6, R4, 0xf6, !PT ;  /* 0x0000000603047212 */ /* 0x000fe200078ef604 */
[----:B------:R-:W-:Y:S01]  /*06e0*/  IMAD.IADD R0, R2, 0x1, R0 ;  /* 0x0000000102007824 */ /* 0x000fe200078e0200 */
[----:B------:R-:W-:Y:S01]  /*06f0*/  SHF.R.S32.HI R2, RZ, 0x6, R5 ;  /* 0x00000006ff027819 */ /* 0x000fe20000011405 */
[----:B------:R-:W-:Y:S01]  /*0700*/  IMAD.SHL.U32 R5, R7, 0x20, RZ ;  /* 0x0000002007057824 */ /* 0x000fe200078e00ff */
[----:B------:R-:W-:Y:S01]  /*0710*/  LOP3.LUT R3, R18, 0x7ffffffc, RZ, 0xc0, !PT ;  /* 0x7ffffffc12037812 */ /* 0x000fe200078ec0ff */
[----:B------:R-:W-:Y:S01]  /*0720*/  IMAD.SHL.U32 R7, R12, 0x20, RZ ;  /* 0x000000200c077824 */ /* 0x000fe200078e00ff */
[----:B------:R-:W-:Y:S01]  /*0730*/  R2P PR, R8, 0x6 ;  /* 0x0000000608007804 */ /* 0x000fe20000000000 */
[----:B------:R-:W-:Y:S01]  /*0740*/  IMAD R18, R2, 0x200, R9 ;  /* 0x0000020002127824 */ /* 0x000fe200078e0209 */
[----:B------:R-:W-:Y:S01]  /*0750*/  LOP3.LUT P6, RZ, R10, 0x4, RZ, 0xc0, !PT ;  /* 0x000000040aff7812 */ /* 0x000fe200078cc0ff */
[----:B------:R-:W-:Y:S01]  /*0760*/  IMAD.SHL.U32 R6, R2, 0x8, RZ ;  /* 0x0000000802067824 */ /* 0x000fe200078e00ff */
[----:B------:R-:W-:Y:S01]  /*0770*/  LOP3.LUT P5, RZ, R10, 0x2, RZ, 0xc0, !PT ;  /* 0x000000020aff7812 */ /* 0x000fe200078ac0ff */
[----:B------:R-:W-:Y:S01]  /*0780*/  IMAD.SHL.U32 R2, R8, 0x40, RZ ;  /* 0x0000004008027824 */ /* 0x000fe200078e00ff */
[----:B------:R-:W-:Y:S01]  /*0790*/  UIMAD UR49, UR6, UR49, URZ ;  /* 0x00000031063172a4 */ /* 0x000fe2000f8e023f */
[C---:B------:R-:W-:Y:S01]  /*07a0*/  IMAD.IADD R9, R15.reuse, 0x1, -R3 ;  /* 0x000000010f097824 */ /* 0x040fe200078e0a03 */
[----:B------:R-:W-:Y:S01]  /*07b0*/  LOP3.LUT R3, R6, 0x18, RZ, 0xc0, !PT ;  /* 0x0000001806037812 */ /* 0x000fe200078ec0ff */
[----:B------:R-:W-:Y:S01]  /*07c0*/  IMAD.SHL.U32 R15, R15, 0x2, RZ ;  /* 0x000000020f0f7824 */ /* 0x000fe200078e00ff */
[----:B------:R-:W-:Y:S01]  /*07d0*/  LOP3.LUT R2, R2, 0x1c0, RZ, 0xc0, !PT ;  /* 0x000001c002027812 */ /* 0x000fe200078ec0ff */
[----:B------:R-:W-:Y:S01]  /*07e0*/  IMAD.SHL.U32 R0, R0, 0x2, RZ ;  /* 0x0000000200007824 */ /* 0x000fe200078e00ff */
[----:B------:R-:W-:Y:S01]  /*07f0*/  LOP3.LUT R11, R3, 0x20, R7, 0xf8, !PT ;  /* 0x00000020030b7812 */ /* 0x000fe200078ef807 */
[----:B------:R-:W-:Y:S01]  /*0800*/  IMAD.SHL.U32 R7, R10, 0x40, RZ ;  /* 0x000000400a077824 */ /* 0x000fe200078e00ff */
[----:B------:R-:W-:Y:S01]  /*0810*/  LOP3.LUT R8, R5, 0x6, R15, 0xf8, !PT ;  /* 0x0000000605087812 */ /* 0x000fe200078ef80f */
[----:B------:R-:W-:Y:S01]  /*0820*/  IMAD.MOV.U32 R10, RZ, RZ, -0x10 ;  /* 0xfffffff0ff0a7424 */ /* 0x000fe200078e00ff */
[----:B------:R-:W-:Y:S01]  /*0830*/  SHF.R.U32.HI R6, RZ, 0x3, R2 ;  /* 0x00000003ff067819 */ /* 0x000fe20000011602 */
[----:B------:R-:W-:Y:S01]  /*0840*/  @!UP2 UIMAD UR48, UR7, UR48, URZ ;  /* 0x000000300730a2a4 */ /* 0x000fe2000f8e023f */
[----:B------:R-:W-:Y:S01]  /*0850*/  LOP3.LUT R5, R2, 0x20, R5, 0xf8, !PT ;  /* 0x0000002002057812 */ /* 0x000fe200078ef805 */
[----:B------:R1:W-:Y:S01]  /*0860*/  STL [R1+0x80], R8 ;  /* 0x0000800801007387 */ /* 0x0003e20000100800 */
[----:B------:R-:W-:Y:S01]  /*0870*/  SEL R10, R10, 0x10, !P0 ;  /* 0x000000100a0a7807 */ /* 0x000fe20004000000 */
[----:B------:R-:W-:Y:S01]  /*0880*/  USHF.R.S32.HI UR47, URZ, 0x1f, UR44 ;  /* 0x0000001f3f2f7899 */ /* 0x000fe2000801142c */
[----:B-1----:R-:W-:Y:S01]  /*0890*/  LOP3.LUT R8, R6, R2, R3, 0x1e, !PT ;  /* 0x0000000206087212 */ /* 0x002fe200078e1e03 */
[----:B------:R-:W-:Y:S01]  /*08a0*/  IMAD.SHL.U32 R2, R9, 0x2, RZ ;  /* 0x0000000209027824 */ /* 0x000fe200078e00ff */
[----:B------:R-:W-:-:S03]  /*08b0*/  LOP3.LUT R6, R5, R6, RZ, 0x3c, !PT ;  /* 0x0000000605067212 */ /* 0x000fc600078e3cff */
[--C-:B------:R-:W-:Y:S02]  /*08c0*/  IMAD R5, R17, 0x400, R2.reuse ;  /* 0x0000040011057824 */ /* 0x100fe400078e0202 */
[----:B------:R-:W-:Y:S01]  /*08d0*/  IMAD R3, R13, 0x400, R2 ;  /* 0x000004000d037824 */ /* 0x000fe200078e0202 */
[----:B------:R-:W-:Y:S01]  /*08e0*/  LOP3.LUT R2, R7, 0x1c0, RZ, 0xc0, !PT ;  /* 0x000001c007027812 */ /* 0x000fe200078ec0ff */
[----:B------:R-:W-:Y:S02]  /*08f0*/  IMAD.IADD R16, R5, 0x1, R6 ;  /* 0x0000000105107824 */ /* 0x000fe400078e0206 */
[----:B------:R-:W-:Y:S01]  /*0900*/  IMAD.IADD R15, R3, 0x1, R8 ;  /* 0x00000001030f7824 */ /* 0x000fe200078e0208 */
[----:B------:R-:W-:Y:S01]  /*0910*/  SHF.R.U32.HI R3, RZ, 0x3, R2 ;  /* 0x00000003ff037819 */ /* 0x000fe20000011602 */
[----:B------:R-:W-:Y:S01]  /*0920*/  IMAD.SHL.U32 R5, R12, 0x8, RZ ;  /* 0x000000080c057824 */ /* 0x000fe200078e00ff */
[----:B------:R-:W-:Y:S01]  /*0930*/  IADD3 R12, R20, 0x80, RZ ;  /* 0x00000080140c7810 */ /* 0x000fe20007ffe0ff */
[----:B------:R-:W-:-:S02]  /*0940*/  IMAD.SHL.U32 R8, R14, 0x40, RZ ;  /* 0x000000400e087824 */ /* 0x000fc400078e00ff */
[----:B------:R-:W-:Y:S01]  /*0950*/  IMAD.MOV.U32 R6, RZ, RZ, 0x20 ;  /* 0x00000020ff067424 */ /* 0x000fe200078e00ff */
[----:B------:R-:W-:Y:S02]  /*0960*/  LOP3.LUT R5, R2, 0x8, R5, 0xf8, !PT ;  /* 0x0000000802057812 */ /* 0x000fe400078ef805 */
[----:B------:R-:W-:Y:S02]  /*0970*/  LOP3.LUT R8, R8, 0xfffffe00, RZ, 0xc0, !PT ;  /* 0xfffffe0008087812 */ /* 0x000fe400078ec0ff */
[----:B------:R-:W-:Y:S01]  /*0980*/  LOP3.LUT R2, R3, R11, R2, 0x1e, !PT ;  /* 0x0000000b03027212 */ /* 0x000fe200078e1e02 */
[----:B------:R-:W-:Y:S01]  /*0990*/  IMAD.SHL.U32 R11, R18, 0x2, RZ ;  /* 0x00000002120b7824 */ /* 0x000fe200078e00ff */
[----:B------:R-:W-:Y:S01]  /*09a0*/  LOP3.LUT R3, R5, R3, RZ, 0x3c, !PT ;  /* 0x0000000305037212 */ /* 0x000fe200078e3cff */
[--C-:B------:R-:W-:Y:S02]  /*09b0*/  IMAD R7, R17, 0x400, R8.reuse ;  /* 0x0000040011077824 */ /* 0x100fe400078e0208 */
[----:B------:R-:W-:Y:S01]  /*09c0*/  IMAD R9, R13, 0x400, R8 ;  /* 0x000004000d097824 */ /* 0x000fe200078e0208 */
[----:B------:R-:W-:Y:S01]  /*09d0*/  IADD3 R13, R20, 0x40, RZ ;  /* 0x00000040140d7810 */ /* 0x000fe20007ffe0ff */
[----:B------:R-:W-:Y:S01]  /*09e0*/  IMAD.MOV.U32 R5, RZ, RZ, 0x40 ;  /* 0x00000040ff057424 */ /* 0x000fe200078e00ff */
[----:B------:R-:W-:Y:S01]  /*09f0*/  LOP3.LUT R8, R2, R8, RZ, 0xfc, !PT ;  /* 0x0000000802087212 */ /* 0x000fe200078efcff */
[----:B------:R-:W-:Y:S01]  /*0a00*/  IMAD.IADD R7, R7, 0x1, R3 ;  /* 0x0000000107077824 */ /* 0x000fe200078e0203 */
[C---:B------:R-:W-:Y:S01]  /*0a10*/  SEL R2, R6.reuse, 0xffffffe0, !P3 ;  /* 0xffffffe006027807 */ /* 0x040fe20005800000 */
[----:B------:R-:W-:Y:S01]  /*0a20*/  IMAD.IADD R9, R3, 0x1, R9 ;  /* 0x0000000103097824 */ /* 0x000fe200078e0209 */
[----:B------:R-:W-:Y:S01]  /*0a30*/  SEL R3, R5, 0xffffffc0, !P4 ;  /* 0xffffffc005037807 */ /* 0x000fe20006000000 */
[----:B------:R1:W-:Y:S01]  /*0a40*/  STL [R1+0x68], R13 ;  /* 0x0000680d01007387 */ /* 0x0003e20000100800 */
[----:B------:R-:W-:-:S02]  /*0a50*/  SEL R6, R6, 0xffffffe0, !P5 ;  /* 0xffffffe006067807 */ /* 0x000fc40006800000 */
[----:B------:R-:W-:Y:S01]  /*0a60*/  SEL R5, R5, 0xffffffc0, !P6 ;  /* 0xffffffc005057807 */ /* 0x000fe20007000000 */
[----:B------:R-:W-:Y:S01]  /*0a70*/  STL [R1+0x6c], R12 ;  /* 0x00006c0c01007387 */ /* 0x000fe20000100800 */
[C---:B------:R-:W-:Y:S01]  /*0a80*/  IMAD.IADD R252, R0.reuse, 0x1, R3 ;  /* 0x0000000100fc7824 */ /* 0x040fe200078e0203 */
[----:B------:R-:W-:Y:S02]  /*0a90*/  LEA R9, R9, 0x12000, 0x1 ;  /* 0x0001200009097811 */ /* 0x000fe400078e08ff */
[----:B------:R2:W-:Y:S04]  /*0aa0*/  STL [R1+0x2c], R11 ;  /* 0x00002c0b01007387 */ /* 0x0005e80000100800 */
[----:B------:R3:W-:Y:S01]  /*0ab0*/  STL [R1], R0 ;  /* 0x0000000001007387 */ /* 0x0007e20000100800 */
[----:B-1----:R-:W-:Y:S01]  /*0ac0*/  LEA R13, R15, 0xc000, 0x1 ;  /* 0x0000c0000f0d7811 */ /* 0x002fe200078e08ff */
[--C-:B--2---:R-:W-:Y:S01]  /*0ad0*/  IMAD.IADD R11, R0, 0x1, R2.reuse ;  /* 0x00000001000b7824 */ /* 0x104fe200078e0202 */
[----:B------:R-:W-:Y:S01]  /*0ae0*/  IADD3 R2, R3, R0, R2 ;  /* 0x0000000003027210 */ /* 0x000fe20007ffe002 */
[----:B---3--:R-:W-:-:S03]  /*0af0*/  IMAD.SHL.U32 R0, R16, 0x2, RZ ;  /* 0x0000000210007824 */ /* 0x008fc600078e00ff */
[----:B------:R1:W-:Y:S04]  /*0b00*/  STL [R1+0x4], R11 ;  /* 0x0000040b01007387 */ /* 0x0003e80000100800 */
[----:B------:R2:W-:Y:S01]  /*0b10*/  STL [R1+0x10], R2 ;  /* 0x0000100201007387 */ /* 0x0005e20000100800 */
[C---:B------:R-:W-:Y:S02]  /*0b20*/  IADD3 R12, R0.reuse, 0x20, RZ ;  /* 0x00000020000c7810 */ /* 0x040fe40007ffe0ff */
[C---:B------:R-:W-:Y:S01]  /*0b30*/  @P1 IADD3 R12, R0.reuse, -0x20, RZ ;  /* 0xffffffe0000c1810 */ /* 0x040fe20007ffe0ff */
[----:B------:R3:W-:Y:S04]  /*0b40*/  STL [R1+0x50], R0 ;  /* 0x0000500001007387 */ /* 0x0007e80000100800 */
[----:B------:R-:W-:Y:S01]  /*0b50*/  STL [R1+0x78], R13 ;  /* 0x0000780d01007387 */ /* 0x000fe20000100800 */
[----:B-1----:R-:W-:-:S02]  /*0b60*/  IMAD.IADD R11, R0, 0x1, R10 ;  /* 0x00000001000b7824 */ /* 0x002fc400078e020a */
[----:B--2---:R-:W-:-:S03]  /*0b70*/  IMAD R2, R4, 0x2, R3 ;  /* 0x0000000204027824 */ /* 0x004fc600078e0203 */
[----:B------:R1:W-:Y:S01]  /*0b80*/  STL [R1+0x5c], R11 ;  /* 0x00005c0b01007387 */ /* 0x0003e20000100800 */
[----:B------:R-:W-:Y:S01]  /*0b90*/  IMAD.SHL.U32 R3, R4, 0x2, RZ ;  /* 0x0000000204037824 */ /* 0x000fe200078e00ff */
[C---:B------:R-:W-:Y:S01]  /*0ba0*/  IADD3 R4, R13.reuse, 0x40, RZ ;  /* 0x000000400d047810 */ /* 0x040fe20007ffe0ff */
[----:B---3--:R-:W-:Y:S01]  /*0bb0*/  IMAD.SHL.U32 R0, R8, 0x2, RZ ;  /* 0x0000000208007824 */ /* 0x008fe200078e00ff */
[----:B------:R-:W-:Y:S01]  /*0bc0*/  @P2 IADD3 R4, R13, -0x40, RZ ;  /* 0xffffffc00d042810 */ /* 0x000fe20007ffe0ff */
[----:B------:R-:W-:Y:S02]  /*0bd0*/  IMAD.IADD R8, R6, 0x1, R9 ;  /* 0x0000000106087824 */ /* 0x000fe400078e0209 */
[----:B-1----:R-:W-:-:S04]  /*0be0*/  IMAD.SHL.U32 R11, R7, 0x2, RZ ;  /* 0x00000002070b7824 */ /* 0x002fc800078e00ff */
[----:B------:R-:W-:Y:S01]  /*0bf0*/  IMAD.IADD R7, R11, 0x1, R6 ;  /* 0x000000010b077824 */ /* 0x000fe200078e0206 */
[----:B------:R-:W-:Y:S04]  /*0c00*/  STL [R1+0x8], R11 ;  /* 0x0000080b01007387 */ /* 0x000fe80000100800 */
[----:B------:R-:W-:Y:S04]  /*0c10*/  STL [R1+0x54], R12 ;  /* 0x0000540c01007387 */ /* 0x000fe80000100800 */
[----:B------:R1:W-:Y:S04]  /*0c20*/  STL [R1+0x7c], R4 ;  /* 0x00007c0401007387 */ /* 0x0003e80000100800 */
[----:B------:R-:W-:Y:S01]  /*0c30*/  STL [R1+0x1c], R9 ;  /* 0x00001c0901007387 */ /* 0x000fe20000100800 */
[----:B-1----:R-:W-:-:S02]  /*0c40*/  IMAD.IADD R4, R10, 0x1, R12 ;  /* 0x000000010a047824 */ /* 0x002fc400078e020c */
[----:B------:R-:W-:-:S03]  /*0c50*/  IMAD.IADD R10, R11, 0x1, R5 ;  /* 0x000000010b0a7824 */ /* 0x000fc600078e0205 */
[----:B------:R1:W-:Y:S04]  /*0c60*/  STL [R1+0x58], R4 ;  /* 0x0000580401007387 */ /* 0x0003e80000100800 */
[----:B------:R-:W-:Y:S04]  /*0c70*/  STL [R1+0xc], R7 ;  /* 0x00000c0701007387 */ /* 0x000fe80000100800 */
[----:B------:R-:W-:Y:S04]  /*0c80*/  STL [R1+0x18], R10 ;  /* 0x0000180a01007387 */ /* 0x000fe80000100800 */
[----:B------:R-:W-:Y:S01]  /*0c90*/  STL [R1+0x28], R8 ;  /* 0x0000280801007387 */ /* 0x000fe20000100800 */
[----:B-1----:R-:W-:-:S02]  /*0ca0*/  IMAD.IADD R4, R5, 0x1, R9 ;  /* 0x0000000105047824 */ /* 0x002fc400078e0209 */
[----:B------:R-:W-:-:S03]  /*0cb0*/  IMAD.IADD R5, R7, 0x1, R5 ;  /* 0x0000000107057824 */ /* 0x000fc600078e0205 */
[----:B------:R1:W-:Y:S04]  /*0cc0*/  STL [R1+0x20], R4 ;  /* 0x0000200401007387 */ /* 0x0003e80000100800 */
[----:B------:R2:W-:Y:S01]  /*0cd0*/  STL [R1+0x14], R5 ;  /* 0x0000140501007387 */ /* 0x0005e20000100800 */
[----:B-1----:R-:W-:-:S05]  /*0ce0*/  IMAD.IADD R4, R6, 0x1, R4 ;  /* 0x0000000106047824 */ /* 0x002fca00078e0204 */
[----:B----4-:R2:W-:Y:S02]  /*0cf0*/  STL [R1+0x24], R4 ;  /* 0x0000240401007387 */ /* 0x0105e40000100800 */
.L_x_44:
[----:B------:R-:W-:Y:S02]  /*0d00*/  ULDC.64 UR6, c[0x0][0x240] ;  /* 0x0000900000067ab9 */ /* 0x000fe40000000a00 */
[----:B------:R-:W-:Y:S02]  /*0d10*/  UISETP.NE.U32.AND UP6, UPT, URZ, UR6, UPT ;  /* 0x000000063f00728c */ /* 0x000fe4000bfc5070 */
[----:B------:R-:W-:Y:S02]  /*0d20*/  USHF.L.U32 UR13, UR32, 0x2, URZ ;  /* 0x00000002200d7899 */ /* 0x000fe4000800063f */
[----:B------:R-:W-:Y:S02]  /*0d30*/  USHF.R.S32.HI UR38, URZ, 0x1f, UR32 ;  /* 0x0000001f3f267899 */ /* 0x000fe40008011420 */
[----:B------:R-:W-:Y:S02]  /*0d40*/  UISETP.NE.AND.EX UP6, UPT, URZ, UR7, UPT, UP6 ;  /* 0x000000073f00728c */ /* 0x000fe4000bfc5360 */
[----:B------:R-:W-:-:S02]  /*0d50*/  ULDC.64 UR10, c[0x0][0x250] ;  /* 0x00009400000a7ab9 */ /* 0x000fc40000000a00 */
[----:B------:R-:W-:Y:S02]  /*0d60*/  UISETP.NE.U32.AND UP4, UPT, URZ, UR10, UPT ;  /* 0x0000000a3f00728c */ /* 0x000fe4000bf85070 */
[----:B------:R-:W-:Y:S01]  /*0d70*/  USHF.L.U64.HI UR12, UR32, 0x2, UR38 ;  /* 0x00000002200c7899 */ /* 0x000fe20008010226 */
[----:B------:R-:W-:Y:S01]  /*0d80*/  PLOP3.LUT P2, PT, PT, PT, UP6, 0x80, 0x0 ;  /* 0x000000000000781c */ /* 0x000fe20003f4f068 */
[----:B------:R-:W-:Y:S02]  /*0d90*/  UIADD3 UR6, UP0, UR13, UR6, URZ ;  /* 0x000000060d067290 */ /* 0x000fe4000ff1e03f */
[----:B------:R-:W-:Y:S02]  /*0da0*/  UISETP.NE.AND.EX UP4, UPT, URZ, UR11, UPT, UP4 ;  /* 0x0000000b3f00728c */ /* 0x000fe4000bf85340 */
[----:B------:R-:W-:Y:S02]  /*0db0*/  UIADD3.X UR7, UR12, UR7, URZ, UP0, !UPT ;  /* 0x000000070c077290 */ /* 0x000fe400087fe43f */
[----:B-123--:R-:W-:Y:S01]  /*0dc0*/  IMAD.U32 R4, RZ, RZ, UR6 ;  /* 0x00000006ff047e24 */ /* 0x00efe2000f8e00ff */
[----:B------:R-:W-:Y:S01]  /*0dd0*/  ULDC.U8 UR14, c[0x0][0x312] ;  /* 0x0000c480000e7ab9 */ /* 0x000fe20000000000 */
[----:B------:R-:W-:Y:S01]  /*0de0*/  PLOP3.LUT P0, PT, PT, PT, UP4, 0x80, 0x0 ;  /* 0x000000000000781c */ /* 0x000fe20003f0f048 */
[----:B------:R-:W-:Y:S01]  /*0df0*/  ULDC.64 UR8, c[0x0][0x248] ;  /* 0x0000920000087ab9 */ /* 0x000fe20000000a00 */
[----:B------:R-:W-:Y:S01]  /*0e00*/  IMAD.U32 R5, RZ, RZ, UR7 ;  /* 0x00000007ff057e24 */ /* 0x000fe2000f8e00ff */
[----:B------:R-:W-:-:S02]  /*0e10*/  UISETP.NE.AND UP5, UPT, UR14, URZ, UPT ;  /* 0x0000003f0e00728c */ /* 0x000fc4000bfa5270 */
[----:B------:R-:W-:Y:S02]  /*0e20*/  @UP4 UIADD3 UR6, UP0, UR13, UR10, URZ ;  /* 0x0000000a0d064290 */ /* 0x000fe4000ff1e03f */
[----:B------:R1:W2:Y:S01]  /*0e30*/  @P2 LDG.E R9, [R4.64] ;  /* 0x0000000404092981 */ /* 0x0002a2000c1e1900 */
[----:B------:R-:W-:Y:S02]  /*0e40*/  UISETP.EQ.U32.AND UP1, UPT, URZ, UR8, UPT ;  /* 0x000000083f00728c */ /* 0x000fe4000bf22070 */
[----:B------:R-:W-:Y:S01]  /*0e50*/  @UP4 UIADD3.X UR7, UR12, UR11, URZ, UP0, !UPT ;  /* 0x0000000b0c074290 */ /* 0x000fe200087fe43f */
[----:B------:R1:W3:Y:S01]  /*0e60*/  @P2 LDG.E R8, [R4.64+0x4] ;  /* 0x0000040404082981 */ /* 0x0002e2000c1e1900 */
[----:B------:R-:W-:Y:S01]  /*0e70*/  MOV R6, UR6 ;  /* 0x0000000600067c02 */ /* 0x000fe20008000f00 */
[----:B------:R-:W-:-:S03]  /*0e80*/  UISETP.EQ.OR.EX UP1, UPT, URZ, UR9, !UP5, UP1 ;  /* 0x000000093f00728c */ /* 0x000fc6000ef22710 */
[----:B------:R-:W-:Y:S01]  /*0e90*/  IMAD.U32 R7, RZ, RZ, UR7 ;  /* 0x00000007ff077e24 */ /* 0x000fe2000f8e00ff */
[----:B------:R-:W-:-:S04]  /*0ea0*/  UIADD3 UR8, UP0, UR13, UR8, URZ ;  /* 0x000000080d087290 */ /* 0x000fc8000ff1e03f */
[----:B----45:R4:W5:Y:S01]  /*0eb0*/  @P0 LDG.E R6, [R6.64] ;  /* 0x0000000406060981 */ /* 0x030962000c1e1900 */
[----:B------:R-:W-:Y:S01]  /*0ec0*/  PLOP3.LUT P1, PT, PT, PT, UP1, 0x80, 0x0 ;  /* 0x000000000000781c */ /* 0x000fe20003f2f018 */
[----:B------:R-:W-:Y:S01]  /*0ed0*/  UIADD3.X UR9, UR12, UR9, URZ, UP0, !UPT ;  /* 0x000000090c097290 */ /* 0x000fe200087fe43f */
[----:B-1----:R-:W-:-:S05]  /*0ee0*/  IMAD.U32 R4, RZ, RZ, UR8 ;  /* 0x00000008ff047e24 */ /* 0x002fca000f8e00ff */
[----:B------:R-:W-:-:S06]  /*0ef0*/  MOV R5, UR9 ;  /* 0x0000000900057c02 */ /* 0x000fcc0008000f00 */
[----:B----4-:R-:W4:Y:S01]  /*0f00*/  @!P1 LDG.E R7, [R4.64] ;  /* 0x0000000404079981 */ /* 0x010f22000c1e1900 */
[----:B------:R-:W-:Y:S02]  /*0f10*/  UMOV UR18, 0xffffffff ;  /* 0xffffffff00127882 */ /* 0x000fe40000000000 */
[----:B------:R-:W-:Y:S02]  /*0f20*/  UMOV UR15, URZ ;  /* 0x0000003f000f7c82 */ /* 0x000fe40008000000 */
[----:B------:R-:W-:Y:S02]  /*0f30*/  UMOV UR24, 0xffffffff ;  /* 0xffffffff00187882 */ /* 0x000fe40000000000 */
[----:B------:R-:W-:Y:S01]  /*0f40*/  ULDC UR8, c[0x0][0x218] ;  /* 0x0000860000087ab9 */ /* 0x000fe20000000800 */
[----:B--2---:R-:W1:Y:S08]  /*0f50*/  @P2 R2UR UR18, R9 ;  /* 0x00000000091223c2 */ /* 0x004e7000000e0000 */
[----:B---3--:R-:W1:Y:S08]  /*0f60*/  @P2 R2UR UR6, R8 ;  /* 0x00000000080623c2 */ /* 0x008e7000000e0000 */
[----:B-----5:R2:W3:Y:S01]  /*0f70*/  @P0 R2UR UR15, R6 ;  /* 0x00000000060f03c2 */ /* 0x0204e200000e0000 */
[----:B------:R-:W-:-:S04]  /*0f80*/  ISETP.NE.U32.AND P0, PT, RZ, c[0x0][0x248], PT ;  /* 0x00009200ff007a0c */ /* 0x000fc80003f05070 */
[----:B------:R-:W-:Y:S01]  /*0f90*/  ISETP.NE.AND.EX P0, PT, RZ, c[0x0][0x24c], PT, P0 ;  /* 0x00009300ff007a0c */ /* 0x000fe20003f05300 */
[----:B-1----:R-:W-:Y:S02]  /*0fa0*/  @UP6 UIADD3 UR26, UR6, -UR18, URZ ;  /* 0x80000012061a6290 */ /* 0x002fe4000fffe03f */
[----:B----4-:R2:W1:Y:S05]  /*0fb0*/  @!P1 R2UR UR24, R7 ;  /* 0x00000000071893c2 */ /* 0x01046a00000e0000 */
[----:B------:R-:W-:-:S05]  /*0fc0*/  @!UP6 ULDC UR26, c[0x0][0x214] ;  /* 0x00008500001aeab9 */ /* 0x000fca0000000800 */
[----:B------:R-:W-:Y:S05]  /*0fd0*/  @!P0 BRA `(.L_x_0) ;  /* 0x0000007000008947 */ /* 0x000fea0003800000 */
[----:B---3--:R-:W-:-:S13]  /*0fe0*/  PLOP3.LUT P0, PT, PT, PT, UP5, 0x80, 0x0 ;  /* 0x000000000000781c */ /* 0x008fda0003f0f058 */
[----:B--2---:R-:W2:Y:S04]  /*0ff0*/  @P0 LDG.E R6, [R4.64+0x4] ;  /* 0x0000040404060981 */ /* 0x004ea8000c1e1900 */
[----:B------:R-:W3:Y:S01]  /*1000*/  @!P0 LDG.E R4, [R4.64] ;  /* 0x0000000404048981 */ /* 0x000ee2000c1e1900 */
[----:B--2---:R-:W2:Y:S02]  /*1010*/  @P0 R2UR UR6, R6 ;  /* 0x00000000060603c2 */ /* 0x004ea400000e0000 */
[----:B-12---:R-:W-:-:S11]  /*1020*/  @UP5 UIADD3 UR8, UR6, -UR24, URZ ;  /* 0x8000001806085290 */ /* 0x006fd6000fffe03f */
[----:B---3--:R1:W2:Y:S01]  /*1030*/  @!P0 R2UR UR8, R4 ;  /* 0x00000000040883c2 */ /* 0x0082a200000e0000 */
[----:B------:R-:W-:-:S07]  /*1040*/  DEPBAR.LE SB1, 0x0, {2} ;  /* 0x000090040000791a */ /* 0x000fce0000000000 */
.L_x_0:
[----:B---3--:R-:W-:Y:S02]  /*1050*/  ULDC.64 UR6, c[0x0][0x258] ;  /* 0x0000960000067ab9 */ /* 0x008fe40000000a00 */
[----:B------:R-:W-:-:S04]  /*1060*/  UISETP.NE.U32.AND UP1, UPT, URZ, UR6, UPT ;  /* 0x000000063f00728c */ /* 0x000fc8000bf25070 */
[----:B------:R-:W-:-:S06]  /*1070*/  UISETP.NE.AND.EX UP1, UPT, URZ, UR7, UPT, UP1 ;  /* 0x000000073f00728c */ /* 0x000fcc000bf25310 */
[----:B------:R-:W-:-:S05]  /*1080*/  PLOP3.LUT P0, PT, PT, PT, UP1, 0x80, 0x0 ;  /* 0x000000000000781c */ /* 0x000fca0003f0f018 */
[----:B------:R-:W-:-:S04]  /*1090*/  @UP1 UIADD3 UR6, UP0, UR13, UR6, URZ ;  /* 0x000000060d061290 */ /* 0x000fc8000ff1e03f */
[----:B------:R-:W-:Y:S02]  /*10a0*/  @UP1 UIADD3.X UR7, UR12, UR7, URZ, UP0, !UPT ;  /* 0x000000070c071290 */ /* 0x000fe400087fe43f */
[----:B------:R-:W-:-:S04]  /*10b0*/  IMAD.U32 R4, RZ, RZ, UR6 ;  /* 0x00000006ff047e24 */ /* 0x000fc8000f8e00ff */
[----:B------:R-:W-:Y:S01]  /*10c0*/  IMAD.U32 R5, RZ, RZ, UR7 ;  /* 0x00000007ff057e24 */ /* 0x000fe2000f8e00ff */
[----:B------:R-:W-:-:S04]  /*10d0*/  ULDC.64 UR6, c[0x0][0x268] ;  /* 0x00009a0000067ab9 */ /* 0x000fc80000000a00 */
[----:B------:R-:W3:Y:S01]  /*10e0*/  @P0 LDG.E R4, [R4.64] ;  /* 0x0000000404040981 */ /* 0x000ee2000c1e1900 */
[----:B------:R-:W-:Y:S02]  /*10f0*/  @!UP1 UISETP.NE.U32.AND UP0, UPT, URZ, UR6, UPT ;  /* 0x000000063f00928c */ /* 0x000fe4000bf05070 */
[----:B------:R-:W-:Y:S02]  /*1100*/  ULDC UR10, c[0x0][0x21c] ;  /* 0x00008700000a7ab9 */ /* 0x000fe40000000800 */
[----:B------:R-:W-:Y:S02]  /*1110*/  @!UP1 UISETP.NE.AND.EX UP0, UPT, URZ, UR7, UPT, UP0 ;  /* 0x000000073f00928c */ /* 0x000fe4000bf05300 */
[----:B------:R-:W-:Y:S02]  /*1120*/  USHF.L.U32 UR25, UR19, 0x6, URZ ;  /* 0x0000000613197899 */ /* 0x000fe4000800063f */
[----:B------:R-:W-:Y:S01]  /*1130*/  @!UP1 USEL UR7, URZ, UR10, !UP0 ;  /* 0x0000000a3f079287 */ /* 0x000fe2000c000000 */
[----:B---3--:R-:W3:Y:S02]  /*1140*/  @P0 R2UR UR9, R4 ;  /* 0x00000000040903c2 */ /* 0x008ee400000e0000 */
[----:B---3--:R-:W-:-:S02]  /*1150*/  @UP1 UIADD3 UR6, UR9, -UR15, URZ ;  /* 0x8000000f09061290 */ /* 0x008fc4000fffe03f */
[----:B------:R-:W-:-:S04]  /*1160*/  @!UP1 UIADD3 UR6, UR7, UR8, -UR15 ;  /* 0x0000000807069290 */ /* 0x000fc8000fffe80f */
[----:B------:R-:W-:-:S06]  /*1170*/  UISETP.GT.AND UP0, UPT, UR6, UR25, UPT ;  /* 0x000000190600728c */ /* 0x000fcc000bf04270 */
[----:B------:R-:W-:-:S13]  /*1180*/  PLOP3.LUT P0, PT, PT, PT, UP0, 0x80, 0x0 ;  /* 0x000000000000781c */ /* 0x000fda0003f0f008 */
[----:B------:R-:W-:Y:S05]  /*1190*/  @!P0 BRA `(.L_x_1) ;  /* 0x00007d2000008947 */ /* 0x000fea0003800000 */
[----:B-1----:R-:W-:Y:S02]  /*11a0*/  UISETP.NE.AND UP0, UPT, UR24, -0x1, UPT ;  /* 0xffffffff1800788c */ /* 0x002fe4000bf05270 */
[----:B------:R-:W-:Y:S02]  /*11b0*/  UIADD3 UR7, UR26, 0x3f, URZ ;  /* 0x0000003f1a077890 */ /* 0x000fe4000fffe03f */
[----:B------:R-:W-:Y:S02]  /*11c0*/  ULDC.64 UR8, c[0x0][0x190] ;  /* 0x0000640000087ab9 */ /* 0x000fe40000000a00 */
[----:B------:R-:W-:Y:S01]  /*11d0*/  UIMAD.WIDE.U32 UR10, UR18, UR8, URZ ;  /* 0x00000008120a72a5 */ /* 0x000fe2000f8e003f */
[----:B------:R-:W-:Y:S01]  /*11e0*/  PLOP3.LUT P0, PT, PT, PT, UP0, 0x80, 0x0 ;  /* 0x000000000000781c */ /* 0x000fe20003f0f008 */
[----:B------:R-:W-:Y:S02]  /*11f0*/  USHF.R.S32.HI UR8, URZ, 0x1f, UR7 ;  /* 0x0000001f3f087899 */ /* 0x000fe40008011407 */
[----:B------:R-:W-:-:S02]  /*1200*/  ULDC.64 UR16, c[0x0][0x178] ;  /* 0x00005e0000107ab9 */ /* 0x000fc40000000a00 */
[----:B------:R-:W-:Y:S02]  /*1210*/  UIMAD UR22, UR38, UR16, URZ ;  /* 0x00000010261672a4 */ /* 0x000fe4000f8e023f */
[----:B------:R-:W-:Y:S02]  /*1220*/  UISETP.NE.AND UP1, UPT, UR18, -0x1, UPT ;  /* 0xffffffff1200788c */ /* 0x000fe4000bf25270 */
[----:B------:R-:W-:Y:S02]  /*1230*/  ULEA.HI UR33, UR8, UR7, URZ, 0x6 ;  /* 0x0000000708217291 */ /* 0x000fe4000f8f303f */
[----:B------:R-:W-:Y:S02]  /*1240*/  @UP0 UIADD3 UR14, UR15, UR24, URZ ;  /* 0x000000180f0e0290 */ /* 0x000fe4000fffe03f */
[----:B------:R-:W-:Y:S02]  /*1250*/  ULDC.64 UR20, c[0x0][0x198] ;  /* 0x0000660000147ab9 */ /* 0x000fe40000000a00 */
[----:B------:R-:W-:-:S02]  /*1260*/  UIMAD.WIDE.U32 UR12, UR32, UR16, URZ ;  /* 0x00000010200c72a5 */ /* 0x000fc4000f8e003f */
[----:B------:R-:W-:Y:S02]  /*1270*/  UIMAD UR17, UR32, UR17, UR22 ;  /* 0x00000011201172a4 */ /* 0x000fe4000f8e0216 */
[----:B------:R-:W-:Y:S02]  /*1280*/  UIMAD UR23, UR18, UR9, URZ ;  /* 0x00000009121772a4 */ /* 0x000fe4000f8e023f */
[----:B------:R-:W-:Y:S02]  /*1290*/  ULOP3.LUT UR7, UR33, 0xffffffc0, URZ, 0xc0, !UPT ;  /* 0xffffffc021077892 */ /* 0x000fe4000f8ec03f */
[----:B------:R-:W-:Y:S02]  /*12a0*/  @UP0 UIMAD.WIDE.U32 UR8, UR14, UR20, URZ ;  /* 0x000000140e0802a5 */ /* 0x000fe4000f8e003f */
[----:B------:R-:W-:Y:S02]  /*12b0*/  UIADD3 UR34, UR13, UR17, URZ ;  /* 0x000000110d227290 */ /* 0x000fe4000fffe03f */
[----:B------:R-:W-:-:S02]  /*12c0*/  UIADD3 UR17, UR7, -0x40, URZ ;  /* 0xffffffc007117890 */ /* 0x000fc4000fffe03f */
[----:B------:R-:W-:Y:S02]  /*12d0*/  @UP1 UIADD3 UR34, UR11, UR23, URZ ;  /* 0x000000170b221290 */ /* 0x000fe4000fffe03f */
[----:B------:R-:W-:Y:S02]  /*12e0*/  @UP0 UIMAD UR28, UR14, UR21, UR9 ;  /* 0x000000150e1c02a4 */ /* 0x000fe4000f8e0209 */
[----:B------:R-:W-:Y:S02]  /*12f0*/  USEL UR39, UR12, UR10, !UP1 ;  /* 0x0000000a0c277287 */ /* 0x000fe4000c800000 */
[----:B------:R-:W-:Y:S02]  /*1300*/  USHF.R.S32.HI UR29, URZ, 0x1f, UR17 ;  /* 0x0000001f3f1d7899 */ /* 0x000fe40008011411 */
[----:B------:R-:W-:Y:S01]  /*1310*/  @UP0 UMOV UR23, UR8 ;  /* 0x0000000800170c82 */ /* 0x000fe20008000000 */
[----:B------:R-:W-:Y:S05]  /*1320*/  @P0 BRA `(.L_x_2) ;  /* 0x000000c000000947 */ /* 0x000fea0003800000 */
[----:B------:R-:W-:Y:S02]  /*1330*/  USHF.R.S32.HI UR7, URZ, 0x1f, UR15 ;  /* 0x0000001f3f077899 */ /* 0x000fe4000801140f */
[----:B------:R-:W-:-:S02]  /*1340*/  ULDC.64 UR10, c[0x0][0x198] ;  /* 0x00006600000a7ab9 */ /* 0x000fc40000000a00 */
[----:B------:R-:W-:Y:S02]  /*1350*/  UIMAD UR7, UR7, UR10, URZ ;  /* 0x0000000a070772a4 */ /* 0x000fe4000f8e023f */
[----:B------:R-:W-:Y:S02]  /*1360*/  UIMAD.WIDE.U32 UR8, UR15, UR10, URZ ;  /* 0x0000000a0f0872a5 */ /* 0x000fe4000f8e003f */
[----:B------:R-:W-:Y:S02]  /*1370*/  UIMAD UR11, UR15, UR11, UR7 ;  /* 0x0000000b0f0b72a4 */ /* 0x000fe4000f8e0207 */
[----:B------:R-:W-:Y:S02]  /*1380*/  ULDC.64 UR12, c[0x0][0x180] ;  /* 0x00006000000c7ab9 */ /* 0x000fe40000000a00 */
[----:B------:R-:W-:Y:S02]  /*1390*/  UIADD3 UR9, UR9, UR11, URZ ;  /* 0x0000000b09097290 */ /* 0x000fe4000fffe03f */
[----:B------:R-:W-:-:S02]  /*13a0*/  UIMAD UR7, UR38, UR12, URZ ;  /* 0x0000000c260772a4 */ /* 0x000fc4000f8e023f */
[----:B------:R-:W-:Y:S02]  /*13b0*/  UIMAD.WIDE.U32 UR8, UR32, UR12, UR8 ;  /* 0x0000000c200872a5 */ /* 0x000fe4000f8e0008 */
[----:B------:R-:W-:-:S04]  /*13c0*/  UIMAD UR7, UR32, UR13, UR7 ;  /* 0x0000000d200772a4 */ /* 0x000fc8000f8e0207 */
[----:B------:R-:W-:Y:S02]  /*13d0*/  UIADD3 UR28, UR9, UR7, URZ ;  /* 0x00000007091c7290 */ /* 0x000fe4000fffe03f */
[----:B------:R-:W-:Y:S02]  /*13e0*/  UMOV UR23, UR8 ;  /* 0x0000000800177c82 */ /* 0x000fe40008000000 */
.L_x_2:
[----:B------:R-:W-:Y:S02]  /*13f0*/  @UP0 UIADD3 UR7, UR15, UR24, URZ ;  /* 0x000000180f070290 */ /* 0x000fe4000fffe03f */
[----:B------:R-:W-:Y:S02]  /*1400*/  ULDC.64 UR10, c[0x0][0x1a0] ;  /* 0x00006800000a7ab9 */ /* 0x000fe40000000a00 */
[----:B------:R-:W-:-:S04]  /*1410*/  @UP0 UIMAD.WIDE.U32 UR8, UR7, UR10, URZ ;  /* 0x0000000a070802a5 */ /* 0x000fc8000f8e003f */
[----:B------:R-:W-:-:S03]  /*1420*/  @UP0 UIMAD UR31, UR7, UR11, UR9 ;  /* 0x0000000b071f02a4 */ /* 0x000fc6000f8e0209 */
[----:B------:R-:W-:Y:S01]  /*1430*/  @UP0 UMOV UR30, UR8 ;  /* 0x00000008001e0c82 */ /* 0x000fe20008000000 */
[----:B------:R-:W-:Y:S05]  /*1440*/  @P0 BRA `(.L_x_3) ;  /* 0x000000c000000947 */ /* 0x000fea0003800000 */
[----:B------:R-:W-:Y:S02]  /*1450*/  USHF.R.S32.HI UR7, URZ, 0x1f, UR15 ;  /* 0x0000001f3f077899 */ /* 0x000fe4000801140f */
[----:B------:R-:W-:Y:S02]  /*1460*/  ULDC.64 UR10, c[0x0][0x1a0] ;  /* 0x00006800000a7ab9 */ /* 0x000fe40000000a00 */
[----:B------:R-:W-:Y:S02]  /*1470*/  UIMAD UR7, UR7, UR10, URZ ;  /* 0x0000000a070772a4 */ /* 0x000fe4000f8e023f */
[----:B------:R-:W-:Y:S02]  /*1480*/  UIMAD.WIDE.U32 UR8, UR15, UR10, URZ ;  /* 0x0000000a0f0872a5 */ /* 0x000fe4000f8e003f */
[----:B------:R-:W-:-:S04]  /*1490*/  UIMAD UR11, UR15, UR11, UR7 ;  /* 0x0000000b0f0b72a4 */ /* 0x000fc8000f8e0207 */
[----:B------:R-:W-:-:S03]  /*14a0*/  UIADD3 UR9, UR9, UR11, URZ ;  /* 0x0000000b09097290 */ /* 0x000fc6000fffe03f */
[----:B------:R-:W-:Y:S02]  /*14b0*/  ULDC.64 UR10, c[0x0][0x188] ;  /* 0x00006200000a7ab9 */ /* 0x000fe40000000a00 */
[----:B------:R-:W-:Y:S02]  /*14c0*/  UIMAD UR7, UR38, UR10, URZ ;  /* 0x0000000a260772a4 */ /* 0x000fe4000f8e023f */
[----:B------:R-:W-:Y:S02]  /*14d0*/  UIMAD.WIDE.U32 UR8, UR32, UR10, UR8 ;  /* 0x0000000a200872a5 */ /* 0x000fe4000f8e0008 */
[----:B------:R-:W-:-:S04]  /*14e0*/  UIMAD UR7, UR32, UR11, UR7 ;  /* 0x0000000b200772a4 */ /* 0x000fc8000f8e0207 */
[----:B------:R-:W-:Y:S02]  /*14f0*/  UIADD3 UR31, UR9, UR7, URZ ;  /* 0x00000007091f7290 */ /* 0x000fe4000fffe03f */
[----:B------:R-:W-:Y:S02]  /*1500*/  UMOV UR30, UR8 ;  /* 0x00000008001e7c82 */ /* 0x000fe40008000000 */
.L_x_3:
[----:B------:R-:W-:Y:S01]  /*1510*/  IABS R8, c[0x0][0x1c8] ;  /* 0x0000720000087a13 */ /* 0x000fe20000000000 */
[----:B------:R-:W-:Y:S01]  /*1520*/  ULDC.64 UR10, c[0x0][0x370] ;  /* 0x0000dc00000a7ab9 */ /* 0x000fe20000000a00 */
[----:B--2---:R-:W-:Y:S01]  /*1530*/  IABS R7, UR35 ;  /* 0x0000002300077c13 */ /* 0x004fe20008000000 */
[----:B------:R-:W-:Y:S01]  /*1540*/  @UP1 UIMAD.WIDE.U32 UR8, UR18, UR10, URZ ;  /* 0x0000000a120812a5 */ /* 0x000fe2000f8e003f */
[----:B------:R-:W1:Y:S01]  /*1550*/  I2F.RP R4, R8 ;  /* 0x0000000800047306 */ /* 0x000e620000209400 */
[----:B------:R-:W-:Y:S01]  /*1560*/  ULDC UR12, c[0x0][0x224] ;  /* 0x00008900000c7ab9 */ /* 0x000fe20000000800 */
[----:B------:R-:W-:Y:S01]  /*1570*/  ISETP.NE.AND P1, PT, RZ, c[0x0][0x1c8], PT ;  /* 0x00007200ff007a0c */ /* 0x000fe20003f25270 */
[----:B------:R-:W-:Y:S02]  /*1580*/  @UP1 UIMAD UR27, UR18, UR11, UR9 ;  /* 0x0000000b121b12a4 */ /* 0x000fe4000f8e0209 */
[----:B------:R-:W-:-:S02]  /*1590*/  USHF.R.S32.HI UR16, URZ, 0x1f, UR25 ;  /* 0x0000001f3f107899 */ /* 0x000fc40008011419 */
[----:B------:R-:W-:Y:S02]  /*15a0*/  @UP1 UMOV UR22, UR8 ;  /* 0x0000000800161c82 */ /* 0x000fe40008000000 */
[----:B------:R-:W-:Y:S02]  /*15b0*/  ULDC.64 UR8, c[0x0][0x368] ;  /* 0x0000da0000087ab9 */ /* 0x000fe40000000a00 */
[----:B------:R-:W-:Y:S02]  /*15c0*/  @!UP1 UIMAD UR7, UR38, UR8, URZ ;  /* 0x00000008260792a4 */ /* 0x000fe4000f8e023f */
[----:B------:R-:W-:Y:S02]  /*15d0*/  ULDC.64 UR10, c[0x0][0x3d8] ;  /* 0x0000f600000a7ab9 */ /* 0x000fe40000000a00 */
[----:B------:R-:W-:Y:S01]  /*15e0*/  @!UP1 UIMAD UR7, UR32, UR9, UR7 ;  /* 0x00000009200792a4 */ /* 0x000fe2000f8e0207 */
[----:B-1----:R-:W1:Y:S01]  /*15f0*/  MUFU.RCP R4, R4 ;  /* 0x0000000400047308 */ /* 0x002e620000001000 */
[----:B------:R-:W-:-:S04]  /*1600*/  @!UP1 UIMAD.WIDE.U32 UR8, UR32, UR8, URZ ;  /* 0x00000008200892a5 */ /* 0x000fc8000f8e003f */
[----:B------:R-:W-:Y:S02]  /*1610*/  @!UP1 UIADD3 UR27, UR9, UR7, URZ ;  /* 0x00000007091b9290 */ /* 0x000fe4000fffe03f */
[----:B------:R-:W-:Y:S02]  /*1620*/  UIMAD UR7, UR38, UR12, UR51 ;  /* 0x0000000c260772a4 */ /* 0x000fe4000f8e0233 */
[----:B------:R-:W-:Y:S02]  /*1630*/  @!UP1 UMOV UR22, UR8 ;  /* 0x0000000800169c82 */ /* 0x000fe40008000000 */
[----:B------:R-:W-:Y:S02]  /*1640*/  UIADD3 UR7, UR43, UR7, URZ ;  /* 0x000000072b077290 */ /* 0x000fe4000fffe03f */
[----:B------:R-:W-:Y:S02]  /*1650*/  UIMAD.WIDE.U32 UR8, UR36, UR18, URZ ;  /* 0x00000012240872a5 */ /* 0x000fe4000f8e003f */
[----:B------:R-:W-:Y:S01]  /*1660*/  UIMAD UR7, UR36, UR7, UR50 ;  /* 0x00000007240772a4 */ /* 0x000fe2000f8e0232 */
[----:B-1----:R-:W-:Y:S01]  /*1670*/  IADD3 R4, R4, 0xffffffe, RZ ;  /* 0x0ffffffe04047810 */ /* 0x002fe20007ffe0ff */
[----:B------:R-:W-:-:S02]  /*1680*/  USEL UR21, UR40, UR8, !UP1 ;  /* 0x0000000828157287 */ /* 0x000fc4000c800000 */
[----:B------:R-:W-:Y:S01]  /*1690*/  UIADD3 UR13, UR41, UR7, URZ ;  /* 0x00000007290d7290 */ /* 0x000fe2000fffe03f */
[----:B------:R-:W1:Y:S01]  /*16a0*/  F2I.FTZ.U32.TRUNC.NTZ R5, R4 ;  /* 0x0000000400057305 */ /* 0x000e62000021f000 */
[----:B------:R-:W-:Y:S02]  /*16b0*/  UIMAD UR7, UR37, UR18, URZ ;  /* 0x00000012250772a4 */ /* 0x000fe4000f8e023f */
[----:B------:R-:W-:Y:S02]  /*16c0*/  USHF.L.U32 UR12, UR32, 0x7, URZ ;  /* 0x00000007200c7899 */ /* 0x000fe4000800063f */
[----:B------:R-:W-:Y:S02]  /*16d0*/  @UP1 UIADD3 UR13, UR9, UR7, URZ ;  /* 0x00000007090d1290 */ /* 0x000fe4000fffe03f */
[----:B------:R-:W-:Y:S02]  /*16e0*/  UIMAD.WIDE.U32 UR8, UR61, UR10, URZ ;  /* 0x0000000a3d0872a5 */ /* 0x000fe4000f8e003f */
[----:B------:R-:W-:-:S02]  /*16f0*/  USHF.L.U64.HI UR7, UR32, 0x7, UR38 ;  /* 0x0000000720077899 */ /* 0x000fc40008010226 */
[----:B------:R-:W-:Y:S02]  /*1700*/  USEL UR20, UR8, URZ, UP3 ;  /* 0x0000003f08147287 */ /* 0x000fe40009800000 */
[----:B------:R-:W-:Y:S02]  /*1710*/  USEL UR8, UR12, URZ, UP6 ;  /* 0x0000003f0c087287 */ /* 0x000fe4000b000000 */
[----:B------:R-:W-:Y:S01]  /*1720*/  USEL UR7, UR7, URZ, UP6 ;  /* 0x0000003f07077287 */ /* 0x000fe2000b000000 */
[----:B-1----:R-:W-:Y:S01]  /*1730*/  IMAD.MOV R4, RZ, RZ, -R5 ;  /* 0x000000ffff047224 */ /* 0x002fe200078e0a05 */
[----:B------:R-:W-:Y:S02]  /*1740*/  UIADD3 UR8, UP0, UR17, UR8, URZ ;  /* 0x0000000811087290 */ /* 0x000fe4000ff1e03f */
[----:B------:R-:W-:Y:S01]  /*1750*/  UIMAD UR11, UR61, UR11, UR9 ;  /* 0x0000000b3d0b72a4 */ /* 0x000fe2000f8e0209 */
[----:B------:R-:W-:Y:S01]  /*1760*/  IMAD R6, R4, R8, RZ ;  /* 0x0000000804067224 */ /* 0x000fe200078e02ff */
[----:B------:R-:W-:Y:S01]  /*1770*/  UIADD3.X UR9, UR29, UR7, URZ, UP0, !UPT ;  /* 0x000000071d097290 */ /* 0x000fe200087fe43f */
[----:B------:R-:W-:Y:S01]  /*1780*/  IMAD.MOV.U32 R4, RZ, RZ, RZ ;  /* 0x000000ffff047224 */ /* 0x000fe200078e00ff */
[----:B------:R-:W-:-:S02]  /*1790*/  UIMAD UR7, UR37, UR8, URZ ;  /* 0x00000008250772a4 */ /* 0x000fc4000f8e023f */
[----:B------:R-:W-:Y:S01]  /*17a0*/  ULDC UR12, c[0x0][0x234] ;  /* 0x00008d00000c7ab9 */ /* 0x000fe20000000800 */
[----:B------:R-:W-:Y:S01]  /*17b0*/  IMAD.HI.U32 R4, R5, R6, R4 ;  /* 0x0000000605047227 */ /* 0x000fe200078e0004 */
[----:B------:R-:W-:Y:S02]  /*17c0*/  UIMAD UR10, UR36, UR9, UR7 ;  /* 0x00000009240a72a4 */ /* 0x000fe4000f8e0207 */
[----:B------:R-:W-:Y:S01]  /*17d0*/  @UP2 USEL UR7, UR53, UR18, !UP1 ;  /* 0x0000001235072287 */ /* 0x000fe2000c800000 */
[----:B------:R-:W-:Y:S01]  /*17e0*/  IMAD.MOV.U32 R5, RZ, RZ, R7 ;  /* 0x000000ffff057224 */ /* 0x000fe200078e0007 */
[----:B------:R-:W-:Y:S02]  /*17f0*/  UIMAD.WIDE.U32 UR8, UR36, UR8, URZ ;  /* 0x00000008240872a5 */ /* 0x000fe4000f8e003f */
[----:B------:R-:W-:Y:S01]  /*1800*/  @UP2 UIMAD UR14, UR35, UR12, UR7 ;  /* 0x0000000c230e22a4 */ /* 0x000fe2000f8e0207 */
[----:B------:R-:W-:Y:S01]  /*1810*/  IMAD.HI.U32 R4, R4, R5, RZ ;  /* 0x0000000504047227 */ /* 0x000fe200078e00ff */
[----:B------:R-:W-:-:S02]  /*1820*/  USEL UR11, UR11, URZ, UP3 ;  /* 0x0000003f0b0b7287 */ /* 0x000fc40009800000 */
[----:B------:R-:W-:Y:S01]  /*1830*/  UIADD3 UR10, UR9, UR10, URZ ;  /* 0x0000000a090a7290 */ /* 0x000fe2000fffe03f */
[----:B------:R-:W-:Y:S02]  /*1840*/  IMAD.MOV R6, RZ, RZ, -R4 ;  /* 0x000000ffff067224 */ /* 0x000fe400078e0a04 */
[----:B------:R-:W-:Y:S02]  /*1850*/  @!UP2 UMOV UR14, UR48 ;  /* 0x00000030000eac82 */ /* 0x000fe40008000000 */
[----:B------:R-:W-:-:S05]  /*1860*/  IMAD R5, R8, R6, R5 ;  /* 0x0000000608057224 */ /* 0x000fca00078e0205 */
[----:B------:R-:W-:-:S13]  /*1870*/  ISETP.GT.U32.AND P0, PT, R8, R5, PT ;  /* 0x000000050800720c */ /* 0x000fda0003f04070 */
[----:B------:R-:W-:Y:S01]  /*1880*/  @!P0 IMAD.IADD R5, R5, 0x1, -R8 ;  /* 0x0000000105058824 */ /* 0x000fe200078e0a08 */
[----:B------:R-:W-:Y:S02]  /*1890*/  @!P0 IADD3 R4, R4, 0x1, RZ ;  /* 0x0000000104048810 */ /* 0x000fe40007ffe0ff */
[----:B------:R-:W-:Y:S02]  /*18a0*/  ISETP.LE.AND P0, PT, RZ, UR55, PT ;  /* 0x00000037ff007c0c */ /* 0x000fe4000bf03270 */
[----:B------:R-:W-:-:S13]  /*18b0*/  ISETP.GE.U32.AND P2, PT, R5, R8, PT ;  /* 0x000000080500720c */ /* 0x000fda0003f46070 */
[----:B------:R-:W-:-:S05]  /*18c0*/  @P2 IADD3 R4, R4, 0x1, RZ ;  /* 0x0000000104042810 */ /* 0x000fca0007ffe0ff */
[----:B------:R-:W-:-:S04]  /*18d0*/  IMAD.MOV.U32 R18, RZ, RZ, R4 ;  /* 0x000000ffff127224 */ /* 0x000fc800078e0004 */
[----:B------:R-:W-:Y:S01]  /*18e0*/  @!P0 IMAD.MOV R18, RZ, RZ, -R18 ;  /* 0x000000ffff128224 */ /* 0x000fe200078e0a12 */
[----:B------:R-:W-:Y:S02]  /*18f0*/  PLOP3.LUT P0, PT, PT, PT, UP2, 0x80, 0x0 ;  /* 0x000000000000781c */ /* 0x000fe40003f0f028 */
[----:B------:R-:W-:-:S04]  /*1900*/  @!P1 LOP3.LUT R18, RZ, c[0x0][0x1c8], RZ, 0x33, !PT ;  /* 0x00007200ff129a12 */ /* 0x000fc800078e33ff */
[----:B------:R-:W-:-:S07]  /*1910*/  SHF.R.S32.HI R23, RZ, 0x1f, R18 ;  /* 0x0000001fff177819 */ /* 0x000fce0000011412 */
[----:B------:R-:W-:Y:S05]  /*1920*/  @!P0 BRA `(.L_x_4) ;  /* 0x0000005000008947 */ /* 0x000fea0003800000 */
[----:B------:R-:W-:Y:S02]  /*1930*/  ULDC UR7, c[0x0][0x224] ;  /* 0x0000890000077ab9 */ /* 0x000fe40000000800 */
[----:B------:R-:W-:-:S04]  /*1940*/  @!UP1 UIMAD UR18, UR32, UR7, URZ ;  /* 0x00000007201292a4 */ /* 0x000fc8000f8e023f */
[----:B------:R-:W-:-:S04]  /*1950*/  ULEA UR7, UR32, UR18, 0x7 ;  /* 0x0000001220077291 */ /* 0x000fc8000f8e383f */
[----:B------:R-:W-:Y:S01]  /*1960*/  UIMAD UR12, UR54, UR35, UR7 ;  /* 0x00000023360c72a4 */ /* 0x000fe2000f8e0207 */
[----:B------:R-:W-:Y:S05]  /*1970*/  BRA `(.L_x_5) ;  /* 0x0000001000007947 */ /* 0x000fea0003800000 */
.L_x_4:
[----:B------:R-:W-:Y:S02]  /*1980*/  UMOV UR12, UR49 ;  /* 0x00000031000c7c82 */ /* 0x000fe40008000000 */
.L_x_5:
[----:B------:R-:W2:Y:S04]  /*1990*/  LDL.64 R4, [R1+0x48] ;  /* 0x0000480001047983 */ /* 0x000ea80000100a00 */
[----:B------:R1:W2:Y:S01]  /*19a0*/  LDL.64 R30, [R1+0x48] ;  /* 0x00004800011e7983 */ /* 0x0002a20000100a00 */
[----:B------:R-:W-:Y:S01]  /*19b0*/  UIADD3 UR8, UP5, UP4, UR8, UR44, UR46 ;  /* 0x0000002c08087290 */ /* 0x000fe2000fcbe02e */
[----:B------:R-:W-:Y:S01]  /*19c0*/  IMAD.U32 R11, RZ, RZ, UR35 ;  /* 0x00000023ff0b7e24 */ /* 0x000fe2000f8e00ff */
[----:B------:R-:W-:Y:S01]  /*19d0*/  UMOV UR38, 0x4 ;  /* 0x0000000400267882 */ /* 0x000fe20000000000 */
[----:B------:R-:W3:Y:S01]  /*19e0*/  S2R R32, SR_TID.X ;  /* 0x0000000000207919 */ /* 0x000ee20000002100 */
[----:B------:R-:W-:Y:S01]  /*19f0*/  UIADD3 UR20, UP1, UP0, UR20, UR8, UR21 ;  /* 0x0000000814147290 */ /* 0x000fe2000f83e015 */
[----:B------:R-:W-:Y:S01]  /*1a00*/  IMAD.U32 R16, RZ, RZ, UR35 ;  /* 0x00000023ff107e24 */ /* 0x000fe2000f8e00ff */
[----:B------:R-:W-:Y:S01]  /*1a10*/  UIADD3.X UR7, UR10, UR47, UR52, UP5, UP4 ;  /* 0x0000002f0a077290 */ /* 0x000fe2000afe8434 */
[----:B------:R-:W4:Y:S01]  /*1a20*/  S2R R33, SR_TID.X ;  /* 0x0000000000217919 */ /* 0x000f220000002100 */
[----:B------:R-:W-:Y:S01]  /*1a30*/  ULDC.64 UR8, c[0x0][0x1a8] ;  /* 0x00006a0000087ab9 */ /* 0x000fe20000000a00 */
[----:B------:R-:W-:Y:S01]  /*1a40*/  BSSY B1, `(.L_x_1) ;  /* 0x0000747000017945 */ /* 0x000fe20003800000 */
[----:B------:R-:W-:Y:S01]  /*1a50*/  UIADD3.X UR13, UR11, UR7, UR13, UP1, UP0 ;  /* 0x000000070b0d7290 */ /* 0x000fe20008fe040d */
[----:B------:R-:W5:Y:S01]  /*1a60*/  S2R R27, SR_TID.X ;  /* 0x00000000001b7919 */ /* 0x000f620000002100 */
[----:B------:R-:W-:-:S02]  /*1a70*/  UIMAD UR7, UR60, UR8, URZ ;  /* 0x000000083c0772a4 */ /* 0x000fc4000f8e023f */
[----:B------:R-:W-:Y:S02]  /*1a80*/  UISETP.GE.AND UP0, UPT, UR26, 0x1, UPT ;  /* 0x000000011a00788c */ /* 0x000fe4000bf06270 */
[----:B------:R-:W-:Y:S02]  /*1a90*/  UIMAD UR11, UR35, UR9, UR7 ;  /* 0x00000009230b72a4 */ /* 0x000fe4000f8e0207 */
[----:B------:R-:W-:Y:S02]  /*1aa0*/  ULEA.HI.SX32 UR18, UR33, 0xffffffff, 0x1a ;  /* 0xffffffff21127891 */ /* 0x000fe4000f8fd23f */
[----:B------:R-:W-:Y:S02]  /*1ab0*/  ULDC.64 UR8, c[0x0][0x378] ;  /* 0x0000de0000087ab9 */ /* 0x000fe40000000a00 */
[----:B------:R-:W-:-:S04]  /*1ac0*/  UIMAD UR7, UR60, UR8, URZ ;  /* 0x000000083c0772a4 */ /* 0x000fc8000f8e023f */
[----:B------:R-:W-:Y:S01]  /*1ad0*/  UIMAD UR10, UR35, UR9, UR7 ;  /* 0x00000009230a72a4 */ /* 0x000fe2000f8e0207 */
[----:B---3--:R-:W-:Y:S02]  /*1ae0*/  SHF.R.S32.HI R32, RZ, 0x1f, R32 ;  /* 0x0000001fff207819 */ /* 0x008fe40000011420 */
[----:B------:R-:W-:Y:S02]  /*1af0*/  ULDC.64 UR8, c[0x0][0x370] ;  /* 0x0000dc0000087ab9 */ /* 0x000fe40000000a00 */
[----:B----4-:R-:W-:Y:S01]  /*1b00*/  LEA.HI R32, R32, R33, RZ, 0x3 ;  /* 0x0000002120207211 */ /* 0x010fe200078f18ff */
[----:B------:R-:W-:Y:S02]  /*1b10*/  UIMAD UR7, UR29, UR8, URZ ;  /* 0x000000081d0772a4 */ /* 0x000fe4000f8e023f */
[----:B------:R-:W-:Y:S01]  /*1b20*/  UIADD3 UR8, UR17, UR12, URZ ;  /* 0x0000000c11087290 */ /* 0x000fe2000fffe03f */
[----:B------:R-:W-:Y:S01]  /*1b30*/  SHF.R.S32.HI R32, RZ, 0x3, R32 ;  /* 0x00000003ff207819 */ /* 0x000fe20000011420 */
[----:B------:R-:W-:Y:S01]  /*1b40*/  UIMAD UR7, UR17, UR9, UR7 ;  /* 0x00000009110772a4 */ /* 0x000fe2000f8e0207 */
[----:B-----5:R-:W-:Y:S01]  /*1b50*/  SHF.R.S32.HI R28, RZ, 0x1f, R27 ;  /* 0x0000001fff1c7819 */ /* 0x020fe2000001141b */
[----:B------:R-:W-:Y:S01]  /*1b60*/  UIADD3 UR12, UR17, UR14, URZ ;  /* 0x0000000e110c7290 */ /* 0x000fe2000fffe03f */
[----:B------:R-:W-:-:S02]  /*1b70*/  IADD3 R9, P1, R32, UR17, RZ ;  /* 0x0000001120097c10 */ /* 0x000fc4000ff3e0ff */
[----:B------:R-:W-:Y:S02]  /*1b80*/  SHF.R.S32.HI R26, RZ, 0x1f, R32 ;  /* 0x0000001fff1a7819 */ /* 0x000fe40000011420 */
[----:B------:R-:W-:Y:S02]  /*1b90*/  LEA.HI R25, R28, R27, RZ, 0x5 ;  /* 0x0000001b1c197211 */ /* 0x000fe400078f28ff */
[----:B------:R-:W-:Y:S02]  /*1ba0*/  IADD3.X R10, R26, UR29, RZ, P1, !PT ;  /* 0x0000001d1a0a7c10 */ /* 0x000fe40008ffe4ff */
[----:B------:R-:W-:-:S03]  /*1bb0*/  SHF.R.S32.HI R24, RZ, 0x5, R25 ;  /* 0x00000005ff187819 */ /* 0x000fc60000011419 */
[----:B------:R-:W-:Y:S02]  /*1bc0*/  IMAD R10, R10, c[0x0][0x190], RZ ;  /* 0x000064000a0a7a24 */ /* 0x000fe400078e02ff */
[----:B--2---:R-:W-:-:S05]  /*1bd0*/  IMAD.MOV.U32 R30, RZ, RZ, R4 ;  /* 0x000000ffff1e7224 */ /* 0x004fca00078e0004 */
[----:B------:R-:W-:Y:S02]  /*1be0*/  SHF.R.S32.HI R31, RZ, 0x1f, R30 ;  /* 0x0000001fff1f7819 */ /* 0x000fe4000001141e */
[----:B------:R-:W-:-:S03]  /*1bf0*/  IADD3 R4, P0, R30, UR22, RZ ;  /* 0x000000161e047c10 */ /* 0x000fc6000ff1e0ff */
[----:B------:R-:W-:Y:S01]  /*1c00*/  IMAD.WIDE.U32 R6, R9, c[0x0][0x190], R30 ;  /* 0x0000640009067a25 */ /* 0x000fe200078e001e */
[----:B------:R-:W-:Y:S01]  /*1c10*/  IADD3.X R5, R31, UR27, RZ, P0, !PT ;  /* 0x0000001b1f057c10 */ /* 0x000fe200087fe4ff */
[----:B------:R1:W-:Y:S02]  /*1c20*/  STL [R1+0x4c], R31 ;  /* 0x00004c1f01007387 */ /* 0x0003e40000100800 */
[----:B------:R-:W-:Y:S01]  /*1c30*/  IMAD R9, R9, c[0x0][0x194], R10 ;  /* 0x0000650009097a24 */ /* 0x000fe200078e020a */
[----:B------:R-:W-:Y:S01]  /*1c40*/  IADD3 R8, P0, R6, UR39, RZ ;  /* 0x0000002706087c10 */ /* 0x000fe2000ff1e0ff */
[----:B------:R-:W-:-:S03]  /*1c50*/  IMAD.U32 R6, RZ, RZ, UR17 ;  /* 0x00000011ff067e24 */ /* 0x000fc6000f8e00ff */
[----:B------:R-:W-:Y:S01]  /*1c60*/  IADD3.X R9, R7, UR34, R9, P0, !PT ;  /* 0x0000002207097c10 */ /* 0x000fe200087fe409 */
[----:B------:R-:W-:Y:S01]  /*1c70*/  IMAD.WIDE.U32 R4, R6, c[0x0][0x370], R4 ;  /* 0x0000dc0006047a25 */ /* 0x000fe200078e0004 */
[----:B------:R-:W-:-:S03]  /*1c80*/  LOP3.LUT R6, R25, 0xffffffe0, RZ, 0xc0, !PT ;  /* 0xffffffe019067812 */ /* 0x000fc600078ec0ff */
[----:B------:R-:W-:Y:S01]  /*1c90*/  IMAD.WIDE.U32 R16, R16, c[0x0][0x1a8], R8 ;  /* 0x00006a0010107a25 */ /* 0x000fe200078e0008 */
[----:B------:R-:W-:-:S03]  /*1ca0*/  IADD3 R5, R5, UR7, RZ ;  /* 0x0000000705057c10 */ /* 0x000fc6000fffe0ff */
[----:B------:R-:W-:Y:S01]  /*1cb0*/  IMAD.IADD R20, R27, 0x1, -R6 ;  /* 0x000000011b147824 */ /* 0x000fe200078e0a06 */
[----:B------:R-:W-:Y:S01]  /*1cc0*/  IADD3 R21, R17, UR11, RZ ;  /* 0x0000000b11157c10 */ /* 0x000fe2000fffe0ff */
[----:B------:R-:W-:Y:S01]  /*1cd0*/  IMAD.WIDE.U32 R4, R11, c[0x0][0x378], R4 ;  /* 0x0000de000b047a25 */ /* 0x000fe200078e0004 */
[----:B------:R-:W-:-:S03]  /*1ce0*/  LEA R12, P2, R16, c[0x0][0x160], 0x1 ;  /* 0x00005800100c7a11 */ /* 0x000fc600078408ff */
[----:B------:R-:W-:Y:S01]  /*1cf0*/  IMAD R10, R24, UR45, R20 ;  /* 0x0000002d180a7c24 */ /* 0x000fe2000f8e0214 */
[----:B------:R-:W-:Y:S01]  /*1d00*/  IADD3 R7, R5, UR10, RZ ;  /* 0x0000000a05077c10 */ /* 0x000fe2000fffe0ff */
[----:B------:R-:W-:Y:S01]  /*1d10*/  IMAD.MOV.U32 R6, RZ, RZ, R4 ;  /* 0x000000ffff067224 */ /* 0x000fe200078e0004 */
[----:B------:R-:W-:Y:S01]  /*1d20*/  LEA.HI.X R13, R16, c[0x0][0x164], R21, 0x1, P2 ;  /* 0x00005900100d7a11 */ /* 0x000fe200010f0c15 */
[----:B------:R-:W-:Y:S01]  /*1d30*/  IMAD R4, R26, c[0x0][0x370], RZ ;  /* 0x0000dc001a047a24 */ /* 0x000fe200078e02ff */
[----:B------:R-:W-:Y:S01]  /*1d40*/  IADD3 R5, P0, R10, UR20, RZ ;  /* 0x000000140a057c10 */ /* 0x000fe2000ff1e0ff */
[----:B------:R-:W-:Y:S01]  /*1d50*/  IMAD.WIDE.U32 R6, R32, c[0x0][0x370], R6 ;  /* 0x0000dc0020067a25 */ /* 0x000fe200078e0006 */
[----:B------:R-:W-:Y:S02]  /*1d60*/  ULDC.64 UR20, c[0x0][0x3c8] ;  /* 0x0000f20000147ab9 */ /* 0x000fe40000000a00 */
[----:B------:R-:W-:Y:S01]  /*1d70*/  LEA.HI.X.SX32 R10, R10, UR13, 0x1, P0 ;  /* 0x0000000d0a0a7c11 */ /* 0x000fe200080f0eff */
[----:B------:R-:W-:Y:S01]  /*1d80*/  IMAD R4, R32, c[0x0][0x374], R4 ;  /* 0x0000dd0020047a24 */ /* 0x000fe200078e0204 */
[----:B------:R-:W-:Y:S01]  /*1d90*/  LEA R14, P0, R5, c[0x0][0x350], 0x2 ;  /* 0x0000d400050e7a11 */ /* 0x000fe200078010ff */
[----:B------:R-:W-:-:S02]  /*1da0*/  UIMAD.WIDE UR8, UR8, UR38, UR20 ;  /* 0x00000026080872a5 */ /* 0x000fc4000f8e0214 */
[----:B------:R-:W-:Y:S01]  /*1db0*/  IMAD.IADD R19, R7, 0x1, R4 ;  /* 0x0000000107137824 */ /* 0x000fe200078e0204 */
[----:B------:R-:W-:Y:S01]  /*1dc0*/  LEA.HI.X R15, R5, c[0x0][0x354], R10, 0x2, P0 ;  /* 0x0000d500050f7a11 */ /* 0x000fe200000f140a */
[----:B------:R-:W-:Y:S01]  /*1dd0*/  ULDC.64 UR20, c[0x0][0x200] ;  /* 0x0000800000147ab9 */ /* 0x000fe20000000a00 */
[----:B------:R-:W-:Y:S01]  /*1de0*/  PLOP3.LUT P0, PT, PT, PT, UP0, 0x80, 0x0 ;  /* 0x000000000000781c */ /* 0x000fe20003f0f008 */
[----:B------:R-:W-:Y:S01]  /*1df0*/  UIMAD.WIDE UR12, UR12, UR38, UR20 ;  /* 0x000000260c0c72a5 */ /* 0x000fe2000f8e0214 */
[----:B------:R-:W-:-:S04]  /*1e00*/  LEA R10, P1, R6, c[0x0][0x330], 0x1 ;  /* 0x0000cc00060a7a11 */ /* 0x000fc800078208ff */
[----:B------:R-:W-:-:S07]  /*1e10*/  LEA.HI.X R11, R6, c[0x0][0x334], R19, 0x1, P1 ;  /* 0x0000cd00060b7a11 */ /* 0x000fce00008f0c13 */
[----:B------:R-:W-:Y:S05]  /*1e20*/  @!P0 BRA `(.L_x_6) ;  /* 0x0000674000008947 */ /* 0x000fea0003800000 */
[----:B-1----:R-:W2:Y:S01]  /*1e30*/  LDL R29, [R1+0x2c] ;  /* 0x00002c00011d7983 */ /* 0x002ea20000100800 */
[----:B------:R-:W-:Y:S01]  /*1e40*/  PLOP3.LUT P0, PT, PT, PT, UP3, 0x80, 0x0 ;  /* 0x000000000000781c */ /* 0x000fe20003f0f038 */
[----:B------:R-:W-:Y:S01]  /*1e50*/  UIMAD UR14, UR19, -0x40, UR6 ;  /* 0xffffffc0130e78a4 */ /* 0x000fe2000f8e0206 */
[----:B------:R-:W-:Y:S01]  /*1e60*/  IMAD.MOV.U32 R34, RZ, RZ, R12 ;  /* 0x000000ffff227224 */ /* 0x000fe200078e000c */
[----:B------:R-:W-:Y:S01]  /*1e70*/  MOV R35, R13 ;  /* 0x0000000d00237202 */ /* 0x000fe20000000f00 */
[----:B------:R-:W-:Y:S01]  /*1e80*/  ULDC.64 UR10, c[0x0][0x1a0] ;  /* 0x00006800000a7ab9 */ /* 0x000fe20000000a00 */
[----:B------:R-:W-:Y:S01]  /*1e90*/  IMAD.MOV.U32 R36, RZ, RZ, R10 ;  /* 0x000000ffff247224 */ /* 0x000fe200078e000a */
[----:B------:R-:W-:Y:S01]  /*1ea0*/  MOV R37, R11 ;  /* 0x0000000b00257202 */ /* 0x000fe20000000f00 */
[----:B------:R-:W-:-:S06]  /*1eb0*/  UIMAD UR7, UR16, UR10, URZ ;  /* 0x0000000a100772a4 */ /* 0x000fcc000f8e023f */
[----:B------:R-:W-:Y:S01]  /*1ec0*/  @P0 BAR.SYNC.DEFER_BLOCKING 0x0 ;  /* 0x0000000000000b1d */ /* 0x000fe20000010000 */
[----:B------:R-:W-:Y:S01]  /*1ed0*/  ISETP.GE.AND P6, PT, R32, UR14, PT ;  /* 0x0000000e20007c0c */ /* 0x000fe2000bfc6270 */
[----:B------:R-:W-:Y:S01]  /*1ee0*/  UIMAD UR7, UR25, UR11, UR7 ;  /* 0x0000000b190772a4 */ /* 0x000fe2000f8e0207 */
[----:B------:R-:W-:-:S03]  /*1ef0*/  MOV R22, UR25 ;  /* 0x0000001900167c02 */ /* 0x000fc60008000f00 */
[----:B------:R1:W-:Y:S01]  /*1f00*/  STL.64 [R1+0x30], R14 ;  /* 0x0000300e01007387 */ /* 0x0003e20000100a00 */
[----:B------:R-:W-:Y:S01]  /*1f10*/  UMOV UR11, UR8 ;  /* 0x00000008000b7c82 */ /* 0x000fe20008000000 */
[----:B------:R-:W-:Y:S01]  /*1f20*/  IMAD.WIDE.U32 R4, R22, c[0x0][0x1a0], R30 ;  /* 0x0000680016047a25 */ /* 0x000fe200078e001e */
[----:B------:R-:W-:Y:S01]  /*1f30*/  UMOV UR10, UR9 ;  /* 0x00000009000a7c82 */ /* 0x000fe20008000000 */
[----:B------:R3:W-:Y:S01]  /*1f40*/  STL.64 [R1+0x40], R34 ;  /* 0x0000402201007387 */ /* 0x0007e20000100a00 */
[----:B------:R-:W-:Y:S01]  /*1f50*/  UMOV UR9, UR12 ;  /* 0x0000000c00097c82 */ /* 0x000fe20008000000 */
[----:B------:R-:W-:Y:S01]  /*1f60*/  BSSY B0, `(.L_x_7) ;  /* 0x0000030000007945 */ /* 0x000fe20003800000 */
[----:B------:R-:W-:Y:S01]  /*1f70*/  IADD3 R8, P0, R4, UR30, RZ ;  /* 0x0000001e04087c10 */ /* 0x000fe2000ff1e0ff */
[----:B------:R3:W-:Y:S01]  /*1f80*/  STL.64 [R1+0x38], R36 ;  /* 0x0000382401007387 */ /* 0x0007e20000100a00 */
[----:B------:R-:W-:Y:S01]  /*1f90*/  MOV R4, UR7 ;  /* 0x0000000700047c02 */ /* 0x000fe20008000f00 */
[----:B------:R-:W-:-:S02]  /*1fa0*/  UMOV UR8, UR13 ;  /* 0x0000000d00087c82 */ /* 0x000fc40008000000 */
[----:B------:R-:W-:Y:S01]  /*1fb0*/  UMOV UR7, UR18 ;  /* 0x0000001200077c82 */ /* 0x000fe20008000000 */
[----:B------:R-:W-:Y:S01]  /*1fc0*/  IADD3.X R9, R5, UR31, R4, P0, !PT ;  /* 0x0000001f05097c10 */ /* 0x000fe200087fe404 */
[----:B------:R-:W-:-:S04]  /*1fd0*/  IMAD R4, R23, c[0x0][0x1b8], RZ ;  /* 0x00006e0017047a24 */ /* 0x000fc800078e02ff */
[C---:B------:R-:W-:Y:S02]  /*1fe0*/  IMAD R4, R18.reuse, c[0x0][0x1bc], R4 ;  /* 0x00006f0012047a24 */ /* 0x040fe400078e0204 */
[----:B------:R-:W-:-:S04]  /*1ff0*/  IMAD.WIDE.U32 R8, R18, c[0x0][0x1b8], R8 ;  /* 0x00006e0012087a25 */ /* 0x000fc800078e0008 */
[----:B-1----:R-:W-:Y:S01]  /*2000*/  IMAD.IADD R15, R9, 0x1, R4 ;  /* 0x00000001090f7824 */ /* 0x002fe200078e0204 */
[----:B--2---:R3:W-:Y:S04]  /*2010*/  @P6 STS.128 [R29+0x12000], RZ ;  /* 0x012000ff1d006388 */ /* 0x0047e80000000c00 */
[----:B------:R3:W-:Y:S04]  /*2020*/  @P6 STS.128 [R29+0x14000], RZ ;  /* 0x014000ff1d006388 */ /* 0x0007e80000000c00 */
[----:B------:R3:W-:Y:S01]  /*2030*/  @P6 STS.128 [R29+0x16000], RZ ;  /* 0x016000ff1d006388 */ /* 0x0007e20000000c00 */
[----:B------:R-:W-:Y:S05]  /*2040*/  @P6 BRA `(.L_x_8) ;  /* 0x0000021000006947 */ /* 0x000fea0003800000 */
[----:B------:R-:W2:Y:S04]  /*2050*/  LDL R38, [R1+0x68] ;  /* 0x0000680001267983 */ /* 0x000ea80000100800 */
[----:B------:R-:W4:Y:S01]  /*2060*/  LDL R33, [R1+0x6c] ;  /* 0x00006c0001217983 */ /* 0x000f220000100800 */
[----:B------:R-:W-:Y:S01]  /*2070*/  ISETP.GE.AND P4, PT, R30, c[0x0][0x220], PT ;  /* 0x000088001e007a0c */ /* 0x000fe20003f86270 */
[----:B------:R-:W-:-:S02]  /*2080*/  IMAD R14, R26, c[0x0][0x1a0], RZ ;  /* 0x000068001a0e7a24 */ /* 0x000fc400078e02ff */
[----:B------:R-:W-:Y:S02]  /*2090*/  IMAD.MOV.U32 R4, RZ, RZ, R8 ;  /* 0x000000ffff047224 */ /* 0x000fe400078e0008 */
[----:B------:R-:W-:Y:S02]  /*20a0*/  IMAD.MOV.U32 R5, RZ, RZ, R15 ;  /* 0x000000ffff057224 */ /* 0x000fe400078e000f */
[C---:B------:R-:W-:Y:S02]  /*20b0*/  IMAD R14, R32.reuse, c[0x0][0x1a4], R14 ;  /* 0x00006900200e7a24 */ /* 0x040fe400078e020e */
[----:B------:R-:W-:-:S04]  /*20c0*/  IMAD.WIDE.U32 R4, R32, c[0x0][0x1a0], R4 ;  /* 0x0000680020047a25 */ /* 0x000fc800078e0004 */
[----:B------:R-:W-:Y:S01]  /*20d0*/  IMAD.IADD R14, R5, 0x1, R14 ;  /* 0x00000001050e7824 */ /* 0x000fe200078e020e */
[C---:B------:R-:W-:Y:S01]  /*20e0*/  @!P4 LEA R12, P1, R4.reuse, c[0x0][0x170], 0x1 ;  /* 0x00005c00040cca11 */ /* 0x040fe200078208ff */
[----:B------:R1:W-:Y:S03]  /*20f0*/  @P4 STS.128 [R29+0x12000], RZ ;  /* 0x012000ff1d004388 */ /* 0x0003e60000000c00 */
[----:B------:R-:W-:-:S05]  /*2100*/  @!P4 LEA.HI.X R13, R4, c[0x0][0x174], R14, 0x1, P1 ;  /* 0x00005d00040dca11 */ /* 0x000fca00008f0c0e */
[----:B------:R-:W-:Y:S01]  /*2110*/  @!PT LDS RZ, [RZ] ;  /* 0x00000000fffff984 */ /* 0x000fe20000000800 */
[----:B------:R-:W-:Y:S01]  /*2120*/  @!PT LDS RZ, [RZ] ;  /* 0x00000000fffff984 */ /* 0x000fe20000000800 */
[----:B------:R-:W-:Y:S01]  /*2130*/  @!PT LDS RZ, [RZ] ;  /* 0x00000000fffff984 */ /* 0x000fe20000000800 */
[----:B------:R1:W-:Y:S01]  /*2140*/  @!P4 LDGSTS.E.BYPASS.LTC128B.128 [R29+0x12000], [R12.64] ;  /* 0x120000000c1dcfae */ /* 0x0003e2000b901d44 */
[----:B--2---:R-:W-:Y:S02]  /*2150*/  ISETP.GE.AND P3, PT, R38, c[0x0][0x220], PT ;  /* 0x0000880026007a0c */ /* 0x004fe40003f66270 */
[----:B----4-:R-:W-:-:S11]  /*2160*/  ISETP.GE.AND P2, PT, R33, c[0x0][0x220], PT ;  /* 0x0000880021007a0c */ /* 0x010fd60003f46270 */
[C---:B------:R-:W-:Y:S01]  /*2170*/  @!P3 LEA R10, P0, R4.reuse, c[0x0][0x170], 0x1 ;  /* 0x00005c00040aba11 */ /* 0x040fe200078008ff */
[----:B------:R1:W-:Y:S03]  /*2180*/  @P3 STS.128 [R29+0x14000], RZ ;  /* 0x014000ff1d003388 */ /* 0x0003e60000000c00 */
[----:B------:R-:W-:-:S05]  /*2190*/  @!P3 LEA.HI.X R11, R4, c[0x0][0x174], R14, 0x1, P0 ;  /* 0x00005d00040bba11 */ /* 0x000fca00000f0c0e */
[----:B------:R-:W-:Y:S01]  /*21a0*/  @!PT LDS RZ, [RZ] ;  /* 0x00000000fffff984 */ /* 0x000fe20000000800 */
[----:B------:R-:W-:Y:S01]  /*21b0*/  @!PT LDS RZ, [RZ] ;  /* 0x00000000fffff984 */ /* 0x000fe20000000800 */
[----:B------:R-:W-:Y:S01]  /*21c0*/  @!PT LDS RZ, [RZ] ;  /* 0x00000000fffff984 */ /* 0x000fe20000000800 */
[----:B------:R1:W-:Y:S04]  /*21d0*/  @!P3 LDGSTS.E.BYPASS.LTC128B.128 [R29+0x14000], [R10.64+0x80] ;  /* 0x140000800a1dbfae */ /* 0x0003e8000b901d44 */
[----:B------:R1:W-:Y:S01]  /*21e0*/  @P2 STS.128 [R29+0x16000], RZ ;  /* 0x016000ff1d002388 */ /* 0x0003e20000000c00 */
[----:B------:R-:W-:Y:S05]  /*21f0*/  @P2 BRA `(.L_x_8) ;  /* 0x0000006000002947 */ /* 0x000fea0003800000 */
[----:B-1----:R-:W-:-:S04]  /*2200*/  LEA R10, P0, R4, c[0x0][0x170], 0x1 ;  /* 0x00005c00040a7a11 */ /* 0x002fc800078008ff */
[----:B------:R-:W-:-:S05]  /*2210*/  LEA.HI.X R11, R4, c[0x0][0x174], R14, 0x1, P0 ;  /* 0x00005d00040b7a11 */ /* 0x000fca00000f0c0e */
[----:B------:R-:W-:Y:S01]  /*2220*/  @!PT LDS RZ, [RZ] ;  /* 0x00000000fffff984 */ /* 0x000fe20000000800 */
[----:B------:R-:W-:Y:S01]  /*2230*/  @!PT LDS RZ, [RZ] ;  /* 0x00000000fffff984 */ /* 0x000fe20000000800 */
[----:B------:R-:W-:Y:S01]  /*2240*/  @!PT LDS RZ, [RZ] ;  /* 0x00000000fffff984 */ /* 0x000fe20000000800 */
[----:B------:R1:W-:Y:S04]  /*2250*/  LDGSTS.E.BYPASS.LTC128B.128 [R29+0x16000], [R10.64+0x100] ;  /* 0x160001000a1d7fae */ /* 0x0003e8000b901d44 */
.L_x_8:
[----:B------:R-:W-:Y:S05]  /*2260*/  BSYNC B0 ;  /* 0x0000000000007941 */ /* 0x000fea0003800000 */
.L_x_7:
[----:B------:R-:W-:Y:S01]  /*2270*/  IADD3 R14, R32, 0x20, RZ ;  /* 0x00000020200e7810 */ /* 0x000fe20007ffe0ff */
[----:B------:R-:W-:Y:S03]  /*2280*/  BSSY B0, `(.L_x_9) ;  /* 0x0000029000007945 */ /* 0x000fe60003800000 */
[----:B------:R-:W-:-:S13]  /*2290*/  ISETP.GE.AND P5, PT, R14, UR14, PT ;  /* 0x0000000e0e007c0c */ /* 0x000fda000bfa6270 */
[----:B------:R2:W-:Y:S04]  /*22a0*/  @P5 STS.128 [R29+0x13000], RZ ;  /* 0x013000ff1d005388 */ /* 0x0005e80000000c00 */
[----:B------:R2:W-:Y:S04]  /*22b0*/  @P5 STS.128 [R29+0x15000], RZ ;  /* 0x015000ff1d005388 */ /* 0x0005e80000000c00 */
[----:B------:R2:W-:Y:S01]  /*22c0*/  @P5 STS.128 [R29+0x17000], RZ ;  /* 0x017000ff1d005388 */ /* 0x0005e20000000c00 */
[----:B------:R-:W-:Y:S05]  /*22d0*/  @P5 BRA `(.L_x_10) ;  /* 0x0000023000005947 */ /* 0x000fea0003800000 */
[----:B-1----:R-:W4:Y:S04]  /*22e0*/  LDL R11, [R1+0x68] ;  /* 0x00006800010b7983 */ /* 0x002f280000100800 */
[----:B------:R-:W5:Y:S01]  /*22f0*/  LDL R10, [R1+0x6c] ;  /* 0x00006c00010a7983 */ /* 0x000f620000100800 */
[----:B------:R-:W-:Y:S01]  /*2300*/  IADD3 R4, P0, R32, 0x20, RZ ;  /* 0x0000002020047810 */ /* 0x000fe20007f1e0ff */
[----:B------:R-:W-:Y:S01]  /*2310*/  IMAD.MOV.U32 R12, RZ, RZ, R8 ;  /* 0x000000ffff0c7224 */ /* 0x000fe200078e0008 */
[----:B------:R-:W-:Y:S01]  /*2320*/  ISETP.GE.AND P3, PT, R30, c[0x0][0x220], PT ;  /* 0x000088001e007a0c */ /* 0x000fe20003f66270 */
[----:B------:R-:W-:-:S02]  /*2330*/  IMAD.MOV.U32 R13, RZ, RZ, R15 ;  /* 0x000000ffff0d7224 */ /* 0x000fc400078e000f */
[----:B------:R-:W-:Y:S02]  /*2340*/  IMAD.X R5, RZ, RZ, R26, P0 ;  /* 0x000000ffff057224 */ /* 0x000fe400000e061a */
[----:B------:R-:W-:-:S04]  /*2350*/  IMAD.WIDE.U32 R12, R4, c[0x0][0x1a0], R12 ;  /* 0x00006800040c7a25 */ /* 0x000fc800078e000c */
[----:B------:R-:W-:-:S04]  /*2360*/  IMAD R5, R5, c[0x0][0x1a0], RZ ;  /* 0x0000680005057a24 */ /* 0x000fc800078e02ff */
[----:B------:R-:W-:Y:S01]  /*2370*/  IMAD R4, R4, c[0x0][0x1a4], R5 ;  /* 0x0000690004047a24 */ /* 0x000fe200078e0205 */
[----:B------:R1:W-:Y:S03]  /*2380*/  @P3 STS.128 [R29+0x13000], RZ ;  /* 0x013000ff1d003388 */ /* 0x0003e60000000c00 */
[----:B------:R-:W-:Y:S01]  /*2390*/  IMAD.IADD R4, R13, 0x1, R4 ;  /* 0x000000010d047824 */ /* 0x000fe200078e0204 */
[----:B----4-:R-:W-:Y:S02]  /*23a0*/  ISETP.GE.AND P2, PT, R11, c[0x0][0x220], PT ;  /* 0x000088000b007a0c */ /* 0x010fe40003f46270 */
[----:B-----5:R-:W-:Y:S02]  /*23b0*/  ISETP.GE.AND P0, PT, R10, c[0x0][0x220], PT ;  /* 0x000088000a007a0c */ /* 0x020fe40003f06270 */
[----:B------:R-:W-:-:S04]  /*23c0*/  @!P3 LEA R10, P4, R12, c[0x0][0x170], 0x1 ;  /* 0x00005c000c0aba11 */ /* 0x000fc800078808ff */
[----:B------:R-:W-:-:S05]  /*23d0*/  @!P3 LEA.HI.X R11, R12, c[0x0][0x174], R4, 0x1, P4 ;  /* 0x00005d000c0bba11 */ /* 0x000fca00020f0c04 */
[C---:B------:R-:W-:Y:S01]  /*23e0*/  @!P2 LEA R8, P1, R12.reuse, c[0x0][0x170], 0x1 ;  /* 0x00005c000c08aa11 */ /* 0x040fe200078208ff */
[----:B------:R-:W-:Y:S01]  /*23f0*/  @!PT LDS RZ, [RZ] ;  /* 0x00000000fffff984 */ /* 0x000fe20000000800 */
[----:B------:R-:W-:Y:S01]  /*2400*/  @!PT LDS RZ, [RZ] ;  /* 0x00000000fffff984 */ /* 0x000fe20000000800 */
[----:B------:R-:W-:Y:S01]  /*2410*/  @!PT LDS RZ, [RZ] ;  /* 0x00000000fffff984 */ /* 0x000fe20000000800 */
[----:B------:R1:W-:Y:S03]  /*2420*/  @!P3 LDGSTS.E.BYPASS.LTC128B.128 [R29+0x13000], [R10.64] ;  /* 0x130000000a1dbfae */ /* 0x0003e6000b901d44 */
[----:B------:R-:W-:Y:S01]  /*2430*/  @!P2 LEA.HI.X R9, R12, c[0x0][0x174], R4, 0x1, P1 ;  /* 0x00005d000c09aa11 */ /* 0x000fe200008f0c04 */
[----:B------:R1:W-:Y:S04]  /*2440*/  @P2 STS.128 [R29+0x15000], RZ ;  /* 0x015000ff1d002388 */ /* 0x0003e80000000c00 */
        /* <DEDUP_REMOVED lines=12> */
.L_x_10:
[----:B------:R-:W-:Y:S05]  /*2510*/  BSYNC B0 ;  /* 0x0000000000007941 */ /* 0x000fea0003800000 */
.L_x_9:
[----:B------:R-:W-:Y:S01]  /*2520*/  UIMAD UR12, UR7, -0x40, UR26 ;  /* 0xffffffc0070c78a4 */ /* 0x000fe2000f8e021a */
[----:B------:R-:W0:Y:S01]  /*2530*/  LDGDEPBAR ;  /* 0x00000000000079af */ /* 0x000e220000000000 */
[----:B------:R-:W-:Y:S04]  /*2540*/  BSSY B0, `(.L_x_11) ;  /* 0x000001b000007945 */ /* 0x000fe80003800000 */
[----:B------:R-:W-:-:S13]  /*2550*/  ISETP.GE.AND P4, PT, R32, UR12, PT ;  /* 0x0000000c20007c0c */ /* 0x000fda000bf86270 */
[----:B------:R4:W-:Y:S04]  /*2560*/  @P4 STS.128 [R29+0x6000], RZ ;  /* 0x006000ff1d004388 */ /* 0x0009e80000000c00 */
[----:B------:R4:W-:Y:S04]  /*2570*/  @P4 STS.128 [R29+0x8000], RZ ;  /* 0x008000ff1d004388 */ /* 0x0009e80000000c00 */
[----:B------:R4:W-:Y:S01]  /*2580*/  @P4 STS.128 [R29+0xa000], RZ ;  /* 0x00a000ff1d004388 */ /* 0x0009e20000000c00 */
[----:B------:R-:W-:Y:S05]  /*2590*/  @P4 BRA `(.L_x_12) ;  /* 0x0000015000004947 */ /* 0x000fea0003800000 */
[----:B------:R-:W5:Y:S04]  /*25a0*/  LDL R5, [R1+0x68] ;  /* 0x0000680001057983 */ /* 0x000f680000100800 */
[----:B--2---:R-:W2:Y:S01]  /*25b0*/  LDL R4, [R1+0x6c] ;  /* 0x00006c0001047983 */ /* 0x004ea20000100800 */
[----:B------:R-:W-:-:S13]  /*25c0*/  ISETP.GE.AND P2, PT, R30, c[0x0][0x220], PT ;  /* 0x000088001e007a0c */ /* 0x000fda0003f46270 */
[----:B------:R1:W-:Y:S04]  /*25d0*/  @P2 STS.128 [R29+0x6000], RZ ;  /* 0x006000ff1d002388 */ /* 0x0003e80000000c00 */
[----:B------:R-:W-:Y:S01]  /*25e0*/  @!PT LDS RZ, [RZ] ;  /* 0x00000000fffff984 */ /* 0x000fe20000000800 */
[----:B------:R-:W-:Y:S01]  /*25f0*/  @!PT LDS RZ, [RZ] ;  /* 0x00000000fffff984 */ /* 0x000fe20000000800 */
[----:B------:R-:W-:Y:S01]  /*2600*/  @!PT LDS RZ, [RZ] ;  /* 0x00000000fffff984 */ /* 0x000fe20000000800 */
[----:B------:R1:W-:Y:S01]  /*2610*/  @!P2 LDGSTS.E.BYPASS.LTC128B.128 [R29+0x6000], [R36.64] ;  /* 0x06000000241dafae */ /* 0x0003e2000b901d44 */
[----:B-----5:R-:W-:Y:S02]  /*2620*/  ISETP.GE.AND P1, PT, R5, c[0x0][0x220], PT ;  /* 0x0000880005007a0c */ /* 0x020fe40003f26270 */
[----:B--2---:R-:W-:-:S11]  /*2630*/  ISETP.GE.AND P0, PT, R4, c[0x0][0x220], PT ;  /* 0x0000880004007a0c */ /* 0x004fd60003f06270 */
[----:B------:R1:W-:Y:S04]  /*2640*/  @P1 STS.128 [R29+0x8000], RZ ;  /* 0x008000ff1d001388 */ /* 0x0003e80000000c00 */
[----:B------:R-:W-:Y:S01]  /*2650*/  @!PT LDS RZ, [RZ] ;  /* 0x00000000fffff984 */ /* 0x000fe20000000800 */
[----:B------:R-:W-:Y:S01]  /*2660*/  @!PT LDS RZ, [RZ] ;  /* 0x00000000fffff984 */ /* 0x000fe20000000800 */
[----:B------:R-:W-:Y:S01]  /*2670*/  @!PT LDS RZ, [RZ] ;  /* 0x00000000fffff984 */ /* 0x000fe20000000800 */
[----:B------:R1:W-:Y:S04]  /*2680*/  @!P1 LDGSTS.E.BYPASS.LTC128B.128 [R29+0x8000], [R36.64+0x80] ;  /* 0x08000080241d9fae */ /* 0x0003e8000b901d44 */
[----:B------:R1:W-:Y:S01]  /*2690*/  @P0 STS.128 [R29+0xa000], RZ ;  /* 0x00a000ff1d000388 */ /* 0x0003e20000000c00 */
[----:B------:R-:W-:Y:S05]  /*26a0*/  @P0 BRA `(.L_x_12) ;  /* 0x0000004000000947 */ /* 0x000fea0003800000 */
[----:B------:R-:W-:Y:S01]  /*26b0*/  @!PT LDS RZ, [RZ] ;  /* 0x00000000fffff984 */ /* 0x000fe20000000800 */
[----:B------:R-:W-:Y:S01]  /*26c0*/  @!PT LDS RZ, [RZ] ;  /* 0x00000000fffff984 */ /* 0x000fe20000000800 */
[----:B------:R-:W-:Y:S01]  /*26d0*/  @!PT LDS RZ, [RZ] ;  /* 0x00000000fffff984 */ /* 0x000fe20000000800 */
[----:B------:R2:W-:Y:S02]  /*26e0*/  LDGSTS.E.BYPASS.LTC128B.128 [R29+0xa000], [R36.64+0x100] ;  /* 0x0a000100241d7fae */ /* 0x0005e4000b901d44 */
.L_x_12:
[----:B------:R-:W-:Y:S05]  /*26f0*/  BSYNC B0 ;  /* 0x0000000000007941 */ /* 0x000fea0003800000 */
.L_x_11:
[----:B------:R-:W-:Y:S01]  /*2700*/  ISETP.GE.AND P3, PT, R14, UR12, PT ;  /* 0x0000000c0e007c0c */ /* 0x000fe2000bf66270 */
[----:B------:R-:W-:Y:S01]  /*2710*/  BSSY B0, `(.L_x_13) ;  /* 0x0000027000007945 */ /* 0x000fe20003800000 */
[----:B-1----:R-:W-:-:S11]  /*2720*/  MOV R10, 0x20 ;  /* 0x00000020000a7802 */ /* 0x002fd60000000f00 */
[----:B------:R1:W-:Y:S04]  /*2730*/  @P3 STS.128 [R29+0x7000], RZ ;  /* 0x007000ff1d003388 */ /* 0x0003e80000000c00 */
[----:B------:R1:W-:Y:S04]  /*2740*/  @P3 STS.128 [R29+0x9000], RZ ;  /* 0x009000ff1d003388 */ /* 0x0003e80000000c00 */
[----:B------:R1:W-:Y:S01]  /*2750*/  @P3 STS.128 [R29+0xb000], RZ ;  /* 0x00b000ff1d003388 */ /* 0x0003e20000000c00 */
[----:B------:R-:W-:Y:S05]  /*2760*/  @P3 BRA `(.L_x_14) ;  /* 0x0000021000003947 */ /* 0x000fea0003800000 */
[----:B------:R-:W5:Y:S04]  /*2770*/  LDL R8, [R1+0x68] ;  /* 0x0000680001087983 */ /* 0x000f680000100800 */
[----:B--2---:R-:W2:Y:S01]  /*2780*/  LDL R11, [R1+0x6c] ;  /* 0x00006c00010b7983 */ /* 0x004ea20000100800 */
[----:B------:R-:W-:Y:S01]  /*2790*/  ISETP.GE.AND P2, PT, R30, c[0x0][0x220], PT ;  /* 0x000088001e007a0c */ /* 0x000fe20003f46270 */
[----:B------:R-:W-:-:S04]  /*27a0*/  IMAD.WIDE.U32 R4, R10, c[0x0][0x370], RZ ;  /* 0x0000dc000a047a25 */ /* 0x000fc800078e00ff */
[----:B------:R-:W-:Y:S01]  /*27b0*/  IMAD R7, R10, c[0x0][0x374], RZ ;  /* 0x0000dd000a077a24 */ /* 0x000fe200078e02ff */
[----:B------:R-:W-:-:S04]  /*27c0*/  IADD3 R4, P0, R6, R4, RZ ;  /* 0x0000000406047210 */ /* 0x000fc80007f1e0ff */
[----:B------:R-:W-:-:S03]  /*27d0*/  IADD3.X R5, R19, R5, R7, P0, !PT ;  /* 0x0000000513057210 */ /* 0x000fc600007fe407 */
[----:B------:R-:W-:Y:S01]  /*27e0*/  @!P2 IMAD.MOV.U32 R6, RZ, RZ, c[0x0][0x370] ;  /* 0x0000dc00ff06a624 */ /* 0x000fe200078e00ff */
[----:B------:R1:W-:Y:S01]  /*27f0*/  @P2 STS.128 [R29+0x7000], RZ ;  /* 0x007000ff1d002388 */ /* 0x0003e20000000c00 */
[----:B------:R-:W-:Y:S01]  /*2800*/  @!P2 IMAD.MOV.U32 R7, RZ, RZ, c[0x0][0x374] ;  /* 0x0000dd00ff07a624 */ /* 0x000fe200078e00ff */
[----:B-----5:R-:W-:Y:S02]  /*2810*/  ISETP.GE.AND P1, PT, R8, c[0x0][0x220], PT ;  /* 0x0000880008007a0c */ /* 0x020fe40003f26270 */
[----:B------:R-:W-:-:S04]  /*2820*/  @!P2 LEA R8, P0, R6, R36, 0x6 ;  /* 0x000000240608a211 */ /* 0x000fc800078030ff */
[----:B------:R-:W-:-:S05]  /*2830*/  @!P2 LEA.HI.X R9, R6, R37, R7, 0x6, P0 ;  /* 0x000000250609a211 */ /* 0x000fca00000f3407 */
[----:B------:R-:W-:Y:S01]  /*2840*/  @!PT LDS RZ, [RZ] ;  /* 0x00000000fffff984 */ /* 0x000fe20000000800 */
[----:B------:R-:W-:Y:S01]  /*2850*/  @!PT LDS RZ, [RZ] ;  /* 0x00000000fffff984 */ /* 0x000fe20000000800 */
[----:B------:R-:W-:Y:S01]  /*2860*/  @!PT LDS RZ, [RZ] ;  /* 0x00000000fffff984 */ /* 0x000fe20000000800 */
[----:B------:R1:W-:Y:S02]  /*2870*/  @!P2 LDGSTS.E.BYPASS.LTC128B.128 [R29+0x7000], [R8.64] ;  /* 0x07000000081dafae */ /* 0x0003e4000b901d44 */
[C---:B------:R-:W-:Y:S02]  /*2880*/  @!P1 LEA R6, P0, R4.reuse, c[0x0][0x330], 0x1 ;  /* 0x0000cc0004069a11 */ /* 0x040fe400078008ff */
[----:B------:R1:W-:Y:S02]  /*2890*/  @P1 STS.128 [R29+0x9000], RZ ;  /* 0x009000ff1d001388 */ /* 0x0003e40000000c00 */
[----:B------:R-:W-:Y:S02]  /*28a0*/  @!P1 LEA.HI.X R7, R4, c[0x0][0x334], R5, 0x1, P0 ;  /* 0x0000cd0004079a11 */ /* 0x000fe400000f0c05 */
[----:B--2---:R-:W-:-:S03]  /*28b0*/  ISETP.GE.AND P0, PT, R11, c[0x0][0x220], PT ;  /* 0x000088000b007a0c */ /* 0x004fc60003f06270 */
[----:B------:R-:W-:Y:S01]  /*28c0*/  @!PT LDS RZ, [RZ] ;  /* 0x00000000fffff984 */ /* 0x000fe20000000800 */
[----:B------:R-:W-:Y:S01]  /*28d0*/  @!PT LDS RZ, [RZ] ;  /* 0x00000000fffff984 */ /* 0x000fe20000000800 */
[----:B------:R-:W-:Y:S01]  /*28e0*/  @!PT LDS RZ, [RZ] ;  /* 0x00000000fffff984 */ /* 0x000fe20000000800 */
[----:B------:R1:W-:Y:S10]  /*28f0*/  @!P1 LDGSTS.E.BYPASS.LTC128B.128 [R29+0x9000], [R6.64+0x80] ;  /* 0x09000080061d9fae */ /* 0x0003f4000b901d44 */
        /* <DEDUP_REMOVED lines=8> */
.L_x_14:
[----:B------:R-:W-:Y:S05]  /*2980*/  BSYNC B0 ;  /* 0x0000000000007941 */ /* 0x000fea0003800000 */
.L_x_13:
[----:B------:R1:W-:Y:S01]  /*2990*/  @P4 STS.128 [R29], RZ ;  /* 0x000000ff1d004388 */ /* 0x0003e20000000c00 */
[----:B------:R-:W-:Y:S03]  /*29a0*/  BSSY B0, `(.L_x_15) ;  /* 0x0000019000007945 */ /* 0x000fe60003800000 */
[----:B------:R1:W-:Y:S04]  /*29b0*/  @P4 STS.128 [R29+0x2000], RZ ;  /* 0x002000ff1d004388 */ /* 0x0003e80000000c00 */
[----:B------:R1:W-:Y:S01]  /*29c0*/  @P4 STS.128 [R29+0x4000], RZ ;  /* 0x004000ff1d004388 */ /* 0x0003e20000000c00 */
[----:B------:R-:W-:Y:S05]  /*29d0*/  @P4 BRA `(.L_x_16) ;  /* 0x0000015000004947 */ /* 0x000fea0003800000 */
[----:B------:R-:W5:Y:S04]  /*29e0*/  LDL R5, [R1+0x68] ;  /* 0x0000680001057983 */ /* 0x000f680000100800 */
[----:B--2---:R-:W2:Y:S01]  /*29f0*/  LDL R4, [R1+0x6c] ;  /* 0x00006c0001047983 */ /* 0x004ea20000100800 */
[----:B------:R-:W-:-:S13]  /*2a00*/  ISETP.GE.AND P2, PT, R30, c[0x0][0x220], PT ;  /* 0x000088001e007a0c */ /* 0x000fda0003f46270 */
[----:B------:R1:W-:Y:S04]  /*2a10*/  @P2 STS.128 [R29], RZ ;  /* 0x000000ff1d002388 */ /* 0x0003e80000000c00 */
[----:B------:R-:W-:Y:S01]  /*2a20*/  @!PT LDS RZ, [RZ] ;  /* 0x00000000fffff984 */ /* 0x000fe20000000800 */
[----:B------:R-:W-:Y:S01]  /*2a30*/  @!PT LDS RZ, [RZ] ;  /* 0x00000000fffff984 */ /* 0x000fe20000000800 */
[----:B------:R-:W-:Y:S01]  /*2a40*/  @!PT LDS RZ, [RZ] ;  /* 0x00000000fffff984 */ /* 0x000fe20000000800 */
[----:B------:R1:W-:Y:S01]  /*2a50*/  @!P2 LDGSTS.E.BYPASS.LTC128B.128 [R29], [R34.64] ;  /* 0x00000000221dafae */ /* 0x0003e2000b901d44 */
        /* <DEDUP_REMOVED lines=13> */
.L_x_16:
[----:B------:R-:W-:Y:S05]  /*2b30*/  BSYNC B0 ;  /* 0x0000000000007941 */ /* 0x000fea0003800000 */
.L_x_15:
[----:B------:R1:W-:Y:S01]  /*2b40*/  @P3 STS.128 [R29+0x1000], RZ ;  /* 0x001000ff1d003388 */ /* 0x0003e20000000c00 */
[----:B------:R-:W-:Y:S03]  /*2b50*/  BSSY B0, `(.L_x_17) ;  /* 0x0000025000007945 */ /* 0x000fe60003800000 */
[----:B------:R1:W-:Y:S04]  /*2b60*/  @P3 STS.128 [R29+0x3000], RZ ;  /* 0x003000ff1d003388 */ /* 0x0003e80000000c00 */
[----:B------:R1:W-:Y:S01]  /*2b70*/  @P3 STS.128 [R29+0x5000], RZ ;  /* 0x005000ff1d003388 */ /* 0x0003e20000000c00 */
[----:B------:R-:W-:Y:S05]  /*2b80*/  @P3 BRA `(.L_x_18) ;  /* 0x0000021000003947 */ /* 0x000fea0003800000 */
[----:B------:R-:W5:Y:S04]  /*2b90*/  LDL R4, [R1+0x68] ;  /* 0x0000680001047983 */ /* 0x000f680000100800 */
[----:B-12---:R-:W2:Y:S01]  /*2ba0*/  LDL R6, [R1+0x6c] ;  /* 0x00006c0001067983 */ /* 0x006ea20000100800 */
[----:B------:R-:W-:-:S13]  /*2bb0*/  ISETP.GE.AND P2, PT, R30, c[0x0][0x220], PT ;  /* 0x000088001e007a0c */ /* 0x000fda0003f46270 */
[----:B------:R-:W-:Y:S01]  /*2bc0*/  @!P2 IMAD.MOV.U32 R7, RZ, RZ, c[0x0][0x190] ;  /* 0x00006400ff07a624 */ /* 0x000fe200078e00ff */
[----:B------:R1:W-:Y:S01]  /*2bd0*/  @P2 STS.128 [R29+0x1000], RZ ;  /* 0x001000ff1d002388 */ /* 0x0003e20000000c00 */
[----:B------:R-:W-:-:S03]  /*2be0*/  @!P2 IMAD.MOV.U32 R9, RZ, RZ, c[0x0][0x194] ;  /* 0x00006500ff09a624 */ /* 0x000fc600078e00ff */
[----:B------:R-:W-:-:S04]  /*2bf0*/  @!P2 LEA R8, P4, R7, R34, 0x6 ;  /* 0x000000220708a211 */ /* 0x000fc800078830ff */
[----:B------:R-:W-:-:S05]  /*2c00*/  @!P2 LEA.HI.X R9, R7, R35, R9, 0x6, P4 ;  /* 0x000000230709a211 */ /* 0x000fca00020f3409 */
[----:B------:R-:W-:Y:S01]  /*2c10*/  @!PT LDS RZ, [RZ] ;  /* 0x00000000fffff984 */ /* 0x000fe20000000800 */
[----:B------:R-:W-:Y:S01]  /*2c20*/  @!PT LDS RZ, [RZ] ;  /* 0x00000000fffff984 */ /* 0x000fe20000000800 */
[----:B------:R-:W-:Y:S01]  /*2c30*/  @!PT LDS RZ, [RZ] ;  /* 0x00000000fffff984 */ /* 0x000fe20000000800 */
[----:B------:R1:W-:Y:S01]  /*2c40*/  @!P2 LDGSTS.E.BYPASS.LTC128B.128 [R29+0x1000], [R8.64] ;  /* 0x01000000081dafae */ /* 0x0003e2000b901d44 */
[----:B-----5:R-:W-:Y:S01]  /*2c50*/  ISETP.GE.AND P1, PT, R4, c[0x0][0x220], PT ;  /* 0x0000880004007a0c */ /* 0x020fe20003f26270 */
[----:B------:R-:W-:-:S04]  /*2c60*/  IMAD.WIDE.U32 R4, R10, c[0x0][0x190], RZ ;  /* 0x000064000a047a25 */ /* 0x000fc800078e00ff */
[----:B------:R-:W-:Y:S01]  /*2c70*/  IMAD R10, R10, c[0x0][0x194], RZ ;  /* 0x000065000a0a7a24 */ /* 0x000fe200078e02ff */
[----:B------:R-:W-:-:S04]  /*2c80*/  IADD3 R4, P0, R16, R4, RZ ;  /* 0x0000000410047210 */ /* 0x000fc80007f1e0ff */
[----:B------:R-:W-:Y:S02]  /*2c90*/  IADD3.X R5, R21, R5, R10, P0, !PT ;  /* 0x0000000515057210 */ /* 0x000fe400007fe40a */
[----:B--2---:R-:W-:Y:S01]  /*2ca0*/  ISETP.GE.AND P0, PT, R6, c[0x0][0x220], PT ;  /* 0x0000880006007a0c */ /* 0x004fe20003f06270 */
[----:B------:R1:W-:Y:S01]  /*2cb0*/  @P1 STS.128 [R29+0x3000], RZ ;  /* 0x003000ff1d001388 */ /* 0x0003e20000000c00 */
[----:B------:R-:W-:-:S04]  /*2cc0*/  @!P1 LEA R6, P3, R4, c[0x0][0x160], 0x1 ;  /* 0x0000580004069a11 */ /* 0x000fc800078608ff */
        /* <DEDUP_REMOVED lines=13> */
.L_x_18:
[----:B------:R-:W-:Y:S05]  /*2da0*/  BSYNC B0 ;  /* 0x0000000000007941 */ /* 0x000fea0003800000 */
.L_x_17:
[----:B------:R-:W-:Y:S02]  /*2db0*/  SHF.R.S32.HI R5, RZ, 0x1f, R25 ;  /* 0x0000001fff057819 */ /* 0x000fe40000011419 */
[----:B------:R-:W-:Y:S02]  /*2dc0*/  SHF.R.S32.HI R4, RZ, 0x1f, R20 ;  /* 0x0000001fff047819 */ /* 0x000fe40000011414 */
[----:B------:R-:W-:Y:S02]  /*2dd0*/  LEA.HI R5, R5, R24, RZ, 0x2 ;  /* 0x0000001805057211 */ /* 0x000fe400078f10ff */
[----:B------:R-:W-:Y:S02]  /*2de0*/  LEA.HI R4, R4, R20, RZ, 0x2 ;  /* 0x0000001404047211 */ /* 0x000fe400078f10ff */
[----:B------:R-:W-:Y:S02]  /*2df0*/  LOP3.LUT R5, R5, 0xfffffffc, RZ, 0xc0, !PT ;  /* 0xfffffffc05057812 */ /* 0x000fe400078ec0ff */
[----:B------:R-:W-:-:S03]  /*2e00*/  SHF.R.S32.HI R4, RZ, 0x2, R4 ;  /* 0x00000002ff047819 */ /* 0x000fc60000011404 */
[----:B------:R-:W-:-:S04]  /*2e10*/  IMAD.IADD R5, R24, 0x1, -R5 ;  /* 0x0000000118057824 */ /* 0x000fc800078e0a05 */
[----:B------:R-:W-:-:S04]  /*2e20*/  IMAD R4, R5, 0x10, R4 ;  /* 0x0000001005047824 */ /* 0x000fc800078e0204 */
[C---:B-1----:R-:W-:Y:S01]  /*2e30*/  IMAD.SHL.U32 R8, R4.reuse, 0x4, RZ ;  /* 0x0000000404087824 */ /* 0x042fe200078e00ff */
[----:B------:R-:W-:Y:S02]  /*2e40*/  IADD3 R6, R4, 0x8, RZ ;  /* 0x0000000804067810 */ /* 0x000fe40007ffe0ff */
[----:B------:R-:W-:Y:S02]  /*2e50*/  SHF.R.S32.HI R5, RZ, 0x1f, R4 ;  /* 0x0000001fff057819 */ /* 0x000fe40000011404 */
[----:B------:R-:W-:Y:S01]  /*2e60*/  ISETP.GE.AND P1, PT, R6, UR12, PT ;  /* 0x0000000c06007c0c */ /* 0x000fe2000bf26270 */
[----:B------:R-:W-:Y:S01]  /*2e70*/  IMAD.MOV.U32 R6, RZ, RZ, 0x7f800000 ;  /* 0x7f800000ff067424 */ /* 0x000fe200078e00ff */
[C---:B------:R-:W-:Y:S01]  /*2e80*/  ISETP.GE.AND P2, PT, R4.reuse, UR12, PT ;  /* 0x0000000c04007c0c */ /* 0x040fe2000bf46270 */
[----:B------:R-:W-:Y:S01]  /*2e90*/  STL [R1+0x74], R8 ;  /* 0x0000740801007387 */ /* 0x000fe20000100800 */
[----:B------:R-:W-:Y:S01]  /*2ea0*/  SHF.L.U64.HI R7, R4, 0x2, R5 ;  /* 0x0000000204077819 */ /* 0x000fe20000010205 */
[----:B------:R-:W-:Y:S01]  /*2eb0*/  ULDC.64 UR12, c[0x0][0x198] ;  /* 0x00006600000c7ab9 */ /* 0x000fe20000000a00 */
[----:B------:R-:W-:-:S03]  /*2ec0*/  IADD3 R4, P0, R8, UR9, RZ ;  /* 0x0000000908047c10 */ /* 0x000fc6000ff1e0ff */
[----:B------:R1:W-:Y:S01]  /*2ed0*/  STL [R1+0x70], R7 ;  /* 0x0000700701007387 */ /* 0x0003e20000100800 */
[----:B------:R-:W-:-:S05]  /*2ee0*/  IADD3.X R5, R7, UR8, RZ, P0, !PT ;  /* 0x0000000807057c10 */ /* 0x000fca00087fe4ff */
[----:B--2---:R5:W2:Y:S01]  /*2ef0*/  @!P1 LDG.E R6, [R4.64+0x20] ;  /* 0x0000200404069981 */ /* 0x004aa2000c1e1900 */
[----:B-1----:R-:W-:-:S06]  /*2f00*/  IMAD.MOV.U32 R7, RZ, RZ, 0x7f800000 ;  /* 0x7f800000ff077424 */ /* 0x002fcc00078e00ff */
[----:B---3--:R5:W3:Y:S01]  /*2f10*/  @!P2 LDG.E R7, [R4.64] ;  /* 0x000000040407a981 */ /* 0x008ae2000c1e1900 */
[----:B------:R-:W-:-:S03]  /*2f20*/  UIMAD UR12, UR16, UR12, URZ ;  /* 0x0000000c100c72a4 */ /* 0x000fc6000f8e023f */
[----:B------:R-:W-:Y:S01]  /*2f30*/  @P6 STS.128 [R29+0xc000], RZ ;  /* 0x00c000ff1d006388 */ /* 0x000fe20000000c00 */
[----:B------:R-:W-:-:S03]  /*2f40*/  UIMAD UR12, UR25, UR13, UR12 ;  /* 0x0000000d190c72a4 */ /* 0x000fc6000f8e020c */
[----:B------:R-:W-:Y:S04]  /*2f50*/  @P6 STS.128 [R29+0xe000], RZ ;  /* 0x00e000ff1d006388 */ /* 0x000fe80000000c00 */
[----:B------:R-:W-:Y:S01]  /*2f60*/  @P6 STS.128 [R29+0x10000], RZ ;  /* 0x010000ff1d006388 */ /* 0x000fe20000000c00 */
[----:B-----5:R-:W-:Y:S01]  /*2f70*/  IMAD.WIDE.U32 R4, R22, c[0x0][0x198], R30 ;  /* 0x0000660016047a25 */ /* 0x020fe200078e001e */
[----:B------:R-:W-:Y:S02]  /*2f80*/  BSSY B0, `(.L_x_19) ;  /* 0x000002c000007945 */ /* 0x000fe40003800000 */
[----:B--2---:R1:W-:Y:S02]  /*2f90*/  STL [R1+0x64], R6 ;  /* 0x0000640601007387 */ /* 0x0043e40000100800 */
[----:B-1----:R-:W-:Y:S01]  /*2fa0*/  IADD3 R6, P0, R4, UR23, RZ ;  /* 0x0000001704067c10 */ /* 0x002fe2000ff1e0ff */
[----:B------:R-:W-:Y:S01]  /*2fb0*/  IMAD.U32 R4, RZ, RZ, UR12 ;  /* 0x0000000cff047e24 */ /* 0x000fe2000f8e00ff */
[----:B---3--:R1:W-:Y:S04]  /*2fc0*/  STL [R1+0x60], R7 ;  /* 0x0000600701007387 */ /* 0x0083e80000100800 */
[----:B-1----:R-:W-:Y:S01]  /*2fd0*/  IADD3.X R7, R5, UR28, R4, P0, !PT ;  /* 0x0000001c05077c10 */ /* 0x002fe200087fe404 */
[----:B------:R-:W-:-:S04]  /*2fe0*/  IMAD R4, R23, c[0x0][0x1b0], RZ ;  /* 0x00006c0017047a24 */ /* 0x000fc800078e02ff */
[C---:B------:R-:W-:Y:S02]  /*2ff0*/  IMAD R4, R18.reuse, c[0x0][0x1b4], R4 ;  /* 0x00006d0012047a24 */ /* 0x040fe400078e0204 */
[----:B------:R-:W-:-:S04]  /*3000*/  IMAD.WIDE.U32 R6, R18, c[0x0][0x1b0], R6 ;  /* 0x00006c0012067a25 */ /* 0x000fc800078e0006 */
[----:B------:R-:W-:Y:S01]  /*3010*/  IMAD.IADD R9, R7, 0x1, R4 ;  /* 0x0000000107097824 */ /* 0x000fe200078e0204 */
[----:B------:R-:W-:Y:S05]  /*3020*/  @P6 BRA `(.L_x_20) ;  /* 0x0000021000006947 */ /* 0x000fea0003800000 */
[----:B------:R-:W2:Y:S04]  /*3030*/  LDL R8, [R1+0x68] ;  /* 0x0000680001087983 */ /* 0x000ea80000100800 */
[----:B------:R-:W3:Y:S01]  /*3040*/  LDL R10, [R1+0x6c] ;  /* 0x00006c00010a7983 */ /* 0x000ee20000100800 */
[----:B------:R-:W-:Y:S01]  /*3050*/  ISETP.GE.AND P3, PT, R30, c[0x0][0x220], PT ;  /* 0x000088001e007a0c */ /* 0x000fe20003f66270 */
[----:B------:R-:W-:Y:S02]  /*3060*/  IMAD.MOV.U32 R4, RZ, RZ, R6 ;  /* 0x000000ffff047224 */ /* 0x000fe400078e0006 */
[----:B------:R-:W-:-:S04]  /*3070*/  IMAD.MOV.U32 R5, RZ, RZ, R9 ;  /* 0x000000ffff057224 */ /* 0x000fc800078e0009 */
[----:B------:R-:W-:-:S06]  /*3080*/  IMAD.WIDE.U32 R4, R32, c[0x0][0x198], R4 ;  /* 0x0000660020047a25 */ /* 0x000fcc00078e0004 */
[----:B------:R-:W-:Y:S01]  /*3090*/  @!P3 LEA R12, P4, R4, c[0x0][0x168], 0x1 ;  /* 0x00005a00040cba11 */ /* 0x000fe200078808ff */
[----:B------:R1:W-:Y:S01]  /*30a0*/  @P3 STS.128 [R29+0xc000], RZ ;  /* 0x00c000ff1d003388 */ /* 0x0003e20000000c00 */
[----:B--2---:R-:W-:Y:S01]  /*30b0*/  ISETP.GE.AND P2, PT, R8, c[0x0][0x220], PT ;  /* 0x0000880008007a0c */ /* 0x004fe20003f46270 */
[----:B------:R-:W-:Y:S01]  /*30c0*/  IMAD R8, R26, c[0x0][0x198], RZ ;  /* 0x000066001a087a24 */ /* 0x000fe200078e02ff */
[----:B---3--:R-:W-:-:S03]  /*30d0*/  ISETP.GE.AND P0, PT, R10, c[0x0][0x220], PT ;  /* 0x000088000a007a0c */ /* 0x008fc60003f06270 */
[----:B------:R-:W-:-:S04]  /*30e0*/  IMAD R8, R32, c[0x0][0x19c], R8 ;  /* 0x0000670020087a24 */ /* 0x000fc800078e0208 */
[----:B------:R-:W-:-:S04]  /*30f0*/  IMAD.IADD R8, R5, 0x1, R8 ;  /* 0x0000000105087824 */ /* 0x000fc800078e0208 */
[C---:B------:R-:W-:Y:S02]  /*3100*/  @!P2 LEA R10, P1, R4.reuse, c[0x0][0x168], 0x1 ;  /* 0x00005a00040aaa11 */ /* 0x040fe400078208ff */
[C-C-:B------:R-:W-:Y:S02]  /*3110*/  @!P3 LEA.HI.X R13, R4.reuse, c[0x0][0x16c], R8.reuse, 0x1, P4 ;  /* 0x00005b00040dba11 */ /* 0x140fe400020f0c08 */
[----:B------:R-:W-:-:S03]  /*3120*/  @!P2 LEA.HI.X R11, R4, c[0x0][0x16c], R8, 0x1, P1 ;  /* 0x00005b00040baa11 */ /* 0x000fc600008f0c08 */
[----:B------:R-:W-:Y:S01]  /*3130*/  @!PT LDS RZ, [RZ] ;  /* 0x00000000fffff984 */ /* 0x000fe20000000800 */
[----:B------:R-:W-:Y:S01]  /*3140*/  @!PT LDS RZ, [RZ] ;  /* 0x00000000fffff984 */ /* 0x000fe20000000800 */
[----:B------:R-:W-:Y:S01]  /*3150*/  @!PT LDS RZ, [RZ] ;  /* 0x00000000fffff984 */ /* 0x000fe20000000800 */
[----:B------:R1:W-:Y:S04]  /*3160*/  @!P3 LDGSTS.E.BYPASS.LTC128B.128 [R29+0xc000], [R12.64] ;  /* 0x0c0000000c1dbfae */ /* 0x0003e8000b901d44 */
        /* <DEDUP_REMOVED lines=13> */
.L_x_20:
[----:B------:R-:W-:Y:S05]  /*3240*/  BSYNC B0 ;  /* 0x0000000000007941 */ /* 0x000fea0003800000 */
.L_x_19:
[----:B------:R2:W-:Y:S01]  /*3250*/  @P5 STS.128 [R29+0xd000], RZ ;  /* 0x00d000ff1d005388 */ /* 0x0005e20000000c00 */
[----:B------:R-:W-:Y:S03]  /*3260*/  BSSY B0, `(.L_x_21) ;  /* 0x0000026000007945 */ /* 0x000fe60003800000 */
[----:B------:R2:W-:Y:S04]  /*3270*/  @P5 STS.128 [R29+0xf000], RZ ;  /* 0x00f000ff1d005388 */ /* 0x0005e80000000c00 */
[----:B------:R2:W-:Y:S01]  /*3280*/  @P5 STS.128 [R29+0x11000], RZ ;  /* 0x011000ff1d005388 */ /* 0x0005e20000000c00 */
[----:B------:R-:W-:Y:S05]  /*3290*/  @P5 BRA `(.L_x_22) ;  /* 0x0000022000005947 */ /* 0x000fea0003800000 */
[----:B-1----:R-:W3:Y:S04]  /*32a0*/  LDL R10, [R1+0x68] ;  /* 0x00006800010a7983 */ /* 0x002ee80000100800 */
[----:B------:R-:W5:Y:S01]  /*32b0*/  LDL R8, [R1+0x6c] ;  /* 0x00006c0001087983 */ /* 0x000f620000100800 */
[----:B------:R-:W-:Y:S01]  /*32c0*/  IADD3 R4, P0, R32, 0x20, RZ ;  /* 0x0000002020047810 */ /* 0x000fe20007f1e0ff */
[----:B------:R-:W-:Y:S01]  /*32d0*/  IMAD.MOV.U32 R7, RZ, RZ, R9 ;  /* 0x000000ffff077224 */ /* 0x000fe200078e0009 */
[----:B------:R-:W-:-:S03]  /*32e0*/  ISETP.GE.AND P3, PT, R30, c[0x0][0x220], PT ;  /* 0x000088001e007a0c */ /* 0x000fc60003f66270 */
[----:B------:R-:W-:-:S04]  /*32f0*/  IMAD.X R5, RZ, RZ, R26, P0 ;  /* 0x000000ffff057224 */ /* 0x000fc800000e061a */
[----:B------:R-:W-:-:S06]  /*3300*/  IMAD R5, R5, c[0x0][0x198], RZ ;  /* 0x0000660005057a24 */ /* 0x000fcc00078e02ff */
[----:B------:R1:W-:Y:S01]  /*3310*/  @P3 STS.128 [R29+0xd000], RZ ;  /* 0x00d000ff1d003388 */ /* 0x0003e20000000c00 */
[----:B---3--:R-:W-:Y:S01]  /*3320*/  ISETP.GE.AND P2, PT, R10, c[0x0][0x220], PT ;  /* 0x000088000a007a0c */ /* 0x008fe20003f46270 */
[----:B------:R-:W-:Y:S01]  /*3330*/  IMAD.WIDE.U32 R10, R4, c[0x0][0x198], R6 ;  /* 0x00006600040a7a25 */ /* 0x000fe200078e0006 */
[----:B-----5:R-:W-:-:S03]  /*3340*/  ISETP.GE.AND P0, PT, R8, c[0x0][0x220], PT ;  /* 0x0000880008007a0c */ /* 0x020fc60003f06270 */
[----:B------:R-:W-:Y:S01]  /*3350*/  IMAD R4, R4, c[0x0][0x19c], R5 ;  /* 0x0000670004047a24 */ /* 0x000fe200078e0205 */
[----:B------:R-:W-:-:S03]  /*3360*/  @!P3 LEA R8, P4, R10, c[0x0][0x168], 0x1 ;  /* 0x00005a000a08ba11 */ /* 0x000fc600078808ff */
        /* <DEDUP_REMOVED lines=21> */
.L_x_22:
[----:B------:R-:W-:Y:S05]  /*34c0*/  BSYNC B0 ;  /* 0x0000000000007941 */ /* 0x000fea0003800000 */
.L_x_21:
[----:B-1----:R-:W3:Y:S04]  /*34d0*/  LDL R6, [R1] ;  /* 0x0000000001067983 */ /* 0x002ee80000100800 */
[----:B------:R-:W5:Y:S01]  /*34e0*/  LDL R5, [R1+0x4] ;  /* 0x0000040001057983 */ /* 0x000f620000100800 */
[----:B------:R-:W-:Y:S01]  /*34f0*/  LEA.HI R4, R28, R27, RZ, 0x3 ;  /* 0x0000001b1c047211 */ /* 0x000fe200078f18ff */
[----:B------:R-:W-:Y:S01]  /*3500*/  IMAD.MOV.U32 R240, RZ, RZ, 0x20 ;  /* 0x00000020fff07424 */ /* 0x000fe200078e00ff */
[----:B------:R-:W-:Y:S01]  /*3510*/  USHF.L.U32 UR12, UR19, 0x6, URZ ;  /* 0x00000006130c7899 */ /* 0x000fe2000800063f */
[----:B------:R-:W0:Y:S01]  /*3520*/  LDGDEPBAR ;  /* 0x00000000000079af */ /* 0x000e220000000000 */
[----:B------:R-:W-:Y:S01]  /*3530*/  LOP3.LUT R4, R4, 0xfffffff8, RZ, 0xc0, !PT ;  /* 0xfffffff804047812 */ /* 0x000fe200078ec0ff */
[----:B------:R-:W-:Y:S01]  /*3540*/  CS2R R142, SRZ ;  /* 0x00000000008e7805 */ /* 0x000fe2000001ff00 */
[----:B------:R-:W-:Y:S01]  /*3550*/  UIADD3 UR12, UR12, 0x40, URZ ;  /* 0x000000400c0c7890 */ /* 0x000fe2000fffe03f */
[----:B------:R-:W-:Y:S01]  /*3560*/  CS2R R140, SRZ ;  /* 0x00000000008c7805 */ /* 0x000fe2000001ff00 */
[----:B------:R-:W-:Y:S01]  /*3570*/  CS2R R146, SRZ ;  /* 0x0000000000927805 */ /* 0x000fe2000001ff00 */
[----:B------:R-:W-:Y:S01]  /*3580*/  IMAD.IADD R4, R27, 0x1, -R4 ;  /* 0x000000011b047824 */ /* 0x000fe200078e0a04 */
[----:B------:R-:W-:Y:S01]  /*3590*/  CS2R R144, SRZ ;  /* 0x0000000000907805 */ /* 0x000fe2000001ff00 */
[----:B------:R-:W-:Y:S01]  /*35a0*/  CS2R R138, SRZ ;  /* 0x00000000008a7805 */ /* 0x000fe2000001ff00 */
[----:B------:R-:W-:Y:S01]  /*35b0*/  CS2R R136, SRZ ;  /* 0x0000000000887805 */ /* 0x000fe2000001ff00 */
[----:B------:R-:W-:Y:S01]  /*35c0*/  CS2R R134, SRZ ;  /* 0x0000000000867805 */ /* 0x000fe2000001ff00 */
[----:B------:R-:W-:Y:S01]  /*35d0*/  LOP3.LUT P0, RZ, R4, 0x2, RZ, 0xc0, !PT ;  /* 0x0000000204ff7812 */ /* 0x000fe2000780c0ff */
[----:B------:R-:W-:Y:S01]  /*35e0*/  CS2R R132, SRZ ;  /* 0x0000000000847805 */ /* 0x000fe2000001ff00 */
[----:B------:R-:W-:Y:S01]  /*35f0*/  CS2R R126, SRZ ;  /* 0x00000000007e7805 */ /* 0x000fe2000001ff00 */
[----:B------:R-:W-:Y:S01]  /*3600*/  CS2R R124, SRZ ;  /* 0x00000000007c7805 */ /* 0x000fe2000001ff00 */
[----:B------:R-:W-:Y:S01]  /*3610*/  SEL R240, R240, 0xffffffe0, !P0 ;  /* 0xffffffe0f0f07807 */ /* 0x000fe20004000000 */
[----:B------:R-:W-:Y:S01]  /*3620*/  CS2R R130, SRZ ;  /* 0x0000000000827805 */ /* 0x000fe2000001ff00 */
[----:B------:R-:W-:Y:S01]  /*3630*/  CS2R R128, SRZ ;  /* 0x0000000000807805 */ /* 0x000fe2000001ff00 */
[----:B------:R-:W-:Y:S01]  /*3640*/  CS2R R122, SRZ ;  /* 0x00000000007a7805 */ /* 0x000fe2000001ff00 */
[----:B------:R-:W-:Y:S01]  /*3650*/  CS2R R120, SRZ ;  /* 0x0000000000787805 */ /* 0x000fe2000001ff00 */
[----:B------:R-:W-:Y:S01]  /*3660*/  IMAD.IADD R240, R240, 0x1, R252 ;  /* 0x00000001f0f07824 */ /* 0x000fe200078e02fc */
[----:B------:R-:W-:Y:S01]  /*3670*/  CS2R R118, SRZ ;  /* 0x0000000000767805 */ /* 0x000fe2000001ff00 */
[----:B------:R-:W-:Y:S01]  /*3680*/  CS2R R116, SRZ ;  /* 0x0000000000747805 */ /* 0x000fe2000001ff00 */
[----:B------:R-:W-:Y:S01]  /*3690*/  CS2R R110, SRZ ;  /* 0x00000000006e7805 */ /* 0x000fe2000001ff00 */
[----:B------:R-:W-:-:S04]  /*36a0*/  DEPBAR.LE SB0, 0x1 ;  /* 0x000080400000791a */ /* 0x000fc80000000000 */
[----:B------:R-:W-:Y:S01]  /*36b0*/  BAR.SYNC.DEFER_BLOCKING 0x0 ;  /* 0x0000000000007b1d */ /* 0x000fe20000010000 */
[----:B------:R-:W-:Y:S01]  /*36c0*/  CS2R R108, SRZ ;  /* 0x00000000006c7805 */ /* 0x000fe2000001ff00 */
        /* <DEDUP_REMOVED lines=22> */
[----:B------:R1:W2:Y:S01]  /*3830*/  LDSM.16.M88.4 R172, [R240+0x12000] ;  /* 0x01200000f0ac783b */ /* 0x0002a20000000200 */
[----:B------:R-:W-:Y:S01]  /*3840*/  CS2R R30, SRZ ;  /* 0x00000000001e7805 */ /* 0x000fe2000001ff00 */
[----:B--2-4-:R-:W-:Y:S01]  /*3850*/  CS2R R28, SRZ ;  /* 0x00000000001c7805 */ /* 0x014fe2000001ff00 */
[----:B------:R-:W-:Y:S01]  /*3860*/  CS2R R34, SRZ ;  /* 0x0000000000227805 */ /* 0x000fe2000001ff00 */
[----:B------:R1:W2:Y:S01]  /*3870*/  LDSM.16.M88.4 R176, [R240+0x12800] ;  /* 0x01280000f0b0783b */ /* 0x0002a20000000200 */
[----:B------:R-:W-:Y:S01]  /*3880*/  CS2R R32, SRZ ;  /* 0x0000000000207805 */ /* 0x000fe2000001ff00 */
[----:B------:R-:W-:Y:S01]  /*3890*/  CS2R R26, SRZ ;  /* 0x00000000001a7805 */ /* 0x000fe2000001ff00 */
[----:B------:R-:W-:Y:S01]  /*38a0*/  CS2R R24, SRZ ;  /* 0x0000000000187805 */ /* 0x000fe2000001ff00 */
[----:B------:R1:W4:Y:S01]  /*38b0*/  LDSM.16.M88.4 R204, [R240+0x14000] ;  /* 0x01400000f0cc783b */ /* 0x0003220000000200 */
[----:B------:R-:W-:Y:S01]  /*38c0*/  CS2R R22, SRZ ;  /* 0x0000000000167805 */ /* 0x000fe2000001ff00 */
[----:B------:R-:W-:Y:S01]  /*38d0*/  CS2R R20, SRZ ;  /* 0x0000000000147805 */ /* 0x000fe2000001ff00 */
[----:B------:R-:W-:Y:S01]  /*38e0*/  UISETP.GE.AND UP0, UPT, UR12, UR6, UPT ;  /* 0x000000060c00728c */ /* 0x000fe2000bf06270 */
[----:B------:R1:W1:Y:S04]  /*38f0*/  LDSM.16.M88.4 R208, [R240+0x14800] ;  /* 0x01480000f0d0783b */ /* 0x0002680000000200 */
[----:B------:R1:W1:Y:S04]  /*3900*/  LDSM.16.M88.4 R236, [R240+0x16000] ;  /* 0x01600000f0ec783b */ /* 0x0002680000000200 */
[----:B------:R1:W1:Y:S04]  /*3910*/  LDSM.16.M88.4 R164, [R252+0x12000] ;  /* 0x01200000fca4783b */ /* 0x0002680000000200 */
[----:B------:R1:W1:Y:S04]  /*3920*/  LDSM.16.M88.4 R168, [R252+0x12800] ;  /* 0x01280000fca8783b */ /* 0x0002680000000200 */
[----:B------:R1:W1:Y:S04]  /*3930*/  LDSM.16.M88.4 R196, [R252+0x14000] ;  /* 0x01400000fcc4783b */ /* 0x0002680000000200 */
[----:B------:R1:W1:Y:S04]  /*3940*/  LDSM.16.M88.4 R200, [R252+0x14800] ;  /* 0x01480000fcc8783b */ /* 0x0002680000000200 */
[----:B------:R1:W1:Y:S04]  /*3950*/  LDSM.16.M88.4 R228, [R252+0x16000] ;  /* 0x01600000fce4783b */ /* 0x0002680000000200 */
[----:B------:R1:W1:Y:S04]  /*3960*/  LDSM.16.M88.4 R232, [R252+0x16800] ;  /* 0x01680000fce8783b */ /* 0x0002680000000200 */
[----:B------:R-:W1:Y:S04]  /*3970*/  LDSM.16.M88.4 R240, [R240+0x16800] ;  /* 0x01680000f0f0783b */ /* 0x000e680000000200 */
[----:B---3--:R3:W1:Y:S04]  /*3980*/  LDSM.16.M88.4 R148, [R6+0x12000] ;  /* 0x012000000694783b */ /* 0x0086680000000200 */
[----:B------:R3:W1:Y:S04]  /*3990*/  LDSM.16.M88.4 R152, [R6+0x12800] ;  /* 0x012800000698783b */ /* 0x0006680000000200 */
[----:B-----5:R3:W1:Y:S04]  /*39a0*/  LDSM.16.M88.4 R156, [R5+0x12000] ;  /* 0x01200000059c783b */ /* 0x0206680000000200 */
        /* <DEDUP_REMOVED lines=8> */
[----:B--2-4-:R3:W1:Y:S02]  /*3a30*/  LDSM.16.M88.4 R224, [R5+0x16800] ;  /* 0x0168000005e0783b */ /* 0x0146640000000200 */
.L_x_25:
[----:B------:R-:W2:Y:S01]  /*3a40*/  LDL R88, [R1] ;  /* 0x0000000001587983 */ /* 0x000ea20000100800 */
[----:B------:R-:W-:Y:S01]  /*3a50*/  PLOP3.LUT P0, PT, PT, PT, UP0, 0x80, 0x0 ;  /* 0x000000000000781c */ /* 0x000fe20003f0f008 */
[----:B------:R-:W-:Y:S01]  /*3a60*/  UISETP.GE.AND UP5, UPT, UR7, 0x1, UPT ;  /* 0x000000010700788c */ /* 0x000fe2000bfa6270 */
[----:B------:R-:W-:Y:S02]  /*3a70*/  PLOP3.LUT P5, PT, PT, PT, UP0, 0x80, 0x0 ;  /* 0x000000000000781c */ /* 0x000fe40003faf008 */
[----:B------:R-:W4:Y:S01]  /*3a80*/  LDL R245, [R1+0x8] ;  /* 0x0000080001f57983 */ /* 0x000f220000100800 */
[----:B------:R-:W-:Y:S02]  /*3a90*/  PLOP3.LUT P1, PT, PT, PT, UP0, 0x80, 0x0 ;  /* 0x000000000000781c */ /* 0x000fe40003f2f008 */
[----:B------:R-:W-:Y:S02]  /*3aa0*/  PLOP3.LUT P4, PT, PT, PT, UP0, 0x80, 0x0 ;  /* 0x000000000000781c */ /* 0x000fe40003f8f008 */
[----:B-----5:R-:W5:Y:S01]  /*3ab0*/  LDL R90, [R1+0x4] ;  /* 0x00000400015a7983 */ /* 0x020f620000100800 */
[----:B------:R-:W-:Y:S02]  /*3ac0*/  PLOP3.LUT P3, PT, PT, PT, UP0, 0x80, 0x0 ;  /* 0x000000000000781c */ /* 0x000fe40003f6f008 */
[----:B------:R-:W-:Y:S02]  /*3ad0*/  PLOP3.LUT P6, PT, PT, PT, UP0, 0x80, 0x0 ;  /* 0x000000000000781c */ /* 0x000fe40003fcf008 */
[----:B---3--:R-:W3:Y:S05]  /*3ae0*/  LDL R244, [R1+0xc] ;  /* 0x00000c0001f47983 */ /* 0x008eea0000100800 */
[----:B------:R-:W5:Y:S05]  /*3af0*/  LDL R99, [R1+0x18] ;  /* 0x0000180001637983 */ /* 0x000f6a0000100800 */
[----:B------:R-:W5:Y:S05]  /*3b00*/  LDL R89, [R1+0x10] ;  /* 0x0000100001597983 */ /* 0x000f6a0000100800 */
[----:B------:R-:W5:Y:S05]  /*3b10*/  LDL R96, [R1+0x14] ;  /* 0x0000140001607983 */ /* 0x000f6a0000100800 */
[----:B------:R-:W0:Y:S05]  /*3b20*/  LDGDEPBAR ;  /* 0x00000000000079af */ /* 0x000e2a0000000000 */
[----:B------:R-:W5:Y:S05]  /*3b30*/  LDL R91, [R1+0x80] ;  /* 0x00008000015b7983 */ /* 0x000f6a0000100800 */
[----:B------:R-:W5:Y:S05]  /*3b40*/  LDL R95, [R1+0x50] ;  /* 0x00005000015f7983 */ /* 0x000f6a0000100800 */
[----:B------:R-:W5:Y:S05]  /*3b50*/  LDL R94, [R1+0x5c] ;  /* 0x00005c00015e7983 */ /* 0x000f6a0000100800 */
[----:B------:R-:W5:Y:S05]  /*3b60*/  LDL R93, [R1+0x54] ;  /* 0x00005400015d7983 */ /* 0x000f6a0000100800 */
[----:B------:R-:W5:Y:S05]  /*3b70*/  LDL R92, [R1+0x58] ;  /* 0x00005800015c7983 */ /* 0x000f6a0000100800 */
[----:B------:R-:W5:Y:S05]  /*3b80*/  LDL R98, [R1+0x74] ;  /* 0x0000740001627983 */ /* 0x000f6a0000100800 */
[----:B------:R-:W5:Y:S01]  /*3b90*/  LDL R97, [R1+0x70] ;  /* 0x0000700001617983 */ /* 0x000f620000100800 */
[----:B------:R-:W-:Y:S04]  /*3ba0*/  DEPBAR.LE SB0, 0x0 ;  /* 0x000080000000791a */ /* 0x000fe80000000000 */
[----:B------:R-:W-:Y:S06]  /*3bb0*/  BAR.SYNC.DEFER_BLOCKING 0x0 ;  /* 0x0000000000007b1d */ /* 0x000fec0000010000 */
[----:B------:R-:W-:Y:S05]  /*3bc0*/  LDSM.16.M88.4 R84, [R252+0xc000] ;  /* 0x00c00000fc54783b */ /* 0x000fea0000000200 */
[----:B-12---:R-:W-:Y:S05]  /*3bd0*/  LDSM.16.M88.4 R8, [R88+0xc000] ;  /* 0x00c000005808783b */ /* 0x006fea0000000200 */
[----:B----4-:R-:W2:Y:S05]  /*3be0*/  LDSM.16.M88.4 R16, [R245] ;  /* 0x00000000f510783b */ /* 0x010eaa0000000200 */
[----:B------:R-:W4:Y:S05]  /*3bf0*/  LDSM.16.M88.4 R68, [R88+0xc800] ;  /* 0x00c800005844783b */ /* 0x000f2a0000000200 */
[----:B---3--:R-:W-:Y:S05]  /*3c00*/  LDSM.16.M88.4 R72, [R244] ;  /* 0x00000000f448783b */ /* 0x008fea0000000200 */
[----:B-----5:R-:W3:Y:S05]  /*3c10*/  LDSM.16.M88.4 R76, [R90+0xc000] ;  /* 0x00c000005a4c783b */ /* 0x020eea0000000200 */
[----:B------:R-:W-:Y:S01]  /*3c20*/  LDSM.16.M88.4 R80, [R99] ;  /* 0x000000006350783b */ /* 0x000fe20000000200 */
[C---:B--2---:R-:W-:Y:S08]  /*3c30*/  HMMA.16816.F32.BF16 R4, R16.reuse, R8, RZ ;  /* 0x000000081004723c */ /* 0x044ff000000418ff */
[C---:B------:R-:W-:Y:S08]  /*3c40*/  HMMA.16816.F32.BF16 R8, R16.reuse, R10, RZ ;  /* 0x0000000a1008723c */ /* 0x040ff000000418ff */
[C---:B----4-:R-:W-:Y:S08]  /*3c50*/  HMMA.16816.F32.BF16 R12, R16.reuse, R68, RZ ;  /* 0x00000044100c723c */ /* 0x050ff000000418ff */
[----:B------:R-:W-:Y:S01]  /*3c60*/  HMMA.16816.F32.BF16 R16, R16, R70, RZ ;  /* 0x000000461010723c */ /* 0x000fe200000418ff */
[----:B------:R-:W2:Y:S07]  /*3c70*/  LDSM.16.M88.4 R68, [R90+0xc800] ;  /* 0x00c800005a44783b */ /* 0x000eae0000000200 */
[C---:B---3--:R-:W-:Y:S08]  /*3c80*/  HMMA.16816.F32.BF16 R4, R72.reuse, R76, R4 ;  /* 0x0000004c4804723c */ /* 0x048ff00000041804 */
[C---:B------:R-:W-:Y:S01]  /*3c90*/  HMMA.16816.F32.BF16 R8, R72.reuse, R78, R8 ;  /* 0x0000004e4808723c */ /* 0x040fe20000041808 */
[----:B------:R-:W3:Y:S07]  /*3ca0*/  LDSM.16.M88.4 R76, [R252+0xc800] ;  /* 0x00c80000fc4c783b */ /* 0x000eee0000000200 */
[C---:B--2---:R-:W-:Y:S08]  /*3cb0*/  HMMA.16816.F32.BF16 R12, R72.reuse, R68, R12 ;  /* 0x00000044480c723c */ /* 0x044ff0000004180c */
[----:B------:R-:W-:Y:S01]  /*3cc0*/  HMMA.16816.F32.BF16 R16, R72, R70, R16 ;  /* 0x000000464810723c */ /* 0x000fe20000041810 */
[----:B------:R-:W-:Y:S05]  /*3cd0*/  LDSM.16.M88.4 R68, [R96] ;  /* 0x000000006044783b */ /* 0x000fea0000000200 */
[----:B------:R-:W2:Y:S02]  /*3ce0*/  LDSM.16.M88.4 R72, [R89+0xc000] ;  /* 0x00c000005948783b */ /* 0x000ea40000000200 */
[C---:B------:R-:W-:Y:S08]  /*3cf0*/  HMMA.16816.F32.BF16 R4, R80.reuse, R84, R4 ;  /* 0x000000545004723c */ /* 0x040ff00000041804 */
[C---:B------:R-:W-:Y:S01]  /*3d00*/  HMMA.16816.F32.BF16 R8, R80.reuse, R86, R8 ;  /* 0x000000565008723c */ /* 0x040fe20000041808 */
[----:B------:R-:W4:Y:S07]  /*3d10*/  LDSM.16.M88.4 R84, [R89+0xc800] ;  /* 0x00c800005954783b */ /* 0x000f2e0000000200 */
[C---:B---3--:R-:W-:Y:S08]  /*3d20*/  HMMA.16816.F32.BF16 R12, R80.reuse, R76, R12 ;  /* 0x0000004c500c723c */ /* 0x048ff0000004180c */
[----:B------:R-:W-:Y:S01]  /*3d30*/  HMMA.16816.F32.BF16 R16, R80, R78, R16 ;  /* 0x0000004e5010723c */ /* 0x000fe20000041810 */
[----:B------:R-:W-:Y:S05]  /*3d40*/  LDSM.16.M88.4 R76, [R245+0x2000] ;  /* 0x00200000f54c783b */ /* 0x000fea0000000200 */
[----:B------:R-:W3:Y:S02]  /*3d50*/  LDSM.16.M88.4 R80, [R88+0xe000] ;  /* 0x00e000005850783b */ /* 0x000ee40000000200 */
[C---:B--2---:R-:W-:Y:S08]  /*3d60*/  HMMA.16816.F32.BF16 R4, R68.reuse, R72, R4 ;  /* 0x000000484404723c */ /* 0x044ff00000041804 */
[C---:B------:R-:W-:Y:S01]  /*3d70*/  HMMA.16816.F32.BF16 R8, R68.reuse, R74, R8 ;  /* 0x0000004a4408723c */ /* 0x040fe20000041808 */
[----:B------:R-:W2:Y:S07]  /*3d80*/  LDSM.16.M88.4 R72, [R88+0xe800] ;  /* 0x00e800005848783b */ /* 0x000eae0000000200 */
[C---:B----4-:R-:W-:Y:S08]  /*3d90*/  HMMA.16816.F32.BF16 R12, R68.reuse, R84, R12 ;  /* 0x00000054440c723c */ /* 0x050ff0000004180c */
[----:B------:R-:W-:Y:S01]  /*3da0*/  HMMA.16816.F32.BF16 R16, R68, R86, R16 ;  /* 0x000000564410723c */ /* 0x000fe20000041810 */
[----:B------:R-:W-:Y:S05]  /*3db0*/  LDSM.16.M88.4 R68, [R244+0x2000] ;  /* 0x00200000f444783b */ /* 0x000fea0000000200 */
[----:B------:R-:W4:Y:S02]  /*3dc0*/  LDSM.16.M88.4 R84, [R90+0xe000] ;  /* 0x00e000005a54783b */ /* 0x000f240000000200 */
[C---:B---3--:R-:W-:Y:S08]  /*3dd0*/  HMMA.16816.F32.BF16 R4, R76.reuse, R80, R4 ;  /* 0x000000504c04723c */ /* 0x048ff00000041804 */
[C---:B------:R-:W-:Y:S01]  /*3de0*/  HMMA.16816.F32.BF16 R8, R76.reuse, R82, R8 ;  /* 0x000000524c08723c */ /* 0x040fe20000041808 */
[----:B------:R-:W3:Y:S07]  /*3df0*/  LDSM.16.M88.4 R80, [R90+0xe800] ;  /* 0x00e800005a50783b */ /* 0x000eee0000000200 */
[C---:B--2---:R-:W-:Y:S08]  /*3e00*/  HMMA.16816.F32.BF16 R12, R76.reuse, R72, R12 ;  /* 0x000000484c0c723c */ /* 0x044ff0000004180c */
[----:B------:R-:W-:Y:S01]  /*3e10*/  HMMA.16816.F32.BF16 R16, R76, R74, R16 ;  /* 0x0000004a4c10723c */ /* 0x000fe20000041810 */
[----:B------:R-:W-:Y:S05]  /*3e20*/  LDSM.16.M88.4 R72, [R99+0x2000] ;  /* 0x002000006348783b */ /* 0x000fea0000000200 */
[----:B------:R-:W2:Y:S02]  /*3e30*/  LDSM.16.M88.4 R76, [R252+0xe000] ;  /* 0x00e00000fc4c783b */ /* 0x000ea40000000200 */
[C---:B----4-:R-:W-:Y:S08]  /*3e40*/  HMMA.16816.F32.BF16 R4, R68.reuse, R84, R4 ;  /* 0x000000544404723c */ /* 0x050ff00000041804 */
        /* <DEDUP_REMOVED lines=15> */
[----:B------:R3:W5:Y:S07]  /*3f40*/  LDSM.16.M88.4 R80, [R88+0x10800] ;  /* 0x010800005850783b */ /* 0x00076e0000000200 */
[C---:B--2---:R-:W-:Y:S08]  /*3f50*/  HMMA.16816.F32.BF16 R12, R68.reuse, R76, R12 ;  /* 0x0000004c440c723c */ /* 0x044ff0000004180c */
[----:B------:R-:W-:Y:S01]  /*3f60*/  HMMA.16816.F32.BF16 R16, R68, R78, R16 ;  /* 0x0000004e4410723c */ /* 0x000fe20000041810 */
[----:B------:R-:W-:Y:S05]  /*3f70*/  LDSM.16.M88.4 R76, [R90+0x10000] ;  /* 0x010000005a4c783b */ /* 0x000fea0000000200 */
[----:B------:R-:W2:Y:S02]  /*3f80*/  LDSM.16.M88.4 R68, [R244+0x4000] ;  /* 0x00400000f444783b */ /* 0x000ea40000000200 */
[C---:B----4-:R-:W-:Y:S03]  /*3f90*/  HMMA.16816.F32.BF16 R4, R72.reuse, R84, R4 ;  /* 0x000000544804723c */ /* 0x050fe60000041804 */
[----:B---3--:R-:W3:Y:S05]  /*3fa0*/  LDL R88, [R1+0x60] ;  /* 0x0000600001587983 */ /* 0x008eea0000100800 */
[C---:B------:R-:W-:Y:S01]  /*3fb0*/  HMMA.16816.F32.BF16 R8, R72.reuse, R86, R8 ;  /* 0x000000564808723c */ /* 0x040fe20000041808 */
[----:B------:R4:W1:Y:S07]  /*3fc0*/  LDSM.16.M88.4 R84, [R90+0x10800] ;  /* 0x010800005a54783b */ /* 0x00086e0000000200 */
[C---:B-----5:R-:W-:Y:S08]  /*3fd0*/  HMMA.16816.F32.BF16 R12, R72.reuse, R80, R12 ;  /* 0x00000050480c723c */ /* 0x060ff0000004180c */
[----:B------:R-:W-:Y:S01]  /*3fe0*/  HMMA.16816.F32.BF16 R16, R72, R82, R16 ;  /* 0x000000524810723c */ /* 0x000fe20000041810 */
[----:B------:R-:W-:Y:S05]  /*3ff0*/  LDSM.16.M88.4 R72, [R99+0x4000] ;  /* 0x004000006348783b */ /* 0x000fea0000000200 */
[----:B------:R-:W5:Y:S05]  /*4000*/  LDSM.16.M88.4 R80, [R252+0x10000] ;  /* 0x01000000fc50783b */ /* 0x000f6a0000000200 */
[----:B----4-:R-:W4:Y:S01]  /*4010*/  LDL R90, [R1+0x64] ;  /* 0x00006400015a7983 */ /* 0x010f220000100800 */
[C---:B--2---:R-:W-:Y:S08]  /*4020*/  HMMA.16816.F32.BF16 R4, R68.reuse, R76, R4 ;  /* 0x0000004c4404723c */ /* 0x044ff00000041804 */
[C---:B------:R-:W-:Y:S01]  /*4030*/  HMMA.16816.F32.BF16 R8, R68.reuse, R78, R8 ;  /* 0x0000004e4408723c */ /* 0x040fe20000041808 */
[----:B------:R-:W2:Y:S07]  /*4040*/  LDSM.16.M88.4 R76, [R252+0x10800] ;  /* 0x01080000fc4c783b */ /* 0x000eae0000000200 */
[C---:B-1----:R-:W-:Y:S08]  /*4050*/  HMMA.16816.F32.BF16 R12, R68.reuse, R84, R12 ;  /* 0x00000054440c723c */ /* 0x042ff0000004180c */
[----:B------:R-:W-:Y:S01]  /*4060*/  HMMA.16816.F32.BF16 R16, R68, R86, R16 ;  /* 0x000000564410723c */ /* 0x000fe20000041810 */
[----:B------:R-:W-:Y:S05]  /*4070*/  LDSM.16.M88.4 R68, [R96+0x4000] ;  /* 0x004000006044783b */ /* 0x000fea0000000200 */
[----:B------:R-:W1:Y:S02]  /*4080*/  LDSM.16.M88.4 R84, [R89+0x10000] ;  /* 0x010000005954783b */ /* 0x000e640000000200 */
[C---:B-----5:R-:W-:Y:S08]  /*4090*/  HMMA.16816.F32.BF16 R4, R72.reuse, R80, R4 ;  /* 0x000000504804723c */ /* 0x060ff00000041804 */
[C---:B------:R-:W-:Y:S08]  /*40a0*/  HMMA.16816.F32.BF16 R8, R72.reuse, R82, R8 ;  /* 0x000000524808723c */ /* 0x040ff00000041808 */
[C---:B--2---:R-:W-:Y:S07]  /*40b0*/  HMMA.16816.F32.BF16 R12, R72.reuse, R76, R12 ;  /* 0x0000004c480c723c */ /* 0x044fee000004180c */
[----:B------:R-:W-:Y:S01]  /*40c0*/  IMAD.U32 R77, RZ, RZ, UR19 ;  /* 0x00000013ff4d7e24 */ /* 0x000fe2000f8e00ff */
[----:B------:R-:W-:Y:S04]  /*40d0*/  HMMA.16816.F32.BF16 R16, R72, R78, R16 ;  /* 0x0000004e4810723c */ /* 0x000fe80000041810 */
[----:B------:R-:W-:Y:S01]  /*40e0*/  @P0 IMAD R77, R77, 0x40, R91 ;  /* 0x000000404d4d0824 */ /* 0x000fe200078e025b */
[----:B------:R-:W-:Y:S04]  /*40f0*/  PLOP3.LUT P0, PT, PT, PT, UP0, 0x80, 0x0 ;  /* 0x000000000000781c */ /* 0x000fe80003f0f008 */
[C---:B------:R-:W-:Y:S02]  /*4100*/  @P1 IADD3 R72, R77.reuse, 0x1, RZ ;  /* 0x000000014d481810 */ /* 0x040fe40007ffe0ff */
[----:B------:R-:W-:Y:S01]  /*4110*/  @P5 ISETP.GE.AND P5, PT, R77, UR6, PT ;  /* 0x000000064d005c0c */ /* 0x000fe2000bfa6270 */
[C---:B-1----:R-:W-:Y:S01]  /*4120*/  HMMA.16816.F32.BF16 R4, R68.reuse, R84, R4 ;  /* 0x000000544404723c */ /* 0x042fe20000041804 */
[----:B------:R-:W-:Y:S04]  /*4130*/  PLOP3.LUT P1, PT, PT, PT, UP0, 0x80, 0x0 ;  /* 0x000000000000781c */ /* 0x000fe80003f2f008 */
[----:B------:R-:W-:Y:S02]  /*4140*/  @P4 ISETP.GE.AND P4, PT, R72, UR6, PT ;  /* 0x0000000648004c0c */ /* 0x000fe4000bf86270 */
[----:B------:R-:W1:Y:S01]  /*4150*/  LDSM.16.M88.4 R72, [R89+0x10800] ;  /* 0x010800005948783b */ /* 0x000e620000000200 */
[C---:B------:R-:W-:Y:S11]  /*4160*/  HMMA.16816.F32.BF16 R8, R68.reuse, R86, R8 ;  /* 0x000000564408723c */ /* 0x040ff60000041808 */
[----:B------:R-:W-:Y:S05]  /*4170*/  @!UPT UIADD3 URZ, URZ, URZ, URZ ;  /* 0x0000003f3f3ff290 */ /* 0x000fea000fffe03f */
[----:B------:R-:W-:Y:S02]  /*4180*/  @P0 FSEL R4, R4, -INF , !P5 ;  /* 0xff80000004040808 */ /* 0x000fe40006800000 */
[----:B------:R-:W-:Y:S02]  /*4190*/  @P1 FSEL R5, R5, -INF , !P4 ;  /* 0xff80000005051808 */ /* 0x000fe40006000000 */
[----:B------:R-:W-:Y:S02]  /*41a0*/  PLOP3.LUT P0, PT, PT, PT, UP0, 0x80, 0x0 ;  /* 0x000000000000781c */ /* 0x000fe40003f0f008 */
[----:B------:R-:W-:Y:S11]  /*41b0*/  PLOP3.LUT P1, PT, PT, PT, UP0, 0x80, 0x0 ;  /* 0x000000000000781c */ /* 0x000ff60003f2f008 */
[----:B------:R-:W-:Y:S02]  /*41c0*/  @P0 FSEL R6, R6, -INF , !P5 ;  /* 0xff80000006060808 */ /* 0x000fe40006800000 */
[----:B------:R-:W-:Y:S02]  /*41d0*/  PLOP3.LUT P0, PT, PT, PT, UP0, 0x80, 0x0 ;  /* 0x000000000000781c */ /* 0x000fe40003f0f008 */
[----:B------:R-:W-:Y:S01]  /*41e0*/  @P1 FSEL R7, R7, -INF , !P4 ;  /* 0xff80000007071808 */ /* 0x000fe20006000000 */
[C---:B-1----:R-:W-:Y:S01]  /*41f0*/  HMMA.16816.F32.BF16 R12, R68.reuse, R72, R12 ;  /* 0x00000048440c723c */ /* 0x042fe2000004180c */
[----:B------:R-:W-:Y:S02]  /*4200*/  PLOP3.LUT P1, PT, PT, PT, UP0, 0x80, 0x0 ;  /* 0x000000000000781c */ /* 0x000fe40003f2f008 */
[----:B------:R-:W-:Y:S02]  /*4210*/  PLOP3.LUT P4, PT, PT, PT, UP0, 0x80, 0x0 ;  /* 0x000000000000781c */ /* 0x000fe40003f8f008 */
[----:B------:R-:W-:Y:S03]  /*4220*/  PLOP3.LUT P5, PT, PT, PT, UP0, 0x80, 0x0 ;  /* 0x000000000000781c */ /* 0x000fe60003faf008 */
[----:B------:R-:W-:Y:S04]  /*4230*/  HMMA.16816.F32.BF16 R16, R68, R74, R16 ;  /* 0x0000004a4410723c */ /* 0x000fe80000041810 */
[C---:B---3--:R-:W-:Y:S01]  /*4240*/  FMUL.FTZ R76, R88.reuse, 1.4426950216293334961 ;  /* 0x3fb8aa3b584c7820 */ /* 0x048fe20000410000 */
[----:B------:R-:W-:Y:S04]  /*4250*/  FSETP.NEU.FTZ.AND P2, PT, R88, -INF , PT ;  /* 0xff8000005800780b */ /* 0x000fe80003f5d000 */
[----:B------:R-:W-:Y:S05]  /*4260*/  FSEL R76, R76, RZ, P2 ;  /* 0x000000ff4c4c7208 */ /* 0x000fea0001000000 */
[--C-:B------:R-:W-:Y:S02]  /*4270*/  FFMA.FTZ R4, R4, c[0x0][0x23c], -R76.reuse ;  /* 0x00008f0004047a23 */ /* 0x100fe4000001084c */
[----:B------:R-:W-:Y:S02]  /*4280*/  FFMA.FTZ R5, R5, c[0x0][0x23c], -R76 ;  /* 0x00008f0005057a23 */ /* 0x000fe4000001084c */
[----:B------:R1:W-:Y:S10]  /*4290*/  MUFU.EX2 R88, R4 ;  /* 0x0000000400587308 */ /* 0x0003f40000000800 */
[----:B------:R2:W3:Y:S01]  /*42a0*/  MUFU.EX2 R86, R5 ;  /* 0x0000000500567308 */ /* 0x0004e20000000800 */
[C---:B----4-:R-:W-:Y:S01]  /*42b0*/  FSETP.NEU.FTZ.AND P2, PT, R90.reuse, -INF , PT ;  /* 0xff8000005a00780b */ /* 0x050fe20003f5d000 */
[----:B-1----:R-:W-:Y:S05]  /*42c0*/  FMUL.FTZ R4, R90, 1.4426950216293334961 ;  /* 0x3fb8aa3b5a047820 */ /* 0x002fea0000410000 */
[----:B------:R-:W-:Y:S02]  /*42d0*/  FSEL R4, R4, RZ, P2 ;  /* 0x000000ff04047208 */ /* 0x000fe40001000000 */
[----:B------:R-:W-:Y:S02]  /*42e0*/  PLOP3.LUT P2, PT, PT, PT, UP0, 0x80, 0x0 ;  /* 0x000000000000781c */ /* 0x000fe40003f4f008 */
[----:B--2---:R-:W-:Y:S01]  /*42f0*/  @P3 IADD3 R5, R77, 0x8, RZ ;  /* 0x000000084d053810 */ /* 0x004fe20007ffe0ff */
[--C-:B------:R-:W-:Y:S01]  /*4300*/  FFMA.FTZ R6, R6, c[0x0][0x23c], -R4.reuse ;  /* 0x00008f0006067a23 */ /* 0x100fe20000010804 */
[----:B------:R-:W-:Y:S01]  /*4310*/  PLOP3.LUT P3, PT, PT, PT, UP0, 0x80, 0x0 ;  /* 0x000000000000781c */ /* 0x000fe20003f6f008 */
[----:B------:R-:W-:Y:S01]  /*4320*/  FFMA.FTZ R7, R7, c[0x0][0x23c], -R4 ;  /* 0x00008f0007077a23 */ /* 0x000fe20000010804 */
[----:B------:R-:W-:Y:S01]  /*4330*/  @P6 ISETP.GE.AND P6, PT, R5, UR6, PT ;  /* 0x0000000605006c0c */ /* 0x000fe2000bfc6270 */
[----:B------:R3:W-:Y:S06]  /*4340*/  MUFU.EX2 R91, R6 ;  /* 0x00000006005b7308 */ /* 0x0007ec0000000800 */
[----:B------:R-:W-:Y:S02]  /*4350*/  @P2 IADD3 R5, R77, 0x9, RZ ;  /* 0x000000094d052810 */ /* 0x000fe40007ffe0ff */
[----:B------:R-:W-:Y:S02]  /*4360*/  PLOP3.LUT P2, PT, PT, PT, UP0, 0x80, 0x0 ;  /* 0x000000000000781c */ /* 0x000fe40003f4f008 */
[----:B------:R-:W-:Y:S01]  /*4370*/  @P3 ISETP.GE.AND P3, PT, R5, UR6, PT ;  /* 0x0000000605003c0c */ /* 0x000fe2000bf66270 */
[----:B------:R-:W1:Y:S01]  /*4380*/  MUFU.EX2 R90, R7 ;  /* 0x00000007005a7308 */ /* 0x000e620000000800 */
[----:B------:R-:W-:Y:S02]  /*4390*/  @P0 FSEL R8, R8, -INF , !P6 ;  /* 0xff80000008080808 */ /* 0x000fe40007000000 */
[----:B------:R-:W-:Y:S02]  /*43a0*/  PLOP3.LUT P0, PT, PT, PT, UP0, 0x80, 0x0 ;  /* 0x000000000000781c */ /* 0x000fe40003f0f008 */
[----:B------:R-:W-:Y:S01]  /*43b0*/  @P4 IADD3 R5, R77, 0x10, RZ ;  /* 0x000000104d054810 */ /* 0x000fe20007ffe0ff */
[--C-:B------:R-:W-:Y:S01]  /*43c0*/  FFMA.FTZ R8, R8, c[0x0][0x23c], -R76.reuse ;  /* 0x00008f0008087a23 */ /* 0x100fe2000001084c */
[----:B------:R-:W-:Y:S02]  /*43d0*/  PLOP3.LUT P4, PT, PT, PT, UP0, 0x80, 0x0 ;  /* 0x000000000000781c */ /* 0x000fe40003f8f008 */
[----:B------:R-:W-:Y:S01]  /*43e0*/  @P5 ISETP.GE.AND P5, PT, R5, UR6, PT ;  /* 0x0000000605005c0c */ /* 0x000fe2000bfa6270 */
[----:B------:R-:W-:Y:S01]  /*43f0*/  MUFU.EX2 R85, R8 ;  /* 0x0000000800557308 */ /* 0x000fe20000000800 */
[----:B------:R-:W-:Y:S02]  /*4400*/  @P2 IADD3 R5, R77, 0x11, RZ ;  /* 0x000000114d052810 */ /* 0x000fe40007ffe0ff */
[----:B------:R-:W-:Y:S02]  /*4410*/  @P1 FSEL R9, R9, -INF , !P3 ;  /* 0xff80000009091808 */ /* 0x000fe40005800000 */
[----:B------:R-:W-:Y:S02]  /*4420*/  PLOP3.LUT P1, PT, PT, PT, UP0, 0x80, 0x0 ;  /* 0x000000000000781c */ /* 0x000fe40003f2f008 */
[----:B------:R-:W-:Y:S01]  /*4430*/  @P0 FSEL R10, R10, -INF , !P6 ;  /* 0xff8000000a0a0808 */ /* 0x000fe20007000000 */
[----:B------:R-:W-:Y:S01]  /*4440*/  FFMA.FTZ R9, R9, c[0x0][0x23c], -R76 ;  /* 0x00008f0009097a23 */ /* 0x000fe2000001084c */
[----:B------:R-:W-:Y:S02]  /*4450*/  PLOP3.LUT P6, PT, PT, PT, UP0, 0x80, 0x0 ;  /* 0x000000000000781c */ /* 0x000fe40003fcf008 */
[----:B------:R-:W-:Y:S01]  /*4460*/  PLOP3.LUT P0, PT, PT, PT, UP0, 0x80, 0x0 ;  /* 0x000000000000781c */ /* 0x000fe20003f0f008 */
[--C-:B------:R-:W-:Y:S01]  /*4470*/  FFMA.FTZ R10, R10, c[0x0][0x23c], -R4.reuse ;  /* 0x00008f000a0a7a23 */ /* 0x100fe20000010804 */
[----:B------:R-:W-:Y:S01]  /*4480*/  PLOP3.LUT P2, PT, PT, PT, UP0, 0x80, 0x0 ;  /* 0x000000000000781c */ /* 0x000fe20003f4f008 */
[----:B------:R-:W-:Y:S01]  /*4490*/  MUFU.EX2 R83, R9 ;  /* 0x0000000900537308 */ /* 0x000fe20000000800 */
[----:B---3--:R-:W-:Y:S03]  /*44a0*/  F2FP.BF16.PACK_AB R6, R86, R88 ;  /* 0x000000585606723e */ /* 0x008fe600000010ff */
[----:B------:R-:W-:Y:S02]  /*44b0*/  @P1 FSEL R11, R11, -INF , !P3 ;  /* 0xff8000000b0b1808 */ /* 0x000fe40005800000 */
[----:B------:R-:W-:Y:S01]  /*44c0*/  PLOP3.LUT P1, PT, PT, PT, UP0, 0x80, 0x0 ;  /* 0x000000000000781c */ /* 0x000fe20003f2f008 */
[----:B------:R2:W-:Y:S01]  /*44d0*/  STS [R95+0x14000], R6 ;  /* 0x014000065f007388 */ /* 0x0005e20000000800 */
[----:B------:R-:W-:Y:S01]  /*44e0*/  @P6 ISETP.GE.AND P6, PT, R5, UR6, PT ;  /* 0x0000000605006c0c */ /* 0x000fe2000bfc6270 */
[----:B------:R-:W-:Y:S01]  /*44f0*/  FFMA.FTZ R11, R11, c[0x0][0x23c], -R4 ;  /* 0x00008f000b0b7a23 */ /* 0x000fe20000010804 */
[----:B------:R-:W-:Y:S01]  /*4500*/  PLOP3.LUT P3, PT, PT, PT, UP0, 0x80, 0x0 ;  /* 0x000000000000781c */ /* 0x000fe20003f6f008 */
[----:B------:R-:W-:Y:S01]  /*4510*/  MUFU.EX2 R89, R10 ;  /* 0x0000000a00597308 */ /* 0x000fe20000000800 */
[----:B------:R-:W-:Y:S02]  /*4520*/  @P0 FSEL R12, R12, -INF , !P5 ;  /* 0xff8000000c0c0808 */ /* 0x000fe40006800000 */
[----:B------:R-:W-:Y:S03]  /*4530*/  PLOP3.LUT P0, PT, PT, PT, UP0, 0x80, 0x0 ;  /* 0x000000000000781c */ /* 0x000fe60003f0f008 */
[----:B------:R-:W-:Y:S02]  /*4540*/  FFMA.FTZ R12, R12, c[0x0][0x23c], -R76 ;  /* 0x00008f000c0c7a23 */ /* 0x000fe4000001084c */
[----:B------:R-:W-:Y:S02]  /*4550*/  @P1 FSEL R14, R14, -INF , !P5 ;  /* 0xff8000000e0e1808 */ /* 0x000fe40006800000 */
[----:B------:R-:W-:Y:S01]  /*4560*/  @P2 FSEL R13, R13, -INF , !P6 ;  /* 0xff8000000d0d2808 */ /* 0x000fe20007000000 */
[----:B------:R-:W3:Y:S01]  /*4570*/  MUFU.EX2 R87, R11 ;  /* 0x0000000b00577308 */ /* 0x000ee20000000800 */
[----:B------:R-:W-:Y:S01]  /*4580*/  PLOP3.LUT P2, PT, PT, PT, UP0, 0x80, 0x0 ;  /* 0x000000000000781c */ /* 0x000fe20003f4f008 */
[----:B------:R-:W-:Y:S01]  /*4590*/  FFMA.FTZ R14, R14, c[0x0][0x23c], -R4 ;  /* 0x00008f000e0e7a23 */ /* 0x000fe20000010804 */
[----:B------:R-:W-:Y:S01]  /*45a0*/  PLOP3.LUT P1, PT, PT, PT, UP0, 0x80, 0x0 ;  /* 0x000000000000781c */ /* 0x000fe20003f2f008 */
[----:B------:R-:W-:Y:S01]  /*45b0*/  FFMA.FTZ R13, R13, c[0x0][0x23c], -R76 ;  /* 0x00008f000d0d7a23 */ /* 0x000fe2000001084c */
[C---:B------:R-:W-:Y:S02]  /*45c0*/  @P3 IADD3 R5, R77.reuse, 0x18, RZ ;  /* 0x000000184d053810 */ /* 0x040fe40007ffe0ff */
[----:B------:R-:W-:Y:S02]  /*45d0*/  @P4 IADD3 R77, R77, 0x19, RZ ;  /* 0x000000194d4d4810 */ /* 0x000fe40007ffe0ff */
[----:B------:R-:W-:Y:S01]  /*45e0*/  @P0 FSEL R15, R15, -INF , !P6 ;  /* 0xff8000000f0f0808 */ /* 0x000fe20007000000 */
[----:B------:R-:W-:Y:S01]  /*45f0*/  MUFU.EX2 R81, R12 ;  /* 0x0000000c00517308 */ /* 0x000fe20000000800 */
[----:B------:R-:W-:Y:S03]  /*4600*/  PLOP3.LUT P0, PT, PT, PT, UP0, 0x80, 0x0 ;  /* 0x000000000000781c */ /* 0x000fe60003f0f008 */
[----:B------:R-:W-:Y:S01]  /*4610*/  @P2 ISETP.GE.AND P3, PT, R5, UR6, PT ;  /* 0x0000000605002c0c */ /* 0x000fe2000bf66270 */
[----:B------:R-:W-:Y:S01]  /*4620*/  FFMA.FTZ R15, R15, c[0x0][0x23c], -R4 ;  /* 0x00008f000f0f7a23 */ /* 0x000fe20000010804 */
[----:B------:R-:W-:Y:S02]  /*4630*/  @P1 ISETP.GE.AND P1, PT, R77, UR6, PT ;  /* 0x000000064d001c0c */ /* 0x000fe4000bf26270 */
[----:B------:R-:W-:Y:S02]  /*4640*/  PLOP3.LUT P2, PT, PT, PT, UP0, 0x80, 0x0 ;  /* 0x000000000000781c */ /* 0x000fe40003f4f008 */
[----:B------:R-:W4:Y:S01]  /*4650*/  MUFU.EX2 R78, R13 ;  /* 0x0000000d004e7308 */ /* 0x000f220000000800 */
[----:B-1----:R-:W-:Y:S02]  /*4660*/  F2FP.BF16.PACK_AB R5, R90, R91 ;  /* 0x0000005b5a05723e */ /* 0x002fe400000010ff */
[----:B---3--:R-:W-:Y:S03]  /*4670*/  F2FP.BF16.PACK_AB R8, R87, R89 ;  /* 0x000000595708723e */ /* 0x008fe600000010ff */
[----:B------:R1:W-:Y:S03]  /*4680*/  STS [R95+0x14400], R5 ;  /* 0x014400055f007388 */ /* 0x0003e60000000800 */
[----:B------:R-:W-:Y:S01]  /*4690*/  @P0 FSEL R17, R17, -INF , !P1 ;  /* 0xff80000011110808 */ /* 0x000fe20004800000 */
[----:B------:R-:W-:Y:S01]  /*46a0*/  MUFU.EX2 R84, R14 ;  /* 0x0000000e00547308 */ /* 0x000fe20000000800 */
[----:B------:R-:W-:Y:S02]  /*46b0*/  PLOP3.LUT P0, PT, PT, PT, UP0, 0x80, 0x0 ;  /* 0x000000000000781c */ /* 0x000fe40003f0f008 */
[----:B------:R-:W-:Y:S02]  /*46c0*/  @P2 FSEL R16, R16, -INF , !P3 ;  /* 0xff80000010102808 */ /* 0x000fe40005800000 */
[----:B------:R-:W-:Y:S03]  /*46d0*/  PLOP3.LUT P2, PT, PT, PT, UP0, 0x80, 0x0 ;  /* 0x000000000000781c */ /* 0x000fe60003f4f008 */
[--C-:B------:R-:W-:Y:S02]  /*46e0*/  FFMA.FTZ R16, R16, c[0x0][0x23c], -R76.reuse ;  /* 0x00008f0010107a23 */ /* 0x100fe4000001084c */
[----:B------:R-:W-:Y:S01]  /*46f0*/  FFMA.FTZ R76, R17, c[0x0][0x23c], -R76 ;  /* 0x00008f00114c7a23 */ /* 0x000fe2000001084c */
[----:B------:R-:W2:Y:S03]  /*4700*/  MUFU.EX2 R82, R15 ;  /* 0x0000000f00527308 */ /* 0x000ea60000000800 */
[----:B------:R-:W-:Y:S02]  /*4710*/  @P0 FSEL R19, R19, -INF , !P1 ;  /* 0xff80000013130808 */ /* 0x000fe40004800000 */
[----:B----4-:R-:W-:Y:S02]  /*4720*/  F2FP.BF16.PACK_AB R7, R78, R81 ;  /* 0x000000514e07723e */ /* 0x010fe400000010ff */
[----:B------:R-:W-:Y:S02]  /*4730*/  @P2 FSEL R18, R18, -INF , !P3 ;  /* 0xff80000012122808 */ /* 0x000fe40005800000 */
[----:B------:R-:W-:Y:S01]  /*4740*/  IADD3 R74, P0, R98, UR11, RZ ;  /* 0x0000000b624a7c10 */ /* 0x000fe2000ff1e0ff */
[----:B------:R-:W-:Y:S02]  /*4750*/  MUFU.EX2 R77, R16 ;  /* 0x00000010004d7308 */ /* 0x000fe40000000800 */
[--C-:B------:R-:W-:Y:S01]  /*4760*/  FFMA.FTZ R18, R18, c[0x0][0x23c], -R4.reuse ;  /* 0x00008f0012127a23 */ /* 0x100fe20000010804 */
[----:B------:R-:W-:Y:S01]  /*4770*/  IADD3.X R75, R97, UR10, RZ, P0, !PT ;  /* 0x0000000a614b7c10 */ /* 0x000fe200087fe4ff */
[----:B------:R-:W-:Y:S01]  /*4780*/  FFMA.FTZ R4, R19, c[0x0][0x23c], -R4 ;  /* 0x00008f0013047a23 */ /* 0x000fe20000010804 */
[----:B------:R-:W-:Y:S03]  /*4790*/  PLOP3.LUT P0, PT, PT, PT, UP5, 0x80, 0x0 ;  /* 0x000000000000781c */ /* 0x000fe60003f0f058 */
[----:B------:R-:W3:Y:S02]  /*47a0*/  LDG.E R73, [R74.64] ;  /* 0x000000044a497981 */ /* 0x000ee4000c1e1900 */
[----:B------:R4:W-:Y:S03]  /*47b0*/  MUFU.EX2 R79, R4 ;  /* 0x00000004004f7308 */ /* 0x0009e60000000800 */
[----:B------:R-:W5:Y:S01]  /*47c0*/  LDG.E R72, [R74.64+0x20] ;  /* 0x000020044a487981 */ /* 0x000f62000c1e1900 */
[----:B--2---:R-:W-:Y:S06]  /*47d0*/  F2FP.BF16.PACK_AB R6, R82, R84 ;  /* 0x000000545206723e */ /* 0x004fec00000010ff */
[----:B------:R-:W1:Y:S10]  /*47e0*/  MUFU.EX2 R76, R76 ;  /* 0x0000004c004c7308 */ /* 0x000e740000000800 */
[----:B------:R-:W2:Y:S01]  /*47f0*/  MUFU.EX2 R80, R18 ;  /* 0x0000001200507308 */ /* 0x000ea20000000800 */
[----:B----4-:R-:W-:Y:S05]  /*4800*/  F2FP.BF16.PACK_AB R4, R83, R85 ;  /* 0x000000555304723e */ /* 0x010fea00000010ff */
[----:B------:R2:W-:Y:S05]  /*4810*/  STS [R94+0x14000], R4 ;  /* 0x014000045e007388 */ /* 0x0005ea0000000800 */
[----:B------:R-:W-:Y:S01]  /*4820*/  STS [R94+0x14400], R8 ;  /* 0x014400085e007388 */ /* 0x000fe20000000800 */
[----:B-1----:R-:W-:Y:S04]  /*4830*/  F2FP.BF16.PACK_AB R5, R76, R77 ;  /* 0x0000004d4c05723e */ /* 0x002fe800000010ff */
[----:B------:R-:W-:Y:S05]  /*4840*/  STS [R93+0x14000], R7 ;  /* 0x014000075d007388 */ /* 0x000fea0000000800 */
[----:B------:R-:W-:Y:S05]  /*4850*/  STS [R93+0x14400], R6 ;  /* 0x014400065d007388 */ /* 0x000fea0000000800 */
[----:B------:R-:W-:Y:S01]  /*4860*/  STS [R92+0x14000], R5 ;  /* 0x014000055c007388 */ /* 0x000fe20000000800 */
[----:B--2---:R-:W-:Y:S05]  /*4870*/  F2FP.BF16.PACK_AB R4, R79, R80 ;  /* 0x000000504f04723e */ /* 0x004fea00000010ff */
[----:B------:R-:W-:Y:S05]  /*4880*/  STS [R92+0x14400], R4 ;  /* 0x014400045c007388 */ /* 0x000fea0000000800 */
[----:B------:R-:W1:Y:S05]  /*4890*/  LDSM.16.M88.4 R16, [R245+0x6000] ;  /* 0x00600000f510783b */ /* 0x000e6a0000000200 */
[----:B------:R-:W2:Y:S01]  /*48a0*/  LDSM.16.M88.4 R68, [R244+0x6000] ;  /* 0x00600000f444783b */ /* 0x000ea20000000200 */
[C---:B-1----:R-:W-:Y:S08]  /*48b0*/  HMMA.16816.F32.BF16 R4, R16.reuse, R148, RZ ;  /* 0x000000941004723c */ /* 0x042ff000000418ff */
[C---:B------:R-:W-:Y:S08]  /*48c0*/  HMMA.16816.F32.BF16 R8, R16.reuse, R150, RZ ;  /* 0x000000961008723c */ /* 0x040ff000000418ff */
[C---:B------:R-:W-:Y:S08]  /*48d0*/  HMMA.16816.F32.BF16 R12, R16.reuse, R152, RZ ;  /* 0x00000098100c723c */ /* 0x040ff000000418ff */
[----:B------:R-:W-:Y:S08]  /*48e0*/  HMMA.16816.F32.BF16 R16, R16, R154, RZ ;  /* 0x0000009a1010723c */ /* 0x000ff000000418ff */
[C---:B--2---:R-:W-:Y:S08]  /*48f0*/  HMMA.16816.F32.BF16 R4, R68.reuse, R156, R4 ;  /* 0x0000009c4404723c */ /* 0x044ff00000041804 */
[C---:B------:R-:W-:Y:S08]  /*4900*/  HMMA.16816.F32.BF16 R8, R68.reuse, R158, R8 ;  /* 0x0000009e4408723c */ /* 0x040ff00000041808 */
[C---:B------:R-:W-:Y:S08]  /*4910*/  HMMA.16816.F32.BF16 R12, R68.reuse, R160, R12 ;  /* 0x000000a0440c723c */ /* 0x040ff0000004180c */
[----:B------:R-:W-:Y:S01]  /*4920*/  HMMA.16816.F32.BF16 R16, R68, R162, R16 ;  /* 0x000000a24410723c */ /* 0x000fe20000041810 */
[----:B------:R-:W1:Y:S07]  /*4930*/  LDSM.16.M88.4 R68, [R99+0x6000] ;  /* 0x006000006344783b */ /* 0x000e6e0000000200 */
[C---:B-1----:R-:W-:Y:S08]  /*4940*/  HMMA.16816.F32.BF16 R4, R68.reuse, R164, R4 ;  /* 0x000000a44404723c */ /* 0x042ff00000041804 */
        /* <DEDUP_REMOVED lines=47> */
[----:B------:R-:W-:Y:S04]  /*4c40*/  HMMA.16816.F32.BF16 R16, R68, R242, R16 ;  /* 0x000000f24410723c */ /* 0x000fe80000041810 */
[----:B-----5:R-:W-:Y:S03]  /*4c50*/  FADD.FTZ R6, -R72, R6 ;  /* 0x0000000648067221 */ /* 0x020fe60000010100 */
[C---:B---3--:R-:W-:Y:S02]  /*4c60*/  FADD.FTZ R68, -R73.reuse, R4 ;  /* 0x0000000449447221 */ /* 0x048fe40000010100 */
[C---:B------:R-:W-:Y:S03]  /*4c70*/  FADD.FTZ R4, -R73.reuse, R5 ;  /* 0x0000000549047221 */ /* 0x040fe60000010100 */
[----:B------:R-:W-:Y:S02]  /*4c80*/  FMUL.FTZ R5, R88, R68 ;  /* 0x0000004458057220 */ /* 0x000fe40000410000 */
[----:B------:R-:W-:Y:S02]  /*4c90*/  FMUL.FTZ R4, R86, R4 ;  /* 0x0000000456047220 */ /* 0x000fe40000410000 */
[C---:B------:R-:W-:Y:S02]  /*4ca0*/  FADD.FTZ R8, -R73.reuse, R8 ;  /* 0x0000000849087221 */ /* 0x040fe40000010100 */
[C---:B------:R-:W-:Y:S01]  /*4cb0*/  FADD.FTZ R9, -R73.reuse, R9 ;  /* 0x0000000949097221 */ /* 0x040fe20000010100 */
[----:B------:R-:W-:Y:S01]  /*4cc0*/  F2FP.BF16.PACK_AB R4, R4, R5 ;  /* 0x000000050404723e */ /* 0x000fe200000010ff */
[C---:B------:R-:W-:Y:S02]  /*4cd0*/  FADD.FTZ R5, -R73.reuse, R12 ;  /* 0x0000000c49057221 */ /* 0x040fe40000010100 */
[----:B------:R-:W-:Y:S02]  /*4ce0*/  FADD.FTZ R12, -R72, R7 ;  /* 0x00000007480c7221 */ /* 0x000fe40000010100 */
[----:B------:R1:W-:Y:S01]  /*4cf0*/  STS [R95+0x12000], R4 ;  /* 0x012000045f007388 */ /* 0x0003e20000000800 */
[C---:B------:R-:W-:Y:S02]  /*4d00*/  FADD.FTZ R16, -R73.reuse, R16 ;  /* 0x0000001049107221 */ /* 0x040fe40000010100 */
[----:B------:R-:W-:Y:S02]  /*4d10*/  FADD.FTZ R17, -R73, R17 ;  /* 0x0000001149117221 */ /* 0x000fe40000010100 */
[----:B------:R-:W-:Y:S02]  /*4d20*/  FMUL.FTZ R12, R90, R12 ;  /* 0x0000000c5a0c7220 */ /* 0x000fe40000410000 */
[----:B------:R-:W-:Y:S02]  /*4d30*/  FMUL.FTZ R7, R76, R17 ;  /* 0x000000114c077220 */ /* 0x000fe40000410000 */
[----:B------:R-:W-:Y:S02]  /*4d40*/  FMUL.FTZ R68, R85, R8 ;  /* 0x0000000855447220 */ /* 0x000fe40000410000 */
[----:B------:R-:W-:Y:S02]  /*4d50*/  FMUL.FTZ R9, R83, R9 ;  /* 0x0000000953097220 */ /* 0x000fe40000410000 */
[----:B------:R-:W-:Y:S02]  /*4d60*/  FADD.FTZ R10, -R72, R10 ;  /* 0x0000000a480a7221 */ /* 0x000fe40000010100 */
[----:B------:R-:W-:Y:S01]  /*4d70*/  FADD.FTZ R8, -R73, R13 ;  /* 0x0000000d49087221 */ /* 0x000fe20000010100 */
[----:B------:R-:W-:Y:S01]  /*4d80*/  F2FP.BF16.PACK_AB R9, R9, R68 ;  /* 0x000000440909723e */ /* 0x000fe200000010ff */
[----:B------:R-:W-:Y:S02]  /*4d90*/  FMUL.FTZ R13, R89, R10 ;  /* 0x0000000a590d7220 */ /* 0x000fe40000410000 */
[----:B------:R-:W-:Y:S02]  /*4da0*/  FMUL.FTZ R5, R81, R5 ;  /* 0x0000000551057220 */ /* 0x000fe40000410000 */
[----:B------:R-:W-:Y:S02]  /*4db0*/  FMUL.FTZ R8, R78, R8 ;  /* 0x000000084e087220 */ /* 0x000fe40000410000 */
[----:B------:R-:W-:Y:S02]  /*4dc0*/  FADD.FTZ R10, -R72, R14 ;  /* 0x0000000e480a7221 */ /* 0x000fe40000010100 */
[----:B-1----:R-:W-:Y:S01]  /*4dd0*/  FMUL.FTZ R4, R77, R16 ;  /* 0x000000104d047220 */ /* 0x002fe20000410000 */
[----:B------:R-:W-:Y:S01]  /*4de0*/  F2FP.BF16.PACK_AB R8, R8, R5 ;  /* 0x000000050808723e */ /* 0x000fe200000010ff */
[----:B------:R-:W-:Y:S02]  /*4df0*/  FMUL.FTZ R16, R91, R6 ;  /* 0x000000065b107220 */ /* 0x000fe40000410000 */
[C---:B------:R-:W-:Y:S01]  /*4e00*/  FADD.FTZ R6, -R72.reuse, R11 ;  /* 0x0000000b48067221 */ /* 0x040fe20000010100 */
[----:B------:R-:W-:Y:S01]  /*4e10*/  F2FP.BF16.PACK_AB R7, R7, R4 ;  /* 0x000000040707723e */ /* 0x000fe200000010ff */
[----:B------:R-:W-:Y:S01]  /*4e20*/  FADD.FTZ R5, -R72, R15 ;  /* 0x0000000f48057221 */ /* 0x000fe20000010100 */
[----:B------:R-:W-:Y:S01]  /*4e30*/  F2FP.BF16.PACK_AB R4, R12, R16 ;  /* 0x000000100c04723e */ /* 0x000fe200000010ff */
[----:B------:R-:W-:Y:S01]  /*4e40*/  FMUL.FTZ R6, R87, R6 ;  /* 0x0000000657067220 */ /* 0x000fe20000410000 */
[----:B------:R-:W2:Y:S01]  /*4e50*/  LDL.LU.64 R90, [R1+0x30] ;  /* 0x00003000015a7983 */ /* 0x000ea20000300a00 */
[----:B------:R-:W-:Y:S02]  /*4e60*/  FMUL.FTZ R10, R84, R10 ;  /* 0x0000000a540a7220 */ /* 0x000fe40000410000 */
[----:B------:R-:W-:Y:S01]  /*4e70*/  FMUL.FTZ R5, R82, R5 ;  /* 0x0000000552057220 */ /* 0x000fe20000410000 */
[----:B------:R-:W-:Y:S01]  /*4e80*/  F2FP.BF16.PACK_AB R6, R6, R13 ;  /* 0x0000000d0606723e */ /* 0x000fe200000010ff */
[----:B------:R1:W-:Y:S01]  /*4e90*/  STS [R95+0x12400], R4 ;  /* 0x012400045f007388 */ /* 0x0003e20000000800 */
[C---:B------:R-:W-:Y:S02]  /*4ea0*/  FADD.FTZ R12, -R72.reuse, R18 ;  /* 0x00000012480c7221 */ /* 0x040fe40000010100 */
[----:B------:R-:W-:Y:S01]  /*4eb0*/  F2FP.BF16.PACK_AB R5, R5, R10 ;  /* 0x0000000a0505723e */ /* 0x000fe200000010ff */
[----:B------:R-:W-:Y:S01]  /*4ec0*/  FADD.FTZ R11, -R72, R19 ;  /* 0x00000013480b7221 */ /* 0x000fe20000010100 */
[----:B------:R-:W-:Y:S01]  /*4ed0*/  STS [R94+0x12000], R9 ;  /* 0x012000095e007388 */ /* 0x000fe20000000800 */
[----:B------:R-:W-:Y:S02]  /*4ee0*/  FMUL.FTZ R12, R80, R12 ;  /* 0x0000000c500c7220 */ /* 0x000fe40000410000 */
[----:B------:R-:W-:Y:S02]  /*4ef0*/  FMUL.FTZ R11, R79, R11 ;  /* 0x0000000b4f0b7220 */ /* 0x000fe40000410000 */
[----:B------:R-:W-:Y:S05]  /*4f00*/  STS [R94+0x12400], R6 ;  /* 0x012400065e007388 */ /* 0x000fea0000000800 */
[----:B------:R-:W-:Y:S05]  /*4f10*/  STS [R93+0x12000], R8 ;  /* 0x012000085d007388 */ /* 0x000fea0000000800 */
[----:B------:R-:W-:Y:S05]  /*4f20*/  STS [R93+0x12400], R5 ;  /* 0x012400055d007388 */ /* 0x000fea0000000800 */
[----:B------:R-:W-:Y:S01]  /*4f30*/  STS [R92+0x12000], R7 ;  /* 0x012000075c007388 */ /* 0x000fe20000000800 */
[----:B-1----:R-:W-:Y:S05]  /*4f40*/  F2FP.BF16.PACK_AB R4, R11, R12 ;  /* 0x0000000c0b04723e */ /* 0x002fea00000010ff */
[----:B------:R1:W-:Y:S05]  /*4f50*/  STS [R92+0x12400], R4 ;  /* 0x012400045c007388 */ /* 0x0003ea0000000800 */
[----:B------:R-:W-:Y:S01]  /*4f60*/  BAR.SYNC.DEFER_BLOCKING 0x0 ;  /* 0x0000000000007b1d */ /* 0x000fe20000010000 */
[----:B-1----:R-:W-:Y:S05]  /*4f70*/  IMAD.MOV.U32 R92, RZ, RZ, c[0x0][0x22c] ;  /* 0x00008b00ff5c7624 */ /* 0x002fea00078e00ff */
[----:B------:R-:W-:Y:S01]  /*4f80*/  LDSM.16.MT88.4 R4, [R3+0x14000] ;  /* 0x014000000304783b */ /* 0x000fe20000004200 */
[----:B------:R-:W-:Y:S04]  /*4f90*/  IMAD R92, R92, c[0x0][0x1c0], RZ ;  /* 0x000070005c5c7a24 */ /* 0x000fe800078e02ff */
[----:B------:R-:W1:Y:S01]  /*4fa0*/  LDSM.16.MT88.4 R8, [R0+0x6000] ;  /* 0x006000000008783b */ /* 0x000e620000004200 */
[----:B------:R-:W-:Y:S04]  /*4fb0*/  IMAD.U32 R88, R92, -0x40, RZ ;  /* 0xffffffc05c587824 */ /* 0x000fe800078e00ff */
[----:B------:R-:W3:Y:S05]  /*4fc0*/  LDSM.16.MT88.4 R12, [R2+0x14000] ;  /* 0x01400000020c783b */ /* 0x000eea0000004200 */
[----:B------:R-:W4:Y:S05]  /*4fd0*/  LDSM.16.MT88.4 R16, [R0+0x8000] ;  /* 0x008000000010783b */ /* 0x000f2a0000004200 */
[----:B------:R-:W5:Y:S05]  /*4fe0*/  LDSM.16.MT88.4 R68, [R0+0xa000] ;  /* 0x00a000000044783b */ /* 0x000f6a0000004200 */
[----:B------:R-:W-:Y:S05]  /*4ff0*/  LDSM.16.MT88.4 R72, [R3+0x14800] ;  /* 0x014800000348783b */ /* 0x000fea0000004200 */
[----:B------:R-:W4:Y:S05]  /*5000*/  LDSM.16.MT88.4 R76, [R0+0x6800] ;  /* 0x00680000004c783b */ /* 0x000f2a0000004200 */
[----:B------:R-:W4:Y:S05]  /*5010*/  LDSM.16.MT88.4 R80, [R2+0x14800] ;  /* 0x014800000250783b */ /* 0x000f2a0000004200 */
[----:B------:R-:W-:Y:S01]  /*5020*/  LDSM.16.MT88.4 R84, [R0+0x9800] ;  /* 0x009800000054783b */ /* 0x000fe20000004200 */
[-C--:B-1----:R-:W-:Y:S08]  /*5030*/  HMMA.16816.F32.BF16 R20, R4, R8.reuse, R20 ;  /* 0x000000080414723c */ /* 0x082ff00000041814 */
[C---:B---3--:R-:W-:Y:S08]  /*5040*/  HMMA.16816.F32.BF16 R24, R12.reuse, R8, R24 ;  /* 0x000000080c18723c */ /* 0x048ff00000041818 */
[-C--:B------:R-:W-:Y:S08]  /*5050*/  HMMA.16816.F32.BF16 R28, R12, R10.reuse, R28 ;  /* 0x0000000a0c1c723c */ /* 0x080ff0000004181c */
[C---:B------:R-:W-:Y:S01]  /*5060*/  HMMA.16816.F32.BF16 R32, R4.reuse, R10, R32 ;  /* 0x0000000a0420723c */ /* 0x040fe20000041820 */
[----:B------:R-:W1:Y:S07]  /*5070*/  LDSM.16.MT88.4 R8, [R0+0x8800] ;  /* 0x008800000008783b */ /* 0x000e6e0000004200 */
[-C--:B----4-:R-:W-:Y:S08]  /*5080*/  HMMA.16816.F32.BF16 R36, R4, R16.reuse, R36 ;  /* 0x000000100424723c */ /* 0x090ff00000041824 */
[C---:B------:R-:W-:Y:S08]  /*5090*/  HMMA.16816.F32.BF16 R40, R12.reuse, R16, R40 ;  /* 0x000000100c28723c */ /* 0x040ff00000041828 */
[-C--:B------:R-:W-:Y:S08]  /*50a0*/  HMMA.16816.F32.BF16 R44, R12, R18.reuse, R44 ;  /* 0x000000120c2c723c */ /* 0x080ff0000004182c */
[C---:B------:R-:W-:Y:S01]  /*50b0*/  HMMA.16816.F32.BF16 R48, R4.reuse, R18, R48 ;  /* 0x000000120430723c */ /* 0x040fe20000041830 */
[----:B------:R-:W-:Y:S07]  /*50c0*/  LDSM.16.MT88.4 R16, [R0+0x7000] ;  /* 0x007000000010783b */ /* 0x000fee0000004200 */
[-C--:B-----5:R-:W-:Y:S08]  /*50d0*/  HMMA.16816.F32.BF16 R52, R4, R68.reuse, R52 ;  /* 0x000000440434723c */ /* 0x0a0ff00000041834 */
[C---:B------:R-:W-:Y:S08]  /*50e0*/  HMMA.16816.F32.BF16 R56, R12.reuse, R68, R56 ;  /* 0x000000440c38723c */ /* 0x040ff00000041838 */
[-C--:B------:R-:W-:Y:S01]  /*50f0*/  HMMA.16816.F32.BF16 R60, R12, R70.reuse, R60 ;  /* 0x000000460c3c723c */ /* 0x080fe2000004183c */
[----:B------:R-:W3:Y:S07]  /*5100*/  LDSM.16.MT88.4 R12, [R0+0xa800] ;  /* 0x00a80000000c783b */ /* 0x000eee0000004200 */
[----:B------:R-:W-:Y:S01]  /*5110*/  HMMA.16816.F32.BF16 R64, R4, R70, R64 ;  /* 0x000000460440723c */ /* 0x000fe20000041840 */
[----:B------:R-:W4:Y:S05]  /*5120*/  LDSM.16.MT88.4 R4, [R3+0x15000] ;  /* 0x015000000304783b */ /* 0x000f2a0000004200 */
[----:B------:R-:W5:Y:S02]  /*5130*/  LDSM.16.MT88.4 R68, [R2+0x15000] ;  /* 0x015000000244783b */ /* 0x000f640000004200 */
[-C--:B------:R-:W-:Y:S08]  /*5140*/  HMMA.16816.F32.BF16 R20, R72, R76.reuse, R20 ;  /* 0x0000004c4814723c */ /* 0x080ff00000041814 */
[C---:B------:R-:W-:Y:S08]  /*5150*/  HMMA.16816.F32.BF16 R24, R80.reuse, R76, R24 ;  /* 0x0000004c5018723c */ /* 0x040ff00000041818 */
[-C--:B------:R-:W-:Y:S08]  /*5160*/  HMMA.16816.F32.BF16 R28, R80, R78.reuse, R28 ;  /* 0x0000004e501c723c */ /* 0x080ff0000004181c */
[C---:B------:R-:W-:Y:S01]  /*5170*/  HMMA.16816.F32.BF16 R32, R72.reuse, R78, R32 ;  /* 0x0000004e4820723c */ /* 0x040fe20000041820 */
[----:B------:R-:W2:Y:S07]  /*5180*/  LDSM.16.MT88.4 R76, [R0+0x9000] ;  /* 0x00900000004c783b */ /* 0x000eae0000004200 */
[-C--:B-1----:R-:W-:Y:S08]  /*5190*/  HMMA.16816.F32.BF16 R36, R72, R8.reuse, R36 ;  /* 0x000000084824723c */ /* 0x082ff00000041824 */
[C---:B------:R-:W-:Y:S08]  /*51a0*/  HMMA.16816.F32.BF16 R40, R80.reuse, R8, R40 ;  /* 0x000000085028723c */ /* 0x040ff00000041828 */
[-C--:B------:R-:W-:Y:S08]  /*51b0*/  HMMA.16816.F32.BF16 R44, R80, R10.reuse, R44 ;  /* 0x0000000a502c723c */ /* 0x080ff0000004182c */
[C---:B------:R-:W-:Y:S01]  /*51c0*/  HMMA.16816.F32.BF16 R48, R72.reuse, R10, R48 ;  /* 0x0000000a4830723c */ /* 0x040fe20000041830 */
[----:B------:R-:W1:Y:S07]  /*51d0*/  LDSM.16.MT88.4 R8, [R0+0xb000] ;  /* 0x00b000000008783b */ /* 0x000e6e0000004200 */
[-C--:B---3--:R-:W-:Y:S08]  /*51e0*/  HMMA.16816.F32.BF16 R52, R72, R12.reuse, R52 ;  /* 0x0000000c4834723c */ /* 0x088ff00000041834 */
[C---:B------:R-:W-:Y:S08]  /*51f0*/  HMMA.16816.F32.BF16 R56, R80.reuse, R12, R56 ;  /* 0x0000000c5038723c */ /* 0x040ff00000041838 */
[-C--:B------:R-:W-:Y:S01]  /*5200*/  HMMA.16816.F32.BF16 R60, R80, R14.reuse, R60 ;  /* 0x0000000e503c723c */ /* 0x080fe2000004183c */
[----:B------:R-:W-:Y:S07]  /*5210*/  LDSM.16.MT88.4 R80, [R2+0x15800] ;  /* 0x015800000250783b */ /* 0x000fee0000004200 */
[----:B------:R-:W-:Y:S01]  /*5220*/  HMMA.16816.F32.BF16 R64, R72, R14, R64 ;  /* 0x0000000e4840723c */ /* 0x000fe20000041840 */
[----:B------:R-:W-:Y:S05]  /*5230*/  LDSM.16.MT88.4 R12, [R3+0x15800] ;  /* 0x01580000030c783b */ /* 0x000fea0000004200 */
[----:B------:R-:W3:Y:S02]  /*5240*/  LDSM.16.MT88.4 R72, [R0+0x7800] ;  /* 0x007800000048783b */ /* 0x000ee40000004200 */
[-C--:B----4-:R-:W-:Y:S08]  /*5250*/  HMMA.16816.F32.BF16 R20, R4, R16.reuse, R20 ;  /* 0x000000100414723c */ /* 0x090ff00000041814 */
[C---:B-----5:R-:W-:Y:S08]  /*5260*/  HMMA.16816.F32.BF16 R24, R68.reuse, R16, R24 ;  /* 0x000000104418723c */ /* 0x060ff00000041818 */
[-C--:B------:R-:W-:Y:S08]  /*5270*/  HMMA.16816.F32.BF16 R28, R68, R18.reuse, R28 ;  /* 0x00000012441c723c */ /* 0x080ff0000004181c */
[C---:B------:R-:W-:Y:S01]  /*5280*/  HMMA.16816.F32.BF16 R32, R4.reuse, R18, R32 ;  /* 0x000000120420723c */ /* 0x040fe20000041820 */
[----:B------:R-:W4:Y:S05]  /*5290*/  LDSM.16.MT88.4 R16, [R0+0xb800] ;  /* 0x00b800000010783b */ /* 0x000f2a0000004200 */
[----:B------:R-:W-:Y:S02]  /*52a0*/  BAR.SYNC.DEFER_BLOCKING 0x0 ;  /* 0x0000000000007b1d */ /* 0x000fe40000010000 */
[-C--:B--2---:R-:W-:Y:S08]  /*52b0*/  HMMA.16816.F32.BF16 R36, R4, R76.reuse, R36 ;  /* 0x0000004c0424723c */ /* 0x084ff00000041824 */
[C---:B------:R-:W-:Y:S08]  /*52c0*/  HMMA.16816.F32.BF16 R40, R68.reuse, R76, R40 ;  /* 0x0000004c4428723c */ /* 0x040ff00000041828 */
[-C--:B------:R-:W-:Y:S08]  /*52d0*/  HMMA.16816.F32.BF16 R44, R68, R78.reuse, R44 ;  /* 0x0000004e442c723c */ /* 0x080ff0000004182c */
[C---:B------:R-:W-:Y:S08]  /*52e0*/  HMMA.16816.F32.BF16 R48, R4.reuse, R78, R48 ;  /* 0x0000004e0430723c */ /* 0x040ff00000041830 */
[-C--:B-1----:R-:W-:Y:S08]  /*52f0*/  HMMA.16816.F32.BF16 R52, R4, R8.reuse, R52 ;  /* 0x000000080434723c */ /* 0x082ff00000041834 */
[C---:B------:R-:W-:Y:S08]  /*5300*/  HMMA.16816.F32.BF16 R56, R68.reuse, R8, R56 ;  /* 0x000000084438723c */ /* 0x040ff00000041838 */
[-C--:B------:R-:W-:Y:S08]  /*5310*/  HMMA.16816.F32.BF16 R60, R68, R10.reuse, R60 ;  /* 0x0000000a443c723c */ /* 0x080ff0000004183c */
[----:B------:R-:W-:Y:S07]  /*5320*/  HMMA.16816.F32.BF16 R64, R4, R10, R64 ;  /* 0x0000000a0440723c */ /* 0x000fee0000041840 */
[C---:B------:R-:W-:Y:S01]  /*5330*/  LEA R5, P1, R88.reuse, R90, 0x2 ;  /* 0x0000005a58057211 */ /* 0x040fe200078210ff */
[-C--:B---3--:R-:W-:Y:S05]  /*5340*/  HMMA.16816.F32.BF16 R20, R12, R72.reuse, R20 ;  /* 0x000000480c14723c */ /* 0x088fea0000041814 */
[----:B------:R-:W-:Y:S03]  /*5350*/  LEA.HI.X.SX32 R4, R88, R91, 0x2, P1 ;  /* 0x0000005b58047211 */ /* 0x000fe600008f16ff */
[C---:B------:R-:W-:Y:S04]  /*5360*/  HMMA.16816.F32.BF16 R24, R80.reuse, R72, R24 ;  /* 0x000000485018723c */ /* 0x040fe80000041818 */
[-C--:B------:R-:W-:Y:S04]  /*5370*/  LOP3.LUT R5, R5, R4.reuse, RZ, 0x3c, !PT ;  /* 0x0000000405057212 */ /* 0x080fe800078e3cff */
[-C--:B------:R-:W-:Y:S04]  /*5380*/  HMMA.16816.F32.BF16 R28, R80, R74.reuse, R28 ;  /* 0x0000004a501c723c */ /* 0x080fe8000004181c */
[C---:B------:R-:W-:Y:S04]  /*5390*/  LOP3.LUT R4, R5.reuse, R4, RZ, 0x3c, !PT ;  /* 0x0000000405047212 */ /* 0x040fe800078e3cff */
[C---:B------:R-:W-:Y:S04]  /*53a0*/  HMMA.16816.F32.BF16 R32, R12.reuse, R74, R32 ;  /* 0x0000004a0c20723c */ /* 0x040fe80000041820 */
[----:B------:R-:W-:Y:S04]  /*53b0*/  LOP3.LUT R5, R5, R4, RZ, 0x3c, !PT ;  /* 0x0000000405057212 */ /* 0x000fe800078e3cff */
[-C--:B------:R-:W-:Y:S01]  /*53c0*/  HMMA.16816.F32.BF16 R36, R12, R84.reuse, R36 ;  /* 0x000000540c24723c */ /* 0x080fe20000041824 */
[----:B------:R1:W-:Y:S07]  /*53d0*/  STL.64 [R1+0x30], R4 ;  /* 0x0000300401007387 */ /* 0x0003ee0000100a00 */
[C---:B------:R-:W-:Y:S08]  /*53e0*/  HMMA.16816.F32.BF16 R40, R80.reuse, R84, R40 ;  /* 0x000000545028723c */ /* 0x040ff00000041828 */
[-C--:B------:R-:W-:Y:S08]  /*53f0*/  HMMA.16816.F32.BF16 R44, R80, R86.reuse, R44 ;  /* 0x00000056502c723c */ /* 0x080ff0000004182c */
[C---:B------:R-:W-:Y:S08]  /*5400*/  HMMA.16816.F32.BF16 R48, R12.reuse, R86, R48 ;  /* 0x000000560c30723c */ /* 0x040ff00000041830 */
[-C--:B----4-:R-:W-:Y:S08]  /*5410*/  HMMA.16816.F32.BF16 R52, R12, R16.reuse, R52 ;  /* 0x000000100c34723c */ /* 0x090ff00000041834 */
[C---:B------:R-:W-:Y:S08]  /*5420*/  HMMA.16816.F32.BF16 R56, R80.reuse, R16, R56 ;  /* 0x000000105038723c */ /* 0x040ff00000041838 */
[-C--:B------:R-:W-:Y:S08]  /*5430*/  HMMA.16816.F32.BF16 R60, R80, R18.reuse, R60 ;  /* 0x00000012503c723c */ /* 0x080ff0000004183c */
[----:B------:R-:W-:Y:S01]  /*5440*/  HMMA.16816.F32.BF16 R64, R12, R18, R64 ;  /* 0x000000120c40723c */ /* 0x000fe20000041840 */
[----:B------:R-:W-:-:S07]  /*5450*/  @!P0 BRA `(.L_x_23) ;  /* 0x0000036000008947 */ /* 0x000fce0003800000 */
[----:B-1----:R-:W2:Y:S01]  /*5460*/  LDL.64 R92, [R1+0x48] ;  /* 0x00004800015c7983 */ /* 0x002ea20000100a00 */
[----:B------:R-:W-:Y:S02]  /*5470*/  IMAD.MOV.U32 R13, RZ, RZ, c[0x0][0x370] ;  /* 0x0000dc00ff0d7624 */ /* 0x000fe400078e00ff */
[----:B------:R-:W-:Y:S01]  /*5480*/  IMAD.MOV.U32 R14, RZ, RZ, c[0x0][0x374] ;  /* 0x0000dd00ff0e7624 */ /* 0x000fe200078e00ff */
[----:B------:R-:W3:Y:S01]  /*5490*/  LDL R94, [R1+0x68] ;  /* 0x00006800015e7983 */ /* 0x000ee20000100800 */
[C---:B------:R-:W-:Y:S03]  /*54a0*/  IMAD.U32 R5, R13.reuse, -0x40, RZ ;  /* 0xffffffc00d057824 */ /* 0x040fe600078e00ff */
[----:B------:R-:W4:Y:S02]  /*54b0*/  LDL R89, [R1+0x6c] ;  /* 0x00006c0001597983 */ /* 0x000f240000100800 */
[----:B------:R-:W-:Y:S02]  /*54c0*/  SHF.R.S32.HI R7, RZ, 0x1f, R5 ;  /* 0x0000001fff077819 */ /* 0x000fe40000011405 */
[----:B------:R-:W5:Y:S01]  /*54d0*/  LDL.LU.64 R90, [R1+0x38] ;  /* 0x00003800015a7983 */ /* 0x000f620000300a00 */
[C---:B------:R-:W-:Y:S03]  /*54e0*/  LEA R6, P5, R13.reuse, R5, 0x5 ;  /* 0x000000050d067211 */ /* 0x040fe600078a28ff */
[----:B------:R-:W5:Y:S01]  /*54f0*/  LDL R88, [R1+0x2c] ;  /* 0x00002c0001587983 */ /* 0x000f620000100800 */
[--C-:B------:R-:W-:Y:S02]  /*5500*/  LEA.HI.X R7, R13, R7, R14.reuse, 0x5, P5 ;  /* 0x000000070d077211 */ /* 0x100fe400028f2c0e */
[----:B--2---:R-:W-:Y:S02]  /*5510*/  ISETP.GE.AND P4, PT, R92, c[0x0][0x220], PT ;  /* 0x000088005c007a0c */ /* 0x004fe40003f86270 */
[----:B---3--:R-:W-:Y:S02]  /*5520*/  ISETP.GE.AND P3, PT, R94, c[0x0][0x220], PT ;  /* 0x000088005e007a0c */ /* 0x008fe40003f66270 */
[----:B----4-:R-:W-:Y:S02]  /*5530*/  ISETP.GE.AND P2, PT, R89, c[0x0][0x220], PT ;  /* 0x0000880059007a0c */ /* 0x010fe40003f46270 */
[C---:B-----5:R-:W-:Y:S07]  /*5540*/  LEA R4, P1, R5.reuse, R90, 0x1 ;  /* 0x0000005a05047211 */ /* 0x060fee00078208ff */
[----:B------:R1:W-:Y:S01]  /*5550*/  @P4 STS.128 [R88+0x6000], RZ ;  /* 0x006000ff58004388 */ /* 0x0003e20000000c00 */
[----:B------:R-:W-:Y:S02]  /*5560*/  LEA.HI.X.SX32 R5, R5, R91, 0x1, P1 ;  /* 0x0000005b05057211 */ /* 0x000fe400008f0eff */
[C---:B------:R-:W-:Y:S02]  /*5570*/  @!P4 LEA R12, P6, R13.reuse, R4, 0x6 ;  /* 0x000000040d0cc211 */ /* 0x040fe400078c30ff */
[CC--:B------:R-:W-:Y:S01]  /*5580*/  @!P3 LEA R10, P5, R6.reuse, R90.reuse, 0x1 ;  /* 0x0000005a060ab211 */ /* 0x0c0fe200078a08ff */
[----:B------:R-:W-:Y:S01]  /*5590*/  @!PT LDS RZ, [RZ] ;  /* 0x00000000fffff984 */ /* 0x000fe20000000800 */
[----:B------:R-:W-:Y:S01]  /*55a0*/  @!PT LDS RZ, [RZ] ;  /* 0x00000000fffff984 */ /* 0x000fe20000000800 */
[----:B------:R-:W-:Y:S01]  /*55b0*/  @!PT LDS RZ, [RZ] ;  /* 0x00000000fffff984 */ /* 0x000fe20000000800 */
[----:B------:R1:W-:Y:S01]  /*55c0*/  @!P4 LDGSTS.E.BYPASS.LTC128B.128 [R88+0x6000], [R4.64] ;  /* 0x060000000458cfae */ /* 0x0003e2000b901d44 */
[----:B------:R-:W-:Y:S02]  /*55d0*/  @!P4 LEA.HI.X R13, R13, R5, R14, 0x6, P6 ;  /* 0x000000050d0dc211 */ /* 0x000fe400030f340e */
[CCC-:B------:R-:W-:Y:S01]  /*55e0*/  @!P3 LEA.HI.X R11, R6.reuse, R91.reuse, R7.reuse, 0x1, P5 ;  /* 0x0000005b060bb211 */ /* 0x1c0fe200028f0c07 */
[----:B------:R1:W-:Y:S01]  /*55f0*/  @P3 STS.128 [R88+0x8000], RZ ;  /* 0x008000ff58003388 */ /* 0x0003e20000000c00 */
[C---:B------:R-:W-:Y:S03]  /*5600*/  @!P2 LEA R8, P1, R6.reuse, R90, 0x1 ;  /* 0x0000005a0608a211 */ /* 0x040fe600078208ff */
[----:B------:R-:W-:Y:S01]  /*5610*/  @!PT LDS RZ, [RZ] ;  /* 0x00000000fffff984 */ /* 0x000fe20000000800 */
[----:B------:R-:W-:Y:S01]  /*5620*/  @!PT LDS RZ, [RZ] ;  /* 0x00000000fffff984 */ /* 0x000fe20000000800 */
[----:B------:R-:W-:Y:S01]  /*5630*/  @!PT LDS RZ, [RZ] ;  /* 0x00000000fffff984 */ /* 0x000fe20000000800 */
[----:B------:R1:W-:Y:S01]  /*5640*/  @!P3 LDGSTS.E.BYPASS.LTC128B.128 [R88+0x8000], [R4.64+0x80] ;  /* 0x080000800458bfae */ /* 0x0003e2000b901d44 */
[----:B------:R-:W-:Y:S03]  /*5650*/  @!P2 LEA.HI.X R9, R6, R91, R7, 0x1, P1 ;  /* 0x0000005b0609a211 */ /* 0x000fe600008f0c07 */
[----:B------:R1:W-:Y:S04]  /*5660*/  @P2 STS.128 [R88+0xa000], RZ ;  /* 0x00a000ff58002388 */ /* 0x0003e80000000c00 */
[----:B------:R-:W-:Y:S01]  /*5670*/  @!PT LDS RZ, [RZ] ;  /* 0x00000000fffff984 */ /* 0x000fe20000000800 */
[----:B------:R-:W-:Y:S01]  /*5680*/  @!PT LDS RZ, [RZ] ;  /* 0x00000000fffff984 */ /* 0x000fe20000000800 */
[----:B------:R-:W-:Y:S01]  /*5690*/  @!PT LDS RZ, [RZ] ;  /* 0x00000000fffff984 */ /* 0x000fe20000000800 */
[----:B------:R1:W-:Y:S04]  /*56a0*/  @!P2 LDGSTS.E.BYPASS.LTC128B.128 [R88+0xa000], [R4.64+0x100] ;  /* 0x0a0001000458afae */ /* 0x0003e8000b901d44 */
[----:B------:R1:W-:Y:S04]  /*56b0*/  @P4 STS.128 [R88+0x7000], RZ ;  /* 0x007000ff58004388 */ /* 0x0003e80000000c00 */
        /* <DEDUP_REMOVED lines=13> */
[----:B------:R1:W-:Y:S04]  /*5790*/  @!P2 LDGSTS.E.BYPASS.LTC128B.128 [R88+0xb000], [R8.64+0x100] ;  /* 0x0b0001000858afae */ /* 0x0003e8000b901d44 */
[----:B------:R-:W0:Y:S04]  /*57a0*/  LDGDEPBAR ;  /* 0x00000000000079af */ /* 0x000e280000000000 */
[----:B------:R1:W-:Y:S02]  /*57b0*/  STL.64 [R1+0x38], R4 ;  /* 0x0000380401007387 */ /* 0x0003e40000100a00 */
.L_x_23:
[----:B-1----:R-:W2:Y:S01]  /*57c0*/  LDL R5, [R1+0x1c] ;  /* 0x00001c0001057983 */ /* 0x002ea20000100800 */
[----:B------:R-:W-:Y:S02]  /*57d0*/  @UP5 UIADD3 UR13, UP4, UR9, -0x100, URZ ;  /* 0xffffff00090d5890 */ /* 0x000fe4000ff9e03f */
[----:B------:R-:W-:Y:S01]  /*57e0*/  @UP5 UIADD3 UR11, UP1, UR11, -0x100, URZ ;  /* 0xffffff000b0b5890 */ /* 0x000fe2000ff3e03f */
[----:B------:R-:W3:Y:S01]  /*57f0*/  LDL R4, [R1+0x28] ;  /* 0x0000280001047983 */ /* 0x000ee20000100800 */
[----:B------:R-:W-:Y:S02]  /*5800*/  @UP5 UIADD3.X UR12, UR8, -0x1, URZ, UP4, !UPT ;  /* 0xffffffff080c5890 */ /* 0x000fe4000a7fe43f */
[----:B------:R-:W-:Y:S01]  /*5810*/  @UP5 UIADD3.X UR10, UR10, -0x1, URZ, UP1, !UPT ;  /* 0xffffffff0a0a5890 */ /* 0x000fe20008ffe43f */
[----:B------:R-:W-:Y:S04]  /*5820*/  STL.64 [R1+0xc8], R38 ;  /* 0x0000c82601007387 */ /* 0x000fe80000100a00 */
[----:B------:R-:W-:Y:S04]  /*5830*/  LDSM.16.MT88.4 R16, [R0+0xc000] ;  /* 0x00c000000010783b */ /* 0x000fe80000004200 */
[----:B------:R-:W-:Y:S04]  /*5840*/  STL.64 [R1+0xc0], R36 ;  /* 0x0000c02401007387 */ /* 0x000fe80000100a00 */
[----:B------:R-:W-:Y:S04]  /*5850*/  STL.64 [R1+0xb8], R34 ;  /* 0x0000b82201007387 */ /* 0x000fe80000100a00 */
[----:B------:R-:W-:Y:S04]  /*5860*/  STL.64 [R1+0xb0], R32 ;  /* 0x0000b02001007387 */ /* 0x000fe80000100a00 */
[----:B------:R-:W-:Y:S04]  /*5870*/  STL.64 [R1+0xa8], R30 ;  /* 0x0000a81e01007387 */ /* 0x000fe80000100a00 */
[----:B------:R-:W-:Y:S04]  /*5880*/  STL.64 [R1+0xa0], R28 ;  /* 0x0000a01c01007387 */ /* 0x000fe80000100a00 */
[----:B------:R-:W-:Y:S04]  /*5890*/  LDSM.16.MT88.4 R80, [R0+0xe000] ;  /* 0x00e000000050783b */ /* 0x000fe80000004200 */
[----:B------:R-:W-:Y:S04]  /*58a0*/  LDSM.16.MT88.4 R244, [R0+0x10000] ;  /* 0x0100000000f4783b */ /* 0x000fe80000004200 */
[----:B------:R-:W-:Y:S04]  /*58b0*/  STL.64 [R1+0x98], R26 ;  /* 0x0000981a01007387 */ /* 0x000fe80000100a00 */
[----:B------:R-:W-:Y:S04]  /*58c0*/  STL.64 [R1+0x90], R24 ;  /* 0x0000901801007387 */ /* 0x000fe80000100a00 */
[----:B------:R1:W-:Y:S04]  /*58d0*/  STL.64 [R1+0x88], R20 ;  /* 0x0000881401007387 */ /* 0x0003e80000100a00 */
[----:B------:R-:W-:Y:S04]  /*58e0*/  LDSM.16.MT88.4 R32, [R0+0xc800] ;  /* 0x00c800000020783b */ /* 0x000fe80000004200 */
[----:B------:R-:W-:Y:S04]  /*58f0*/  LDSM.16.MT88.4 R24, [R0+0x10800] ;  /* 0x010800000018783b */ /* 0x000fe80000004200 */
[----:B-1----:R-:W4:Y:S04]  /*5900*/  LDL R20, [R1+0x20] ;  /* 0x0000200001147983 */ /* 0x002f280000100800 */
[----:B----4-:R-:W-:Y:S04]  /*5910*/  LDSM.16.M88.4 R36, [R20+0x1000] ;  /* 0x001000001424783b */ /* 0x010fe80000000200 */
[----:B--2---:R-:W1:Y:S04]  /*5920*/  LDSM.16.M88.4 R96, [R5] ;  /* 0x000000000560783b */ /* 0x004e680000000200 */
[----:B------:R-:W2:Y:S04]  /*5930*/  LDSM.16.M88.4 R92, [R5+0x1000] ;  /* 0x00100000055c783b */ /* 0x000ea80000000200 */
[----:B---3--:R-:W3:Y:S04]  /*5940*/  LDSM.16.M88.4 R248, [R4] ;  /* 0x0000000004f8783b */ /* 0x008ee80000000200 */
[----:B------:R1:W4:Y:S02]  /*5950*/  LDSM.16.M88.4 R28, [R4+0x1000] ;  /* 0x00100000041c783b */ /* 0x0003240000000200 */
[-C--:B-1----:R-:W-:Y:S08]  /*5960*/  HMMA.16816.F32.BF16 R4, R96, R16.reuse, RZ ;  /* 0x000000106004723c */ /* 0x082ff000000418ff */
[C---:B--2---:R-:W-:Y:S08]  /*5970*/  HMMA.16816.F32.BF16 R8, R92.reuse, R16, RZ ;  /* 0x000000105c08723c */ /* 0x044ff000000418ff */
[-C--:B------:R-:W-:Y:S08]  /*5980*/  HMMA.16816.F32.BF16 R12, R92, R18.reuse, RZ ;  /* 0x000000125c0c723c */ /* 0x080ff000000418ff */
[C---:B------:R-:W-:Y:S08]  /*5990*/  HMMA.16816.F32.BF16 R16, R96.reuse, R18, RZ ;  /* 0x000000126010723c */ /* 0x040ff000000418ff */
[-C--:B------:R-:W-:Y:S08]  /*59a0*/  HMMA.16816.F32.BF16 R68, R96, R80.reuse, RZ ;  /* 0x000000506044723c */ /* 0x080ff000000418ff */
[C---:B------:R-:W-:Y:S08]  /*59b0*/  HMMA.16816.F32.BF16 R72, R92.reuse, R80, RZ ;  /* 0x000000505c48723c */ /* 0x040ff000000418ff */
[-C--:B------:R-:W-:Y:S08]  /*59c0*/  HMMA.16816.F32.BF16 R76, R92, R82.reuse, RZ ;  /* 0x000000525c4c723c */ /* 0x080ff000000418ff */
[C---:B------:R-:W-:Y:S08]  /*59d0*/  HMMA.16816.F32.BF16 R80, R96.reuse, R82, RZ ;  /* 0x000000526050723c */ /* 0x040ff000000418ff */
[-C--:B------:R-:W-:Y:S08]  /*59e0*/  HMMA.16816.F32.BF16 R84, R96, R244.reuse, RZ ;  /* 0x000000f46054723c */ /* 0x080ff000000418ff */
[C---:B------:R-:W-:Y:S08]  /*59f0*/  HMMA.16816.F32.BF16 R88, R92.reuse, R244, RZ ;  /* 0x000000f45c58723c */ /* 0x040ff000000418ff */
[-C--:B------:R-:W-:Y:S08]  /*5a00*/  HMMA.16816.F32.BF16 R92, R92, R246.reuse, RZ ;  /* 0x000000f65c5c723c */ /* 0x080ff000000418ff */
[----:B------:R-:W-:Y:S01]  /*5a10*/  HMMA.16816.F32.BF16 R96, R96, R246, RZ ;  /* 0x000000f66060723c */ /* 0x000fe200000418ff */
[----:B------:R-:W1:Y:S07]  /*5a20*/  LDSM.16.MT88.4 R244, [R0+0xe800] ;  /* 0x00e8000000f4783b */ /* 0x000e6e0000004200 */
[-C--:B---3--:R-:W-:Y:S08]  /*5a30*/  HMMA.16816.F32.BF16 R4, R248, R32.reuse, R4 ;  /* 0x00000020f804723c */ /* 0x088ff00000041804 */
[C---:B----4-:R-:W-:Y:S08]  /*5a40*/  HMMA.16816.F32.BF16 R8, R28.reuse, R32, R8 ;  /* 0x000000201c08723c */ /* 0x050ff00000041808 */
[-C--:B------:R-:W-:Y:S08]  /*5a50*/  HMMA.16816.F32.BF16 R12, R28, R34.reuse, R12 ;  /* 0x000000221c0c723c */ /* 0x080ff0000004180c */
[C---:B------:R-:W-:Y:S01]  /*5a60*/  HMMA.16816.F32.BF16 R16, R248.reuse, R34, R16 ;  /* 0x00000022f810723c */ /* 0x040fe20000041810 */
[----:B------:R-:W-:Y:S07]  /*5a70*/  LDSM.16.MT88.4 R32, [R0+0xd000] ;  /* 0x00d000000020783b */ /* 0x000fee0000004200 */
[-C--:B-1----:R-:W-:Y:S08]  /*5a80*/  HMMA.16816.F32.BF16 R68, R248, R244.reuse, R68 ;  /* 0x000000f4f844723c */ /* 0x082ff00000041844 */
[C---:B------:R-:W-:Y:S08]  /*5a90*/  HMMA.16816.F32.BF16 R72, R28.reuse, R244, R72 ;  /* 0x000000f41c48723c */ /* 0x040ff00000041848 */
[-C--:B------:R-:W-:Y:S08]  /*5aa0*/  HMMA.16816.F32.BF16 R76, R28, R246.reuse, R76 ;  /* 0x000000f61c4c723c */ /* 0x080ff0000004184c */
[C---:B------:R-:W-:Y:S01]  /*5ab0*/  HMMA.16816.F32.BF16 R80, R248.reuse, R246, R80 ;  /* 0x000000f6f850723c */ /* 0x040fe20000041850 */
[----:B------:R1:W2:Y:S07]  /*5ac0*/  LDSM.16.M88.4 R244, [R20] ;  /* 0x0000000014f4783b */ /* 0x0002ae0000000200 */
[-C--:B------:R-:W-:Y:S08]  /*5ad0*/  HMMA.16816.F32.BF16 R84, R248, R24.reuse, R84 ;  /* 0x00000018f854723c */ /* 0x080ff00000041854 */
[C---:B------:R-:W-:Y:S08]  /*5ae0*/  HMMA.16816.F32.BF16 R88, R28.reuse, R24, R88 ;  /* 0x000000181c58723c */ /* 0x040ff00000041858 */
[-C--:B------:R-:W-:Y:S01]  /*5af0*/  HMMA.16816.F32.BF16 R92, R28, R26.reuse, R92 ;  /* 0x0000001a1c5c723c */ /* 0x080fe2000004185c */
[----:B------:R-:W3:Y:S04]  /*5b00*/  LDL R28, [R1+0x24] ;  /* 0x00002400011c7983 */ /* 0x000ee80000100800 */
[----:B-1----:R-:W4:Y:S03]  /*5b10*/  LDL.64 R20, [R1+0x30] ;  /* 0x0000300001147983 */ /* 0x002f260000100a00 */
[----:B------:R-:W-:Y:S01]  /*5b20*/  HMMA.16816.F32.BF16 R96, R248, R26, R96 ;  /* 0x0000001af860723c */ /* 0x000fe20000041860 */
[----:B------:R-:W1:Y:S04]  /*5b30*/  LDSM.16.MT88.4 R248, [R0+0xf000] ;  /* 0x00f0000000f8783b */ /* 0x000e680000004200 */
[----:B------:R-:W1:Y:S03]  /*5b40*/  LDSM.16.MT88.4 R24, [R0+0x11000] ;  /* 0x011000000018783b */ /* 0x000e660000004200 */
[-C--:B--2---:R-:W-:Y:S08]  /*5b50*/  HMMA.16816.F32.BF16 R4, R244, R32.reuse, R4 ;  /* 0x00000020f404723c */ /* 0x084ff00000041804 */
[C---:B------:R-:W-:Y:S08]  /*5b60*/  HMMA.16816.F32.BF16 R8, R36.reuse, R32, R8 ;  /* 0x000000202408723c */ /* 0x040ff00000041808 */
[-C--:B------:R-:W-:Y:S08]  /*5b70*/  HMMA.16816.F32.BF16 R12, R36, R34.reuse, R12 ;  /* 0x00000022240c723c */ /* 0x080ff0000004180c */
[C---:B------:R-:W-:Y:S01]  /*5b80*/  HMMA.16816.F32.BF16 R16, R244.reuse, R34, R16 ;  /* 0x00000022f410723c */ /* 0x040fe20000041810 */
[----:B------:R-:W-:Y:S07]  /*5b90*/  LDSM.16.MT88.4 R32, [R0+0xd800] ;  /* 0x00d800000020783b */ /* 0x000fee0000004200 */
[-C--:B-1----:R-:W-:Y:S08]  /*5ba0*/  HMMA.16816.F32.BF16 R68, R244, R248.reuse, R68 ;  /* 0x000000f8f444723c */ /* 0x082ff00000041844 */
[C---:B------:R-:W-:Y:S08]  /*5bb0*/  HMMA.16816.F32.BF16 R72, R36.reuse, R248, R72 ;  /* 0x000000f82448723c */ /* 0x040ff00000041848 */
[-C--:B------:R-:W-:Y:S08]  /*5bc0*/  HMMA.16816.F32.BF16 R76, R36, R250.reuse, R76 ;  /* 0x000000fa244c723c */ /* 0x080ff0000004184c */
[C---:B------:R-:W-:Y:S08]  /*5bd0*/  HMMA.16816.F32.BF16 R80, R244.reuse, R250, R80 ;  /* 0x000000faf450723c */ /* 0x040ff00000041850 */
[-C--:B------:R-:W-:Y:S08]  /*5be0*/  HMMA.16816.F32.BF16 R84, R244, R24.reuse, R84 ;  /* 0x00000018f454723c */ /* 0x080ff00000041854 */
[C---:B------:R-:W-:Y:S08]  /*5bf0*/  HMMA.16816.F32.BF16 R88, R36.reuse, R24, R88 ;  /* 0x000000182458723c */ /* 0x040ff00000041858 */
[-C--:B------:R-:W-:Y:S01]  /*5c00*/  HMMA.16816.F32.BF16 R92, R36, R26.reuse, R92 ;  /* 0x0000001a245c723c */ /* 0x080fe2000004185c */
[----:B------:R1:W5:Y:S04]  /*5c10*/  LDL.LU.64 R38, [R1+0xc8] ;  /* 0x0000c80001267983 */ /* 0x0003680000300a00 */
[----:B------:R1:W5:Y:S03]  /*5c20*/  LDL.LU.64 R36, [R1+0xc0] ;  /* 0x0000c00001247983 */ /* 0x0003660000300a00 */
[----:B------:R-:W-:Y:S01]  /*5c30*/  HMMA.16816.F32.BF16 R96, R244, R26, R96 ;  /* 0x0000001af460723c */ /* 0x000fe20000041860 */
[----:B------:R-:W-:Y:S04]  /*5c40*/  LDSM.16.MT88.4 R244, [R0+0xf800] ;  /* 0x00f8000000f4783b */ /* 0x000fe80000004200 */
[----:B------:R-:W-:Y:S04]  /*5c50*/  LDSM.16.MT88.4 R24, [R0+0x11800] ;  /* 0x011800000018783b */ /* 0x000fe80000004200 */
[----:B---3--:R-:W2:Y:S04]  /*5c60*/  LDSM.16.M88.4 R248, [R28] ;  /* 0x000000001cf8783b */ /* 0x008ea80000000200 */
[----:B------:R-:W3:Y:S01]  /*5c70*/  LDSM.16.M88.4 R28, [R28+0x1000] ;  /* 0x001000001c1c783b */ /* 0x000ee20000000200 */
[-C--:B--2---:R-:W-:Y:S08]  /*5c80*/  HMMA.16816.F32.BF16 R4, R248, R32.reuse, R4 ;  /* 0x00000020f804723c */ /* 0x084ff00000041804 */
[C---:B---3--:R-:W-:Y:S08]  /*5c90*/  HMMA.16816.F32.BF16 R8, R28.reuse, R32, R8 ;  /* 0x000000201c08723c */ /* 0x048ff00000041808 */
[-C--:B------:R-:W-:Y:S08]  /*5ca0*/  HMMA.16816.F32.BF16 R12, R28, R34.reuse, R12 ;  /* 0x000000221c0c723c */ /* 0x080ff0000004180c */
[C---:B------:R-:W-:Y:S01]  /*5cb0*/  HMMA.16816.F32.BF16 R16, R248.reuse, R34, R16 ;  /* 0x00000022f810723c */ /* 0x040fe20000041810 */
[----:B------:R1:W5:Y:S04]  /*5cc0*/  LDL.LU.64 R34, [R1+0xb8] ;  /* 0x0000b80001227983 */ /* 0x0003680000300a00 */
[----:B------:R1:W5:Y:S03]  /*5cd0*/  LDL.LU.64 R32, [R1+0xb0] ;  /* 0x0000b00001207983 */ /* 0x0003660000300a00 */
[-C--:B------:R-:W-:Y:S08]  /*5ce0*/  HMMA.16816.F32.BF16 R68, R248, R244.reuse, R68 ;  /* 0x000000f4f844723c */ /* 0x080ff00000041844 */
[C---:B------:R-:W-:Y:S01]  /*5cf0*/  HMMA.16816.F32.BF16 R72, R28.reuse, R244, R72 ;  /* 0x000000f41c48723c */ /* 0x040fe20000041848 */
[----:B------:R-:W2:Y:S07]  /*5d00*/  LDL R245, [R1+0x74] ;  /* 0x0000740001f57983 */ /* 0x000eae0000100800 */
[-C--:B------:R-:W-:Y:S08]  /*5d10*/  HMMA.16816.F32.BF16 R76, R28, R246.reuse, R76 ;  /* 0x000000f61c4c723c */ /* 0x080ff0000004184c */
[C---:B------:R-:W-:Y:S01]  /*5d20*/  HMMA.16816.F32.BF16 R80, R248.reuse, R246, R80 ;  /* 0x000000f6f850723c */ /* 0x040fe20000041850 */
[----:B------:R1:W3:Y:S06]  /*5d30*/  LDL R246, [R1+0x64] ;  /* 0x0000640001f67983 */ /* 0x0002ec0000100800 */
[----:B------:R-:W-:Y:S01]  /*5d40*/  IMAD.MOV.U32 R247, RZ, RZ, c[0x0][0x22c] ;  /* 0x00008b00fff77624 */ /* 0x000fe200078e00ff */
[-C--:B------:R-:W-:Y:S04]  /*5d50*/  HMMA.16816.F32.BF16 R84, R248, R24.reuse, R84 ;  /* 0x00000018f854723c */ /* 0x080fe80000041854 */
[----:B------:R-:W-:Y:S04]  /*5d60*/  IMAD R247, R247, c[0x0][0x1c0], RZ ;  /* 0x00007000f7f77a24 */ /* 0x000fe800078e02ff */
[C---:B------:R-:W-:Y:S01]  /*5d70*/  HMMA.16816.F32.BF16 R88, R28.reuse, R24, R88 ;  /* 0x000000181c58723c */ /* 0x040fe20000041858 */
[----:B------:R-:W3:Y:S04]  /*5d80*/  LDL R24, [R1+0x70] ;  /* 0x0000700001187983 */ /* 0x000ee80000100800 */
[----:B------:R1:W4:Y:S03]  /*5d90*/  LDL R25, [R1+0x60] ;  /* 0x0000600001197983 */ /* 0x0003260000100800 */
[-C--:B------:R-:W-:Y:S01]  /*5da0*/  HMMA.16816.F32.BF16 R92, R28, R26.reuse, R92 ;  /* 0x0000001a1c5c723c */ /* 0x080fe2000004185c */
[----:B------:R1:W5:Y:S04]  /*5db0*/  LDL.LU.64 R30, [R1+0xa8] ;  /* 0x0000a800011e7983 */ /* 0x0003680000300a00 */
[----:B------:R1:W5:Y:S03]  /*5dc0*/  LDL.LU.64 R28, [R1+0xa0] ;  /* 0x0000a000011c7983 */ /* 0x0003660000300a00 */
[----:B------:R-:W-:Y:S01]  /*5dd0*/  HMMA.16816.F32.BF16 R96, R248, R26, R96 ;  /* 0x0000001af860723c */ /* 0x000fe20000041860 */
[----:B------:R1:W5:Y:S06]  /*5de0*/  LDL.LU.64 R26, [R1+0x98] ;  /* 0x00009800011a7983 */ /* 0x00036c0000300a00 */
[----:B------:R-:W-:Y:S02]  /*5df0*/  IMAD.SHL.U32 R248, R247, 0x10, RZ ;  /* 0x00000010f7f87824 */ /* 0x000fe400078e00ff */
[----:B------:R-:W-:Y:S04]  /*5e00*/  IMAD.MOV.U32 R250, RZ, RZ, c[0x0][0x22c] ;  /* 0x00008b00fffa7624 */ /* 0x000fe800078e00ff */
[----:B------:R-:W-:Y:S04]  /*5e10*/  IMAD R250, R250, c[0x0][0x1c0], RZ ;  /* 0x00007000fafa7a24 */ /* 0x000fe800078e02ff */
[C---:B------:R-:W-:Y:S02]  /*5e20*/  IMAD R249, R250.reuse, 0x18, RZ ;  /* 0x00000018faf97824 */ /* 0x040fe400078e02ff */
[----:B------:R-:W-:Y:S01]  /*5e30*/  IMAD.SHL.U32 R251, R250, 0x20, RZ ;  /* 0x00000020fafb7824 */ /* 0x000fe200078e00ff */
[----:B--2---:R-:W-:Y:S01]  /*5e40*/  @P0 IADD3 R244, P1, R245, UR9, RZ ;  /* 0x00000009f5f40c10 */ /* 0x004fe2000ff3e0ff */
[----:B------:R-:W-:Y:S03]  /*5e50*/  @UP5 UMOV UR9, UR13 ;  /* 0x0000000d00095c82 */ /* 0x000fe60008000000 */
[----:B---3--:R-:W-:Y:S01]  /*5e60*/  @P0 IADD3.X R245, R24, UR8, RZ, P1, !PT ;  /* 0x0000000818f50c10 */ /* 0x008fe20008ffe4ff */
[C---:B------:R-:W-:Y:S01]  /*5e70*/  IMAD.SHL.U32 R24, R247.reuse, 0x8, RZ ;  /* 0x00000008f7187824 */ /* 0x040fe200078e00ff */
[----:B------:R-:W-:Y:S03]  /*5e80*/  @UP5 UMOV UR8, UR12 ;  /* 0x0000000c00085c82 */ /* 0x000fe60008000000 */
[----:B----4-:R2:W3:Y:S04]  /*5e90*/  @P0 LDG.E R25, [R244.64+-0x100] ;  /* 0xffff0004f4190981 */ /* 0x0104e8000c1e1900 */
[----:B------:R2:W4:Y:S04]  /*5ea0*/  @P0 LDG.E R246, [R244.64+-0xe0] ;  /* 0xffff2004f4f60981 */ /* 0x000528000c1e1900 */
[----:B------:R1:W-:Y:S01]  /*5eb0*/  RED.E.ADD.F32.FTZ.RN.STRONG.GPU [R20.64], R4 ;  /* 0x000000041400798e */ /* 0x0003e2000c10e784 */
[-C--:B--2---:R-:W-:Y:S01]  /*5ec0*/  LEA R244, P1, R24, R20.reuse, 0x2 ;  /* 0x0000001418f47211 */ /* 0x084fe200078210ff */
[----:B------:R-:W-:Y:S05]  /*5ed0*/  IMAD.SHL.U32 R245, R247, 0x8, RZ ;  /* 0x00000008f7f57824 */ /* 0x000fea00078e00ff */
[-C--:B------:R-:W-:Y:S02]  /*5ee0*/  LEA.HI.X.SX32 R245, R245, R21.reuse, 0x2, P1 ;  /* 0x00000015f5f57211 */ /* 0x080fe400008f16ff */
[CC--:B-1----:R-:W-:Y:S03]  /*5ef0*/  LEA R4, P1, R249.reuse, R20.reuse, 0x2 ;  /* 0x00000014f9047211 */ /* 0x0c2fe600078210ff */
[----:B------:R1:W-:Y:S02]  /*5f00*/  RED.E.ADD.F32.FTZ.RN.STRONG.GPU [R244.64], R5 ;  /* 0x00000005f400798e */ /* 0x0003e4000c10e784 */
[-C--:B-1----:R-:W-:Y:S02]  /*5f10*/  LEA.HI.X.SX32 R5, R249, R21.reuse, 0x2, P1 ;  /* 0x00000015f9057211 */ /* 0x082fe400008f16ff */
[----:B---3--:R1:W-:Y:S04]  /*5f20*/  @P0 STL [R1+0x60], R25 ;  /* 0x0000601901000387 */ /* 0x0083e80000100800 */
[----:B-1----:R1:W5:Y:S04]  /*5f30*/  LDL.LU.64 R24, [R1+0x90] ;  /* 0x0000900001187983 */ /* 0x0023680000300a00 */
[----:B----4-:R2:W-:Y:S04]  /*5f40*/  @P0 STL [R1+0x64], R246 ;  /* 0x000064f601000387 */ /* 0x0105e80000100800 */
[----:B------:R-:W3:Y:S01]  /*5f50*/  LDL R249, [R1+0x6c] ;  /* 0x00006c0001f97983 */ /* 0x000ee20000100800 */
[CC--:B--2---:R-:W-:Y:S04]  /*5f60*/  LEA R246, P2, R248.reuse, R20.reuse, 0x2 ;  /* 0x00000014f8f67211 */ /* 0x0c4fe800078410ff */
[-C--:B------:R-:W-:Y:S02]  /*5f70*/  LEA.HI.X.SX32 R247, R248, R21.reuse, 0x2, P2 ;  /* 0x00000015f8f77211 */ /* 0x080fe400010f16ff */
[-C--:B------:R-:W-:Y:S03]  /*5f80*/  LEA R248, P2, R251, R20.reuse, 0x2 ;  /* 0x00000014fbf87211 */ /* 0x080fe600078410ff */
[----:B------:R2:W-:Y:S04]  /*5f90*/  RED.E.ADD.F32.FTZ.RN.STRONG.GPU [R246.64], R6 ;  /* 0x00000006f600798e */ /* 0x0005e8000c10e784 */
[----:B------:R4:W-:Y:S04]  /*5fa0*/  RED.E.ADD.F32.FTZ.RN.STRONG.GPU [R4.64], R7 ;  /* 0x000000070400798e */ /* 0x0009e8000c10e784 */
[----:B--2---:R-:W2:Y:S01]  /*5fb0*/  LDL R246, [R1+0x2c] ;  /* 0x00002c0001f67983 */ /* 0x004ea20000100800 */
[C---:B------:R-:W-:Y:S02]  /*5fc0*/  IMAD R247, R250.reuse, 0x28, RZ ;  /* 0x00000028faf77824 */ /* 0x040fe400078e02ff */
[----:B------:R-:W-:Y:S02]  /*5fd0*/  IMAD R250, R250, 0x30, RZ ;  /* 0x00000030fafa7824 */ /* 0x000fe400078e02ff */
[----:B----4-:R-:W-:Y:S04]  /*5fe0*/  IMAD.MOV.U32 R5, RZ, RZ, c[0x0][0x22c] ;  /* 0x00008b00ff057624 */ /* 0x010fe800078e00ff */
[----:B------:R-:W-:Y:S04]  /*5ff0*/  IMAD R5, R5, c[0x0][0x1c0], RZ ;  /* 0x0000700005057a24 */ /* 0x000fe800078e02ff */
[----:B------:R-:W-:Y:S02]  /*6000*/  IMAD R7, R5, 0x38, RZ ;  /* 0x0000003805077824 */ /* 0x000fe400078e02ff */
[----:B--2---:R-:W-:Y:S01]  /*6010*/  IMAD.MOV.U32 R6, RZ, RZ, R246 ;  /* 0x000000ffff067224 */ /* 0x004fe200078e00f6 */
[-C--:B------:R-:W-:Y:S01]  /*6020*/  LEA R246, P1, R247, R20.reuse, 0x2 ;  /* 0x00000014f7f67211 */ /* 0x080fe200078210ff */
[----:B---3--:R-:W-:Y:S01]  /*6030*/  IMAD.MOV.U32 R247, RZ, RZ, R249 ;  /* 0x000000fffff77224 */ /* 0x008fe200078e00f9 */
[-C--:B------:R-:W-:Y:S02]  /*6040*/  LEA.HI.X.SX32 R249, R251, R21.reuse, 0x2, P2 ;  /* 0x00000015fbf97211 */ /* 0x080fe400010f16ff */
[-C--:B------:R-:W-:Y:S01]  /*6050*/  LEA R4, P2, R250, R20.reuse, 0x2 ;  /* 0x00000014fa047211 */ /* 0x080fe200078410ff */
[----:B------:R-:W-:Y:S02]  /*6060*/  IMAD.MOV.U32 R251, RZ, RZ, R247 ;  /* 0x000000fffffb7224 */ /* 0x000fe400078e00f7 */
[----:B------:R-:W-:Y:S01]  /*6070*/  IMAD R247, R5, 0x28, RZ ;  /* 0x0000002805f77824 */ /* 0x000fe200078e02ff */
[----:B------:R2:W-:Y:S04]  /*6080*/  RED.E.ADD.F32.FTZ.RN.STRONG.GPU [R248.64], R8 ;  /* 0x00000008f800798e */ /* 0x0005e8000c10e784 */
[----:B------:R-:W3:Y:S01]  /*6090*/  LDL R5, [R1+0x68] ;  /* 0x0000680001057983 */ /* 0x000ee20000100800 */
[-C--:B------:R-:W-:Y:S05]  /*60a0*/  LEA.HI.X.SX32 R247, R247, R21.reuse, 0x2, P1 ;  /* 0x00000015f7f77211 */ /* 0x080fea00008f16ff */
[----:B------:R4:W-:Y:S01]  /*60b0*/  RED.E.ADD.F32.FTZ.RN.STRONG.GPU [R246.64], R9 ;  /* 0x00000009f600798e */ /* 0x0009e2000c10e784 */
[----:B--2---:R-:W-:Y:S01]  /*60c0*/  IMAD.MOV.U32 R248, RZ, RZ, R6 ;  /* 0x000000fffff87224 */ /* 0x004fe200078e0006 */
[CC--:B------:R-:W-:Y:S01]  /*60d0*/  LEA R6, P1, R7.reuse, R20.reuse, 0x2 ;  /* 0x0000001407067211 */ /* 0x0c0fe200078210ff */
[----:B------:R-:W-:Y:S03]  /*60e0*/  IMAD.MOV.U32 R8, RZ, RZ, c[0x0][0x22c] ;  /* 0x00008b00ff087624 */ /* 0x000fe600078e00ff */
[-C--:B------:R-:W-:Y:S01]  /*60f0*/  LEA.HI.X.SX32 R7, R7, R21.reuse, 0x2, P1 ;  /* 0x0000001507077211 */ /* 0x080fe200008f16ff */
[----:B------:R-:W-:Y:S01]  /*6100*/  IMAD R8, R8, c[0x0][0x1c0], RZ ;  /* 0x0000700008087a24 */ /* 0x000fe200078e02ff */
[----:B----4-:R-:W2:Y:S01]  /*6110*/  LDL.64 R246, [R1+0x48] ;  /* 0x0000480001f67983 */ /* 0x010ea20000100a00 */
[----:B---3--:R-:W-:Y:S01]  /*6120*/  IMAD.MOV.U32 R249, RZ, RZ, R5 ;  /* 0x000000fffff97224 */ /* 0x008fe200078e0005 */
[-C--:B------:R-:W-:Y:S01]  /*6130*/  LEA.HI.X.SX32 R5, R250, R21.reuse, 0x2, P2 ;  /* 0x00000015fa057211 */ /* 0x080fe200010f16ff */
[----:B------:R-:W-:Y:S04]  /*6140*/  IMAD.MOV.U32 R250, RZ, RZ, c[0x0][0x22c] ;  /* 0x00008b00fffa7624 */ /* 0x000fe800078e00ff */
[----:B------:R3:W-:Y:S01]  /*6150*/  RED.E.ADD.F32.FTZ.RN.STRONG.GPU [R4.64], R10 ;  /* 0x0000000a0400798e */ /* 0x0007e2000c10e784 */
[----:B------:R-:W-:Y:S03]  /*6160*/  IMAD R250, R250, c[0x0][0x1c0], RZ ;  /* 0x00007000fafa7a24 */ /* 0x000fe600078e02ff */
[----:B------:R4:W-:Y:S01]  /*6170*/  RED.E.ADD.F32.FTZ.RN.STRONG.GPU [R6.64], R11 ;  /* 0x0000000b0600798e */ /* 0x0009e2000c10e784 */
[----:B------:R-:W-:Y:S03]  /*6180*/  IMAD.SHL.U32 R250, R250, 0x10, RZ ;  /* 0x00000010fafa7824 */ /* 0x000fe600078e00ff */
[----:B------:R1:W-:Y:S02]  /*6190*/  RED.E.ADD.F32.FTZ.RN.STRONG.GPU [R20.64+0x80], R16 ;  /* 0x000080101400798e */ /* 0x0003e4000c10e784 */
[----:B------:R-:W-:Y:S01]  /*61a0*/  IADD3 R9, R250, 0x20, RZ ;  /* 0x00000020fa097810 */ /* 0x000fe20007ffe0ff */
[----:B------:R-:W-:Y:S01]  /*61b0*/  IMAD.SHL.U32 R250, R8, 0x8, RZ ;  /* 0x0000000808fa7824 */ /* 0x000fe200078e00ff */
[----:B------:R1:W-:Y:S02]  /*61c0*/  RED.E.ADD.F32.FTZ.RN.STRONG.GPU [R244.64+0x80], R17 ;  /* 0x00008011f400798e */ /* 0x0003e4000c10e784 */
[CC--:B------:R-:W-:Y:S01]  /*61d0*/  LEA R8, P1, R9.reuse, R20.reuse, 0x2 ;  /* 0x0000001409087211 */ /* 0x0c0fe200078210ff */
[----:B---3--:R-:W-:Y:S03]  /*61e0*/  IMAD.IADD R4, R250, 0x1, R9 ;  /* 0x00000001fa047824 */ /* 0x008fe600078e0209 */
[-C--:B------:R-:W-:Y:S01]  /*61f0*/  LEA.HI.X.SX32 R9, R9, R21.reuse, 0x2, P1 ;  /* 0x0000001509097211 */ /* 0x080fe200008f16ff */
[----:B--2---:R-:W-:Y:S02]  /*6200*/  IMAD.MOV.U32 R10, RZ, RZ, R246 ;  /* 0x000000ffff0a7224 */ /* 0x004fe400078e00f6 */
[----:B----4-:R-:W-:Y:S01]  /*6210*/  IMAD.MOV.U32 R11, RZ, RZ, R247 ;  /* 0x000000ffff0b7224 */ /* 0x010fe200078e00f7 */
[-C--:B------:R-:W-:Y:S01]  /*6220*/  LEA R246, P1, R4, R20.reuse, 0x2 ;  /* 0x0000001404f67211 */ /* 0x080fe200078210ff */
[----:B------:R2:W-:Y:S01]  /*6230*/  RED.E.ADD.F32.FTZ.RN.STRONG.GPU [R8.64], R18 ;  /* 0x000000120800798e */ /* 0x0005e2000c10e784 */
[----:B------:R-:W-:Y:S02]  /*6240*/  IMAD.IADD R6, R250, 0x1, R4 ;  /* 0x00000001fa067824 */ /* 0x000fe400078e0204 */
[-C--:B------:R-:W-:Y:S01]  /*6250*/  LEA.HI.X.SX32 R247, R4, R21.reuse, 0x2, P1 ;  /* 0x0000001504f77211 */ /* 0x080fe200008f16ff */
[----:B------:R-:W-:Y:S02]  /*6260*/  IMAD.MOV.U32 R7, RZ, RZ, c[0x0][0x22c] ;  /* 0x00008b00ff077624 */ /* 0x000fe400078e00ff */
[C---:B------:R-:W-:Y:S02]  /*6270*/  IMAD.IADD R5, R250.reuse, 0x1, R6 ;  /* 0x00000001fa057824 */ /* 0x040fe400078e0206 */
[----:B------:R3:W-:Y:S01]  /*6280*/  RED.E.ADD.F32.FTZ.RN.STRONG.GPU [R246.64], R19 ;  /* 0x00000013f600798e */ /* 0x0007e2000c10e784 */
[----:B------:R-:W-:Y:S02]  /*6290*/  IMAD R7, R7, c[0x0][0x1c0], RZ ;  /* 0x0000700007077a24 */ /* 0x000fe400078e02ff */
[C---:B------:R-:W-:Y:S01]  /*62a0*/  IMAD.IADD R4, R250.reuse, 0x1, R5 ;  /* 0x00000001fa047824 */ /* 0x040fe200078e0205 */
[CC--:B-1----:R-:W-:Y:S04]  /*62b0*/  LEA R16, P1, R5.reuse, R20.reuse, 0x2 ;  /* 0x0000001405107211 */ /* 0x0c2fe800078210ff */
[-C--:B------:R-:W-:Y:S01]  /*62c0*/  LEA.HI.X.SX32 R17, R5, R21.reuse, 0x2, P1 ;  /* 0x0000001505117211 */ /* 0x080fe200008f16ff */
[----:B------:R-:W-:Y:S02]  /*62d0*/  IMAD.IADD R5, R250, 0x1, R4 ;  /* 0x00000001fa057824 */ /* 0x000fe400078e0204 */
[----:B--2---:R-:W-:Y:S01]  /*62e0*/  IMAD.MOV.U32 R8, RZ, RZ, R10 ;  /* 0x000000ffff087224 */ /* 0x004fe200078e000a */
[CC--:B------:R-:W-:Y:S01]  /*62f0*/  LEA R10, P2, R6.reuse, R20.reuse, 0x2 ;  /* 0x00000014060a7211 */ /* 0x0c0fe200078410ff */
[----:B------:R-:W-:Y:S02]  /*6300*/  IMAD.MOV.U32 R9, RZ, RZ, R11 ;  /* 0x000000ffff097224 */ /* 0x000fe400078e000b */
[----:B------:R-:W-:Y:S01]  /*6310*/  IMAD.SHL.U32 R18, R7, 0x10, RZ ;  /* 0x0000001007127824 */ /* 0x000fe200078e00ff */
[-C--:B------:R-:W-:Y:S01]  /*6320*/  LEA.HI.X.SX32 R11, R6, R21.reuse, 0x2, P2 ;  /* 0x00000015060b7211 */ /* 0x080fe200010f16ff */
[----:B---3--:R-:W-:Y:S01]  /*6330*/  IMAD.MOV.U32 R246, RZ, RZ, R8 ;  /* 0x000000fffff67224 */ /* 0x008fe200078e0008 */
[CC--:B------:R-:W-:Y:S03]  /*6340*/  LEA R8, P1, R4.reuse, R20.reuse, 0x2 ;  /* 0x0000001404087211 */ /* 0x0c0fe600078210ff */
[----:B------:R1:W-:Y:S01]  /*6350*/  RED.E.ADD.F32.FTZ.RN.STRONG.GPU [R10.64], R12 ;  /* 0x0000000c0a00798e */ /* 0x0003e2000c10e784 */
[----:B------:R-:W-:Y:S01]  /*6360*/  IMAD.MOV.U32 R247, RZ, RZ, R9 ;  /* 0x000000fffff77224 */ /* 0x000fe200078e0009 */
[-C--:B------:R-:W-:Y:S02]  /*6370*/  LEA.HI.X.SX32 R9, R4, R21.reuse, 0x2, P1 ;  /* 0x0000001504097211 */ /* 0x080fe400008f16ff */
[----:B------:R-:W-:Y:S01]  /*6380*/  RED.E.ADD.F32.FTZ.RN.STRONG.GPU [R16.64], R13 ;  /* 0x0000000d1000798e */ /* 0x000fe2000c10e784 */
[CC--:B------:R-:W-:Y:S03]  /*6390*/  LEA R6, P1, R5.reuse, R20.reuse, 0x2 ;  /* 0x0000001405067211 */ /* 0x0c0fe600078210ff */
[----:B------:R2:W-:Y:S01]  /*63a0*/  RED.E.ADD.F32.FTZ.RN.STRONG.GPU [R8.64], R14 ;  /* 0x0000000e0800798e */ /* 0x0005e2000c10e784 */
[-C--:B------:R-:W-:Y:S05]  /*63b0*/  LEA.HI.X.SX32 R7, R5, R21.reuse, 0x2, P1 ;  /* 0x0000001505077211 */ /* 0x080fea00008f16ff */
[----:B------:R3:W-:Y:S04]  /*63c0*/  RED.E.ADD.F32.FTZ.RN.STRONG.GPU [R6.64], R15 ;  /* 0x0000000f0600798e */ /* 0x0007e8000c10e784 */
[----:B------:R-:W-:Y:S04]  /*63d0*/  RED.E.ADD.F32.FTZ.RN.STRONG.GPU [R20.64+0x100], R68 ;  /* 0x000100441400798e */ /* 0x000fe8000c10e784 */
[----:B------:R-:W-:Y:S01]  /*63e0*/  RED.E.ADD.F32.FTZ.RN.STRONG.GPU [R244.64+0x100], R69 ;  /* 0x00010045f400798e */ /* 0x000fe2000c10e784 */
[----:B-1----:R-:W-:Y:S05]  /*63f0*/  IADD3 R10, R18, 0x40, RZ ;  /* 0x00000040120a7810 */ /* 0x002fea0007ffe0ff */
[----:B------:R-:W-:Y:S01]  /*6400*/  IMAD.IADD R4, R250, 0x1, R10 ;  /* 0x00000001fa047824 */ /* 0x000fe200078e020a */
[CC--:B--2---:R-:W-:Y:S04]  /*6410*/  LEA R8, P1, R10.reuse, R20.reuse, 0x2 ;  /* 0x000000140a087211 */ /* 0x0c4fe800078210ff */
[-C--:B------:R-:W-:Y:S01]  /*6420*/  LEA.HI.X.SX32 R9, R10, R21.reuse, 0x2, P1 ;  /* 0x000000150a097211 */ /* 0x080fe200008f16ff */
[----:B---3--:R-:W-:Y:S01]  /*6430*/  IMAD.IADD R6, R250, 0x1, R4 ;  /* 0x00000001fa067824 */ /* 0x008fe200078e0204 */
[-C--:B------:R-:W-:Y:S03]  /*6440*/  LEA R14, P1, R4, R20.reuse, 0x2 ;  /* 0x00000014040e7211 */ /* 0x080fe600078210ff */
[----:B------:R1:W-:Y:S01]  /*6450*/  RED.E.ADD.F32.FTZ.RN.STRONG.GPU [R8.64], R70 ;  /* 0x000000460800798e */ /* 0x0003e2000c10e784 */
[----:B------:R-:W-:Y:S01]  /*6460*/  IMAD.IADD R5, R250, 0x1, R6 ;  /* 0x00000001fa057824 */ /* 0x000fe200078e0206 */
[-C--:B------:R-:W-:Y:S02]  /*6470*/  LEA.HI.X.SX32 R15, R4, R21.reuse, 0x2, P1 ;  /* 0x00000015040f7211 */ /* 0x080fe400008f16ff */
[-C--:B------:R-:W-:Y:S01]  /*6480*/  LEA R10, P2, R6, R20.reuse, 0x2 ;  /* 0x00000014060a7211 */ /* 0x080fe200078410ff */
[----:B------:R-:W-:Y:S01]  /*6490*/  IMAD.IADD R4, R250, 0x1, R5 ;  /* 0x00000001fa047824 */ /* 0x000fe200078e0205 */
[CC--:B------:R-:W-:Y:S01]  /*64a0*/  LEA R12, P1, R5.reuse, R20.reuse, 0x2 ;  /* 0x00000014050c7211 */ /* 0x0c0fe200078210ff */
[----:B------:R-:W-:Y:S01]  /*64b0*/  RED.E.ADD.F32.FTZ.RN.STRONG.GPU [R14.64], R71 ;  /* 0x000000470e00798e */ /* 0x000fe2000c10e784 */
[-C--:B------:R-:W-:Y:S02]  /*64c0*/  LEA.HI.X.SX32 R11, R6, R21.reuse, 0x2, P2 ;  /* 0x00000015060b7211 */ /* 0x080fe400010f16ff */
[-C--:B------:R-:W-:Y:S01]  /*64d0*/  LEA.HI.X.SX32 R13, R5, R21.reuse, 0x2, P1 ;  /* 0x00000015050d7211 */ /* 0x080fe200008f16ff */
[----:B------:R-:W-:Y:S01]  /*64e0*/  IMAD.IADD R5, R250, 0x1, R4 ;  /* 0x00000001fa057824 */ /* 0x000fe200078e0204 */
[----:B------:R-:W-:Y:S04]  /*64f0*/  LDSM.16.MT88.4 R68, [R0+0x4000] ;  /* 0x004000000044783b */ /* 0x000fe80000004200 */
[----:B------:R2:W-:Y:S04]  /*6500*/  RED.E.ADD.F32.FTZ.RN.STRONG.GPU [R10.64], R72 ;  /* 0x000000480a00798e */ /* 0x0005e8000c10e784 */
[----:B------:R-:W-:Y:S01]  /*6510*/  RED.E.ADD.F32.FTZ.RN.STRONG.GPU [R12.64], R73 ;  /* 0x000000490c00798e */ /* 0x000fe2000c10e784 */
[CC--:B-1----:R-:W-:Y:S04]  /*6520*/  LEA R8, P1, R4.reuse, R20.reuse, 0x2 ;  /* 0x0000001404087211 */ /* 0x0c2fe800078210ff */
[-C--:B------:R-:W-:Y:S02]  /*6530*/  LEA.HI.X.SX32 R9, R4, R21.reuse, 0x2, P1 ;  /* 0x0000001504097211 */ /* 0x080fe400008f16ff */
[CC--:B------:R-:W-:Y:S03]  /*6540*/  LEA R6, P1, R5.reuse, R20.reuse, 0x2 ;  /* 0x0000001405067211 */ /* 0x0c0fe600078210ff */
[----:B------:R1:W-:Y:S01]  /*6550*/  RED.E.ADD.F32.FTZ.RN.STRONG.GPU [R8.64], R74 ;  /* 0x0000004a0800798e */ /* 0x0003e2000c10e784 */
[-C--:B------:R-:W-:Y:S05]  /*6560*/  LEA.HI.X.SX32 R7, R5, R21.reuse, 0x2, P1 ;  /* 0x0000001505077211 */ /* 0x080fea00008f16ff */
[----:B------:R3:W-:Y:S01]  /*6570*/  RED.E.ADD.F32.FTZ.RN.STRONG.GPU [R6.64], R75 ;  /* 0x0000004b0600798e */ /* 0x0007e2000c10e784 */
[----:B--2---:R-:W-:Y:S03]  /*6580*/  IADD3 R10, R18, 0x60, RZ ;  /* 0x00000060120a7810 */ /* 0x004fe60007ffe0ff */
[----:B------:R-:W-:Y:S02]  /*6590*/  RED.E.ADD.F32.FTZ.RN.STRONG.GPU [R20.64+0x180], R80 ;  /* 0x000180501400798e */ /* 0x000fe4000c10e784 */
[----:B------:R-:W-:Y:S02]  /*65a0*/  IMAD.IADD R4, R250, 0x1, R10 ;  /* 0x00000001fa047824 */ /* 0x000fe400078e020a */
[----:B------:R-:W-:Y:S04]  /*65b0*/  RED.E.ADD.F32.FTZ.RN.STRONG.GPU [R244.64+0x180], R81 ;  /* 0x00018051f400798e */ /* 0x000fe8000c10e784 */
[----:B------:R-:W-:Y:S01]  /*65c0*/  LDSM.16.MT88.4 R72, [R3+0x12800] ;  /* 0x012800000348783b */ /* 0x000fe20000004200 */
[CC--:B-1----:R-:W-:Y:S04]  /*65d0*/  LEA R8, P1, R10.reuse, R20.reuse, 0x2 ;  /* 0x000000140a087211 */ /* 0x0c2fe800078210ff */
        /* <DEDUP_REMOVED lines=33> */
[-C--:B------:R-:W-:Y:S03]  /*67f0*/  LEA.HI.X.SX32 R13, R4, R21.reuse, 0x2, P1 ;  /* 0x00000015040d7211 */ /* 0x080fe600008f16ff */
[C---:B------:R-:W-:Y:S01]  /*6800*/  IMAD.IADD R4, R250.reuse, 0x1, R5 ;  /* 0x00000001fa047824 */ /* 0x040fe200078e0205 */
[CC--:B------:R-:W-:Y:S01]  /*6810*/  LEA R10, P1, R5.reuse, R20.reuse, 0x2 ;  /* 0x00000014050a7211 */ /* 0x0c0fe200078210ff */
[----:B------:R-:W-:Y:S03]  /*6820*/  RED.E.ADD.F32.FTZ.RN.STRONG.GPU [R12.64], R87 ;  /* 0x000000570c00798e */ /* 0x000fe6000c10e784 */
[-C--:B------:R-:W-:Y:S01]  /*6830*/  LEA.HI.X.SX32 R11, R5, R21.reuse, 0x2, P1 ;  /* 0x00000015050b7211 */ /* 0x080fe200008f16ff */
[----:B------:R-:W-:Y:S01]  /*6840*/  IMAD.IADD R5, R250, 0x1, R4 ;  /* 0x00000001fa057824 */ /* 0x000fe200078e0204 */
[----:B------:R-:W-:Y:S01]  /*6850*/  LDSM.16.MT88.4 R84, [R0+0x2800] ;  /* 0x002800000054783b */ /* 0x000fe20000004200 */
[CC--:B-1----:R-:W-:Y:S04]  /*6860*/  LEA R8, P2, R6.reuse, R20.reuse, 0x2 ;  /* 0x0000001406087211 */ /* 0x0c2fe800078410ff */
[-C--:B------:R-:W-:Y:S02]  /*6870*/  LEA.HI.X.SX32 R9, R6, R21.reuse, 0x2, P2 ;  /* 0x0000001506097211 */ /* 0x080fe400010f16ff */
[CC--:B------:R-:W-:Y:S03]  /*6880*/  LEA R6, P1, R4.reuse, R20.reuse, 0x2 ;  /* 0x0000001404067211 */ /* 0x0c0fe600078210ff */
[----:B------:R1:W-:Y:S01]  /*6890*/  RED.E.ADD.F32.FTZ.RN.STRONG.GPU [R8.64], R88 ;  /* 0x000000580800798e */ /* 0x0003e2000c10e784 */
[-C--:B------:R-:W-:Y:S02]  /*68a0*/  LEA.HI.X.SX32 R7, R4, R21.reuse, 0x2, P1 ;  /* 0x0000001504077211 */ /* 0x080fe400008f16ff */
[----:B------:R-:W-:Y:S01]  /*68b0*/  IADD3 R4, R18, 0xa0, RZ ;  /* 0x000000a012047810 */ /* 0x000fe20007ffe0ff */
[----:B------:R2:W-:Y:S04]  /*68c0*/  RED.E.ADD.F32.FTZ.RN.STRONG.GPU [R10.64], R89 ;  /* 0x000000590a00798e */ /* 0x0005e8000c10e784 */
[----:B------:R3:W-:Y:S04]  /*68d0*/  RED.E.ADD.F32.FTZ.RN.STRONG.GPU [R6.64], R90 ;  /* 0x0000005a0600798e */ /* 0x0007e8000c10e784 */
[----:B------:R-:W-:Y:S01]  /*68e0*/  LDSM.16.MT88.4 R16, [R0+0x2000] ;  /* 0x002000000010783b */ /* 0x000fe20000004200 */
[CC--:B-1----:R-:W-:Y:S04]  /*68f0*/  LEA R8, P1, R5.reuse, R20.reuse, 0x2 ;  /* 0x0000001405087211 */ /* 0x0c2fe800078210ff */
[-C--:B------:R-:W-:Y:S02]  /*6900*/  LEA.HI.X.SX32 R9, R5, R21.reuse, 0x2, P1 ;  /* 0x0000001505097211 */ /* 0x080fe400008f16ff */
[-C--:B--2---:R-:W-:Y:S01]  /*6910*/  LEA R10, P1, R4, R20.reuse, 0x2 ;  /* 0x00000014040a7211 */ /* 0x084fe200078210ff */
[----:B---3--:R-:W-:Y:S02]  /*6920*/  IMAD.IADD R6, R250, 0x1, R4 ;  /* 0x00000001fa067824 */ /* 0x008fe400078e0204 */
[----:B------:R1:W-:Y:S01]  /*6930*/  RED.E.ADD.F32.FTZ.RN.STRONG.GPU [R8.64], R91 ;  /* 0x0000005b0800798e */ /* 0x0003e2000c10e784 */
[-C--:B------:R-:W-:Y:S03]  /*6940*/  LEA.HI.X.SX32 R11, R4, R21.reuse, 0x2, P1 ;  /* 0x00000015040b7211 */ /* 0x080fe600008f16ff */
[----:B------:R-:W-:Y:S01]  /*6950*/  RED.E.ADD.F32.FTZ.RN.STRONG.GPU [R20.64+0x280], R96 ;  /* 0x000280601400798e */ /* 0x000fe2000c10e784 */
[CC--:B------:R-:W-:Y:S03]  /*6960*/  LEA R14, P1, R6.reuse, R20.reuse, 0x2 ;  /* 0x00000014060e7211 */ /* 0x0c0fe600078210ff */
[----:B------:R-:W-:Y:S01]  /*6970*/  RED.E.ADD.F32.FTZ.RN.STRONG.GPU [R244.64+0x280], R97 ;  /* 0x00028061f400798e */ /* 0x000fe2000c10e784 */
[-C--:B------:R-:W-:Y:S03]  /*6980*/  LEA.HI.X.SX32 R15, R6, R21.reuse, 0x2, P1 ;  /* 0x00000015060f7211 */ /* 0x080fe600008f16ff */
[----:B------:R2:W-:Y:S04]  /*6990*/  RED.E.ADD.F32.FTZ.RN.STRONG.GPU [R10.64], R98 ;  /* 0x000000620a00798e */ /* 0x0005e8000c10e784 */
[----:B------:R-:W-:Y:S04]  /*69a0*/  RED.E.ADD.F32.FTZ.RN.STRONG.GPU [R14.64], R99 ;  /* 0x000000630e00798e */ /* 0x000fe8000c10e784 */
[----:B------:R-:W-:Y:S01]  /*69b0*/  LDSM.16.MT88.4 R88, [R2+0x13800] ;  /* 0x013800000258783b */ /* 0x000fe20000004200 */
[C---:B-1----:R-:W-:Y:S04]  /*69c0*/  IMAD.IADD R8, R250.reuse, 0x1, R6 ;  /* 0x00000001fa087824 */ /* 0x042fe800078e0206 */
[----:B------:R-:W-:Y:S01]  /*69d0*/  IMAD.IADD R5, R250, 0x1, R8 ;  /* 0x00000001fa057824 */ /* 0x000fe200078e0208 */
[-C--:B------:R-:W-:Y:S03]  /*69e0*/  LEA R12, P1, R8, R20.reuse, 0x2 ;  /* 0x00000014080c7211 */ /* 0x080fe600078210ff */
[----:B------:R-:W-:Y:S01]  /*69f0*/  IMAD.IADD R4, R250, 0x1, R5 ;  /* 0x00000001fa047824 */ /* 0x000fe200078e0205 */
[-C--:B------:R-:W-:Y:S02]  /*6a00*/  LEA.HI.X.SX32 R13, R8, R21.reuse, 0x2, P1 ;  /* 0x00000015080d7211 */ /* 0x080fe400008f16ff */
[CC--:B--2---:R-:W-:Y:S01]  /*6a10*/  LEA R10, P3, R5.reuse, R20.reuse, 0x2 ;  /* 0x00000014050a7211 */ /* 0x0c4fe200078610ff */
[----:B------:R-:W-:Y:S01]  /*6a20*/  IMAD.IADD R7, R250, 0x1, R4 ;  /* 0x00000001fa077824 */ /* 0x000fe200078e0204 */
[CC--:B------:R-:W-:Y:S01]  /*6a30*/  LEA R8, P2, R4.reuse, R20.reuse, 0x2 ;  /* 0x0000001404087211 */ /* 0x0c0fe200078410ff */
[----:B------:R-:W-:Y:S01]  /*6a40*/  RED.E.ADD.F32.FTZ.RN.STRONG.GPU [R12.64], R92 ;  /* 0x0000005c0c00798e */ /* 0x000fe2000c10e784 */
[-C--:B------:R-:W-:Y:S02]  /*6a50*/  LEA.HI.X.SX32 R11, R5, R21.reuse, 0x2, P3 ;  /* 0x00000015050b7211 */ /* 0x080fe400018f16ff */
[C---:B------:R-:W-:Y:S01]  /*6a60*/  LEA R6, P1, R7.reuse, R20, 0x2 ;  /* 0x0000001407067211 */ /* 0x040fe200078210ff */
[----:B------:R-:W-:Y:S01]  /*6a70*/  LDSM.16.MT88.4 R12, [R2+0x12000] ;  /* 0x01200000020c783b */ /* 0x000fe20000004200 */
[-C--:B------:R-:W-:Y:S02]  /*6a80*/  LEA.HI.X.SX32 R9, R4, R21.reuse, 0x2, P2 ;  /* 0x0000001504097211 */ /* 0x080fe400010f16ff */
[----:B------:R-:W-:Y:S01]  /*6a90*/  LEA.HI.X.SX32 R7, R7, R21, 0x2, P1 ;  /* 0x0000001507077211 */ /* 0x000fe200008f16ff */
[----:B------:R-:W-:Y:S04]  /*6aa0*/  RED.E.ADD.F32.FTZ.RN.STRONG.GPU [R10.64], R93 ;  /* 0x0000005d0a00798e */ /* 0x000fe8000c10e784 */
[----:B------:R-:W-:Y:S04]  /*6ab0*/  RED.E.ADD.F32.FTZ.RN.STRONG.GPU [R8.64], R94 ;  /* 0x0000005e0800798e */ /* 0x000fe8000c10e784 */
[----:B------:R-:W-:Y:S04]  /*6ac0*/  LDSM.16.MT88.4 R8, [R0] ;  /* 0x000000000008783b */ /* 0x000fe80000004200 */
[----:B------:R-:W-:Y:S04]  /*6ad0*/  RED.E.ADD.F32.FTZ.RN.STRONG.GPU [R6.64], R95 ;  /* 0x0000005f0600798e */ /* 0x000fe8000c10e784 */
[----:B------:R-:W1:Y:S04]  /*6ae0*/  LDSM.16.MT88.4 R4, [R3+0x12000] ;  /* 0x012000000304783b */ /* 0x000e680000004200 */
[----:B------:R2:W5:Y:S01]  /*6af0*/  LDL.LU.64 R20, [R1+0x88] ;  /* 0x0000880001147983 */ /* 0x0005620000300a00 */
[-C--:B-1----:R-:W-:Y:S08]  /*6b00*/  HMMA.16816.F32.BF16 R100, R4, R8.reuse, R100 ;  /* 0x000000080464723c */ /* 0x082ff00000041864 */
[C---:B------:R-:W-:Y:S08]  /*6b10*/  HMMA.16816.F32.BF16 R104, R12.reuse, R8, R104 ;  /* 0x000000080c68723c */ /* 0x040ff00000041868 */
[-C--:B------:R-:W-:Y:S08]  /*6b20*/  HMMA.16816.F32.BF16 R108, R12, R10.reuse, R108 ;  /* 0x0000000a0c6c723c */ /* 0x080ff0000004186c */
[C---:B------:R-:W-:Y:S01]  /*6b30*/  HMMA.16816.F32.BF16 R112, R4.reuse, R10, R112 ;  /* 0x0000000a0470723c */ /* 0x040fe20000041870 */
[----:B------:R-:W1:Y:S07]  /*6b40*/  LDSM.16.MT88.4 R8, [R0+0x4800] ;  /* 0x004800000008783b */ /* 0x000e6e0000004200 */
[-C--:B------:R-:W-:Y:S08]  /*6b50*/  HMMA.16816.F32.BF16 R116, R4, R16.reuse, R116 ;  /* 0x000000100474723c */ /* 0x080ff00000041874 */
[C---:B------:R-:W-:Y:S08]  /*6b60*/  HMMA.16816.F32.BF16 R120, R12.reuse, R16, R120 ;  /* 0x000000100c78723c */ /* 0x040ff00000041878 */
[-C--:B------:R-:W-:Y:S08]  /*6b70*/  HMMA.16816.F32.BF16 R124, R12, R18.reuse, R124 ;  /* 0x000000120c7c723c */ /* 0x080ff0000004187c */
[C---:B------:R-:W-:Y:S01]  /*6b80*/  HMMA.16816.F32.BF16 R128, R4.reuse, R18, R128 ;  /* 0x000000120480723c */ /* 0x040fe20000041880 */
[----:B------:R-:W-:Y:S07]  /*6b90*/  LDSM.16.MT88.4 R16, [R2+0x13000] ;  /* 0x013000000210783b */ /* 0x000fee0000004200 */
[-C--:B------:R-:W-:Y:S08]  /*6ba0*/  HMMA.16816.F32.BF16 R132, R4, R68.reuse, R132 ;  /* 0x000000440484723c */ /* 0x080ff00000041884 */
[C---:B------:R-:W-:Y:S08]  /*6bb0*/  HMMA.16816.F32.BF16 R136, R12.reuse, R68, R136 ;  /* 0x000000440c88723c */ /* 0x040ff00000041888 */
[-C--:B------:R-:W-:Y:S01]  /*6bc0*/  HMMA.16816.F32.BF16 R140, R12, R70.reuse, R140 ;  /* 0x000000460c8c723c */ /* 0x080fe2000004188c */
[----:B------:R-:W-:Y:S07]  /*6bd0*/  LDSM.16.MT88.4 R12, [R0+0x1000] ;  /* 0x00100000000c783b */ /* 0x000fee0000004200 */
[----:B------:R-:W-:Y:S01]  /*6be0*/  HMMA.16816.F32.BF16 R144, R4, R70, R144 ;  /* 0x000000460490723c */ /* 0x000fe20000041890 */
[----:B------:R-:W3:Y:S04]  /*6bf0*/  LDSM.16.MT88.4 R4, [R3+0x13000] ;  /* 0x013000000304783b */ /* 0x000ee80000004200 */
[----:B------:R-:W4:Y:S03]  /*6c00*/  LDSM.16.MT88.4 R68, [R0+0x3000] ;  /* 0x003000000044783b */ /* 0x000f260000004200 */
[-C--:B------:R-:W-:Y:S08]  /*6c10*/  HMMA.16816.F32.BF16 R100, R72, R76.reuse, R100 ;  /* 0x0000004c4864723c */ /* 0x080ff00000041864 */
[C---:B------:R-:W-:Y:S08]  /*6c20*/  HMMA.16816.F32.BF16 R104, R80.reuse, R76, R104 ;  /* 0x0000004c5068723c */ /* 0x040ff00000041868 */
[-C--:B------:R-:W-:Y:S08]  /*6c30*/  HMMA.16816.F32.BF16 R108, R80, R78.reuse, R108 ;  /* 0x0000004e506c723c */ /* 0x080ff0000004186c */
[C---:B------:R-:W-:Y:S01]  /*6c40*/  HMMA.16816.F32.BF16 R112, R72.reuse, R78, R112 ;  /* 0x0000004e4870723c */ /* 0x040fe20000041870 */
[----:B------:R-:W2:Y:S07]  /*6c50*/  LDSM.16.MT88.4 R76, [R0+0x5000] ;  /* 0x00500000004c783b */ /* 0x000eae0000004200 */
[-C--:B------:R-:W-:Y:S08]  /*6c60*/  HMMA.16816.F32.BF16 R116, R72, R84.reuse, R116 ;  /* 0x000000544874723c */ /* 0x080ff00000041874 */
[C---:B------:R-:W-:Y:S08]  /*6c70*/  HMMA.16816.F32.BF16 R120, R80.reuse, R84, R120 ;  /* 0x000000545078723c */ /* 0x040ff00000041878 */
[-C--:B------:R-:W-:Y:S08]  /*6c80*/  HMMA.16816.F32.BF16 R124, R80, R86.reuse, R124 ;  /* 0x00000056507c723c */ /* 0x080ff0000004187c */
[C---:B------:R-:W-:Y:S01]  /*6c90*/  HMMA.16816.F32.BF16 R128, R72.reuse, R86, R128 ;  /* 0x000000564880723c */ /* 0x040fe20000041880 */
[----:B------:R-:W-:Y:S07]  /*6ca0*/  LDSM.16.MT88.4 R84, [R0+0x1800] ;  /* 0x001800000054783b */ /* 0x000fee0000004200 */
[-C--:B-1----:R-:W-:Y:S08]  /*6cb0*/  HMMA.16816.F32.BF16 R132, R72, R8.reuse, R132 ;  /* 0x000000084884723c */ /* 0x082ff00000041884 */
[C---:B------:R-:W-:Y:S08]  /*6cc0*/  HMMA.16816.F32.BF16 R136, R80.reuse, R8, R136 ;  /* 0x000000085088723c */ /* 0x040ff00000041888 */
[-C--:B------:R-:W-:Y:S01]  /*6cd0*/  HMMA.16816.F32.BF16 R140, R80, R10.reuse, R140 ;  /* 0x0000000a508c723c */ /* 0x080fe2000004188c */
[----:B------:R-:W1:Y:S07]  /*6ce0*/  LDSM.16.MT88.4 R80, [R3+0x13800] ;  /* 0x013800000350783b */ /* 0x000e6e0000004200 */
[----:B------:R-:W-:Y:S01]  /*6cf0*/  HMMA.16816.F32.BF16 R144, R72, R10, R144 ;  /* 0x0000000a4890723c */ /* 0x000fe20000041890 */
[----:B------:R-:W1:Y:S04]  /*6d00*/  LDSM.16.MT88.4 R8, [R0+0x3800] ;  /* 0x003800000008783b */ /* 0x000e680000004200 */
[----:B------:R-:W1:Y:S03]  /*6d10*/  LDSM.16.MT88.4 R72, [R0+0x5800] ;  /* 0x005800000048783b */ /* 0x000e660000004200 */
[-C--:B---3--:R-:W-:Y:S08]  /*6d20*/  HMMA.16816.F32.BF16 R100, R4, R12.reuse, R100 ;  /* 0x0000000c0464723c */ /* 0x088ff00000041864 */
[C---:B------:R-:W-:Y:S08]  /*6d30*/  HMMA.16816.F32.BF16 R104, R16.reuse, R12, R104 ;  /* 0x0000000c1068723c */ /* 0x040ff00000041868 */
[-C--:B------:R-:W-:Y:S08]  /*6d40*/  HMMA.16816.F32.BF16 R108, R16, R14.reuse, R108 ;  /* 0x0000000e106c723c */ /* 0x080ff0000004186c */
[C---:B------:R-:W-:Y:S08]  /*6d50*/  HMMA.16816.F32.BF16 R112, R4.reuse, R14, R112 ;  /* 0x0000000e0470723c */ /* 0x040ff00000041870 */
[-C--:B----4-:R-:W-:Y:S08]  /*6d60*/  HMMA.16816.F32.BF16 R116, R4, R68.reuse, R116 ;  /* 0x000000440474723c */ /* 0x090ff00000041874 */
[C---:B------:R-:W-:Y:S08]  /*6d70*/  HMMA.16816.F32.BF16 R120, R16.reuse, R68, R120 ;  /* 0x000000441078723c */ /* 0x040ff00000041878 */
[-C--:B------:R-:W-:Y:S08]  /*6d80*/  HMMA.16816.F32.BF16 R124, R16, R70.reuse, R124 ;  /* 0x00000046107c723c */ /* 0x080ff0000004187c */
[C---:B------:R-:W-:Y:S08]  /*6d90*/  HMMA.16816.F32.BF16 R128, R4.reuse, R70, R128 ;  /* 0x000000460480723c */ /* 0x040ff00000041880 */
[-C--:B--2---:R-:W-:Y:S08]  /*6da0*/  HMMA.16816.F32.BF16 R132, R4, R76.reuse, R132 ;  /* 0x0000004c0484723c */ /* 0x084ff00000041884 */
[C---:B------:R-:W-:Y:S08]  /*6db0*/  HMMA.16816.F32.BF16 R136, R16.reuse, R76, R136 ;  /* 0x0000004c1088723c */ /* 0x040ff00000041888 */
[-C--:B------:R-:W-:Y:S08]  /*6dc0*/  HMMA.16816.F32.BF16 R140, R16, R78.reuse, R140 ;  /* 0x0000004e108c723c */ /* 0x080ff0000004188c */
[----:B------:R-:W-:Y:S08]  /*6dd0*/  HMMA.16816.F32.BF16 R144, R4, R78, R144 ;  /* 0x0000004e0490723c */ /* 0x000ff00000041890 */
[-C--:B-1----:R-:W-:Y:S08]  /*6de0*/  HMMA.16816.F32.BF16 R100, R80, R84.reuse, R100 ;  /* 0x000000545064723c */ /* 0x082ff00000041864 */
[C---:B------:R-:W-:Y:S08]  /*6df0*/  HMMA.16816.F32.BF16 R104, R88.reuse, R84, R104 ;  /* 0x000000545868723c */ /* 0x040ff00000041868 */
[-C--:B------:R-:W-:Y:S08]  /*6e00*/  HMMA.16816.F32.BF16 R108, R88, R86.reuse, R108 ;  /* 0x00000056586c723c */ /* 0x080ff0000004186c */
        /* <DEDUP_REMOVED lines=8> */
[----:B------:R-:W-:Y:S01]  /*6e90*/  HMMA.16816.F32.BF16 R144, R80, R74, R144 ;  /* 0x0000004a5090723c */ /* 0x000fe20000041890 */
[----:B------:R-:W-:-:S07]  /*6ea0*/  @!P0 BRA `(.L_x_24) ;  /* 0x0000033000008947 */ /* 0x000fce0003800000 */
[----:B------:R-:W2:Y:S04]  /*6eb0*/  LDL.LU.64 R96, [R1+0x40] ;  /* 0x0000400001607983 */ /* 0x000ea80000300a00 */
[----:B------:R-:W-:Y:S01]  /*6ec0*/  BAR.SYNC.DEFER_BLOCKING 0x0 ;  /* 0x0000000000007b1d */ /* 0x000fe20000010000 */
[----:B------:R-:W-:Y:S01]  /*6ed0*/  IMAD.MOV.U32 R13, RZ, RZ, c[0x0][0x190] ;  /* 0x00006400ff0d7624 */ /* 0x000fe200078e00ff */
[----:B------:R-:W-:Y:S01]  /*6ee0*/  ISETP.GE.AND P3, PT, R246, c[0x0][0x220], PT ;  /* 0x00008800f6007a0c */ /* 0x000fe20003f66270 */
[----:B------:R-:W-:Y:S01]  /*6ef0*/  IMAD.MOV.U32 R14, RZ, RZ, c[0x0][0x194] ;  /* 0x00006500ff0e7624 */ /* 0x000fe200078e00ff */
[----:B------:R-:W-:Y:S01]  /*6f00*/  ISETP.GE.AND P2, PT, R249, c[0x0][0x220], PT ;  /* 0x00008800f9007a0c */ /* 0x000fe20003f46270 */
[----:B------:R-:W-:Y:S01]  /*6f10*/  IMAD.U32 R5, R13, -0x40, RZ ;  /* 0xffffffc00d057824 */ /* 0x000fe200078e00ff */
[----:B------:R-:W-:Y:S04]  /*6f20*/  ISETP.GE.AND P1, PT, R251, c[0x0][0x220], PT ;  /* 0x00008800fb007a0c */ /* 0x000fe80003f26270 */
[----:B------:R-:W-:Y:S02]  /*6f30*/  SHF.R.S32.HI R7, RZ, 0x1f, R5 ;  /* 0x0000001fff077819 */ /* 0x000fe40000011405 */
[C---:B------:R-:W-:Y:S04]  /*6f40*/  LEA R6, P4, R13.reuse, R5, 0x5 ;  /* 0x000000050d067211 */ /* 0x040fe800078828ff */
[--C-:B------:R-:W-:Y:S01]  /*6f50*/  LEA.HI.X R7, R13, R7, R14.reuse, 0x5, P4 ;  /* 0x000000070d077211 */ /* 0x100fe200020f2c0e */
[----:B------:R1:W-:Y:S01]  /*6f60*/  @P3 STS.128 [R248], RZ ;  /* 0x000000fff8003388 */ /* 0x0003e20000000c00 */
[CC--:B--2---:R-:W-:Y:S02]  /*6f70*/  LEA R4, P0, R5.reuse, R96.reuse, 0x1 ;  /* 0x0000006005047211 */ /* 0x0c4fe400078008ff */
[C---:B------:R-:W-:Y:S02]  /*6f80*/  @!P2 LEA R10, P4, R6.reuse, R96, 0x1 ;  /* 0x00000060060aa211 */ /* 0x040fe400078808ff */
[-C--:B------:R-:W-:Y:S02]  /*6f90*/  LEA.HI.X.SX32 R5, R5, R97.reuse, 0x1, P0 ;  /* 0x0000006105057211 */ /* 0x080fe400000f0eff */
[C---:B------:R-:W-:Y:S02]  /*6fa0*/  @!P3 LEA R12, P5, R13.reuse, R4, 0x6 ;  /* 0x000000040d0cb211 */ /* 0x040fe400078a30ff */
[C-C-:B------:R-:W-:Y:S01]  /*6fb0*/  @!P2 LEA.HI.X R11, R6.reuse, R97, R7.reuse, 0x1, P4 ;  /* 0x00000061060ba211 */ /* 0x140fe200020f0c07 */
[----:B------:R-:W-:Y:S01]  /*6fc0*/  @!PT LDS RZ, [RZ] ;  /* 0x00000000fffff984 */ /* 0x000fe20000000800 */
[----:B------:R-:W-:Y:S01]  /*6fd0*/  @!PT LDS RZ, [RZ] ;  /* 0x00000000fffff984 */ /* 0x000fe20000000800 */
[----:B------:R-:W-:Y:S01]  /*6fe0*/  @!PT LDS RZ, [RZ] ;  /* 0x00000000fffff984 */ /* 0x000fe20000000800 */
[----:B------:R1:W-:Y:S01]  /*6ff0*/  @!P3 LDGSTS.E.BYPASS.LTC128B.128 [R248], [R4.64] ;  /* 0x0000000004f8bfae */ /* 0x0003e2000b901d44 */
[----:B------:R-:W-:Y:S02]  /*7000*/  @!P3 LEA.HI.X R13, R13, R5, R14, 0x6, P5 ;  /* 0x000000050d0db211 */ /* 0x000fe400028f340e */
[C---:B------:R-:W-:Y:S01]  /*7010*/  @!P1 LEA R8, P0, R6.reuse, R96, 0x1 ;  /* 0x0000006006089211 */ /* 0x040fe200078008ff */
[----:B------:R1:W-:Y:S03]  /*7020*/  @P2 STS.128 [R248+0x2000], RZ ;  /* 0x002000fff8002388 */ /* 0x0003e60000000c00 */
[----:B------:R-:W-:Y:S01]  /*7030*/  @!P1 LEA.HI.X R9, R6, R97, R7, 0x1, P0 ;  /* 0x0000006106099211 */ /* 0x000fe200000f0c07 */
        /* <DEDUP_REMOVED lines=26> */
.L_x_24:
[----:B------:R-:W-:Y:S01]  /*71e0*/  ISETP.LT.AND P0, PT, RZ, UR7, PT ;  /* 0x00000007ff007c0c */ /* 0x000fe2000bf01270 */
[----:B------:R-:W-:Y:S11]  /*71f0*/  UIADD3 UR7, UR7, -0x1, URZ ;  /* 0xffffffff07077890 */ /* 0x000ff6000fffe03f */
[----:B------:R-:W-:Y:S01]  /*7200*/  @!UPT UIADD3 URZ, URZ, URZ, URZ ;  /* 0x0000003f3f3ff290 */ /* 0x000fe2000fffe03f */
[----:B------:R-:W-:-:S05]  /*7210*/  @P0 BRA `(.L_x_25) ;  /* 0xffffc82000000947 */ /* 0x000fca000383ffff */
[----:B------:R-:W2:Y:S04]  /*7220*/  LDL R73, [R1+0x78] ;  /* 0x0000780001497983 */ /* 0x000ea80000100800 */
[----:B------:R-:W3:Y:S01]  /*7230*/  LDL R72, [R1+0x7c] ;  /* 0x00007c0001487983 */ /* 0x000ee20000100800 */
[----:B-----5:R-:W-:Y:S01]  /*7240*/  F2FP.BF16.PACK_AB R68, R27, R26 ;  /* 0x0000001a1b44723e */ /* 0x020fe200000010ff */
[----:B------:R-:W-:Y:S01]  /*7250*/  FMUL.FTZ R100, R100, c[0x0][0x2e0] ;  /* 0x0000b80064647a20 */ /* 0x000fe20000410000 */
[----:B------:R-:W-:Y:S01]  /*7260*/  F2FP.BF16.PACK_AB R70, R23, R22 ;  /* 0x000000161746723e */ /* 0x000fe200000010ff */
[----:B------:R-:W-:Y:S01]  /*7270*/  FMUL.FTZ R27, R101, c[0x0][0x2e0] ;  /* 0x0000b800651b7a20 */ /* 0x000fe20000410000 */
[----:B------:R-:W-:Y:S01]  /*7280*/  F2FP.BF16.PACK_AB R69, R25, R24 ;  /* 0x000000181945723e */ /* 0x000fe200000010ff */
[----:B------:R-:W-:Y:S01]  /*7290*/  FMUL.FTZ R102, R102, c[0x0][0x2e0] ;  /* 0x0000b80066667a20 */ /* 0x000fe20000410000 */
[----:B------:R-:W-:Y:S01]  /*72a0*/  F2FP.BF16.PACK_AB R71, R21, R20 ;  /* 0x000000141547723e */ /* 0x000fe200000010ff */
[----:B------:R-:W-:Y:S01]  /*72b0*/  FMUL.FTZ R26, R103, c[0x0][0x2e0] ;  /* 0x0000b800671a7a20 */ /* 0x000fe20000410000 */
[----:B------:R-:W-:Y:S01]  /*72c0*/  F2FP.BF16.PACK_AB R27, R27, R100 ;  /* 0x000000641b1b723e */ /* 0x000fe200000010ff */
[----:B------:R-:W-:Y:S01]  /*72d0*/  BAR.SYNC.DEFER_BLOCKING 0x0 ;  /* 0x0000000000007b1d */ /* 0x000fe20000010000 */
        /* <DEDUP_REMOVED lines=50> */
[----:B-1----:R-:W-:Y:S01]  /*7600*/  FMUL.FTZ R13, R125, c[0x0][0x2e0] ;  /* 0x0000b8007d0d7a20 */ /* 0x002fe20000410000 */
        /* <DEDUP_REMOVED lines=30> */
[----:B------:R-:W-:Y:S01]  /*77f0*/  UISETP.NE.AND UP0, UPT, UR24, -0x1, UPT ;  /* 0xffffffff1800788c */ /* 0x000fe2000bf05270 */
[----:B------:R-:W-:Y:S01]  /*7800*/  FMUL.FTZ R5, R141, c[0x0][0x2e0] ;  /* 0x0000b8008d057a20 */ /* 0x000fe20000410000 */
[----:B------:R-:W-:Y:S01]  /*7810*/  F2FP.BF16.PACK_AB R8, R8, R138 ;  /* 0x0000008a0808723e */ /* 0x000fe200000010ff */
[----:B------:R-:W-:Y:S01]  /*7820*/  FMUL.FTZ R142, R142, c[0x0][0x2e0] ;  /* 0x0000b8008e8e7a20 */ /* 0x000fe20000410000 */
[----:B------:R-:W-:Y:S01]  /*7830*/  ULDC.64 UR10, c[0x0][0x3a0] ;  /* 0x0000e800000a7ab9 */ /* 0x000fe20000000a00 */
[----:B------:R-:W-:Y:S01]  /*7840*/  FMUL.FTZ R4, R143, c[0x0][0x2e0] ;  /* 0x0000b8008f047a20 */ /* 0x000fe20000410000 */
[----:B------:R-:W-:-:S02]  /*7850*/  F2FP.BF16.PACK_AB R5, R5, R140 ;  /* 0x0000008c0505723e */ /* 0x000fc400000010ff */
[----:B------:R-:W-:Y:S02]  /*7860*/  PLOP3.LUT P0, PT, PT, PT, UP0, 0x80, 0x0 ;  /* 0x000000000000781c */ /* 0x000fe40003f0f008 */
[----:B------:R-:W-:Y:S01]  /*7870*/  F2FP.BF16.PACK_AB R4, R4, R142 ;  /* 0x0000008e0404723e */ /* 0x000fe200000010ff */
[----:B------:R-:W-:-:S04]  /*7880*/  @UP0 UIADD3 UR7, UR15, UR24, URZ ;  /* 0x000000180f070290 */ /* 0x000fc8000fffe03f */
[----:B------:R-:W-:-:S04]  /*7890*/  @UP0 UIMAD.WIDE.U32 UR8, UR7, UR10, URZ ;  /* 0x0000000a070802a5 */ /* 0x000fc8000f8e003f */
[----:B------:R-:W-:-:S03]  /*78a0*/  @UP0 UIMAD UR16, UR7, UR11, UR9 ;  /* 0x0000000b071002a4 */ /* 0x000fc6000f8e0209 */
[----:B------:R-:W-:Y:S01]  /*78b0*/  @UP0 UMOV UR14, UR8 ;  /* 0x00000008000e0c82 */ /* 0x000fe20008000000 */
[----:B--2---:R1:W-:Y:S04]  /*78c0*/  STS [R73], R27 ;  /* 0x0000001b49007388 */ /* 0x0043e80000000800 */
[----:B------:R1:W-:Y:S04]  /*78d0*/  STS [R73+0x400], R26 ;  /* 0x0004001a49007388 */ /* 0x0003e80000000800 */
[----:B---3--:R1:W-:Y:S04]  /*78e0*/  STS [R72], R23 ;  /* 0x0000001748007388 */ /* 0x0083e80000000800 */
[----:B------:R1:W-:Y:S04]  /*78f0*/  STS [R72+0x400], R22 ;  /* 0x0004001648007388 */ /* 0x0003e80000000800 */
        /* <DEDUP_REMOVED lines=43> */
[----:B------:R1:W-:Y:S01]  /*7bb0*/  STS [R72+0xb400], R62 ;  /* 0x00b4003e48007388 */ /* 0x0003e20000000800 */
        /* <DEDUP_REMOVED lines=13> */
.L_x_26:
        /* <DEDUP_REMOVED lines=10> */
[----:B------:R-:W-:Y:S02]  /*7d30*/  UIMAD UR11, UR15, UR11, UR7 ;  /* 0x0000000b0f0b72a4 */ /* 0x000fe4000f8e0207 */
[----:B------:R-:W-:-:S02]  /*7d40*/  ULDC.64 UR12, c[0x0][0x390] ;  /* 0x0000e400000c7ab9 */ /* 0x000fc40000000a00 */
[----:B------:R-:W-:Y:S02]  /*7d50*/  UIADD3 UR9, UR9, UR11, URZ ;  /* 0x0000000b09097290 */ /* 0x000fe4000fffe03f */
[----:B------:R-:W-:Y:S02]  /*7d60*/  UIMAD UR7, UR59, UR12, URZ ;  /* 0x0000000c3b0772a4 */ /* 0x000fe4000f8e023f */
[----:B------:R-:W-:Y:S02]  /*7d70*/  UIMAD.WIDE.U32 UR8, UR32, UR12, UR8 ;  /* 0x0000000c200872a5 */ /* 0x000fe4000f8e0008 */
[----:B------:R-:W-:-:S04]  /*7d80*/  UIMAD UR7, UR32, UR13, UR7 ;  /* 0x0000000d200772a4 */ /* 0x000fc8000f8e0207 */
[----:B------:R-:W-:Y:S02]  /*7d90*/  UIADD3 UR12, UR9, UR7, URZ ;  /* 0x00000007090c7290 */ /* 0x000fe4000fffe03f */
[----:B------:R-:W-:Y:S02]  /*7da0*/  UMOV UR11, UR8 ;  /* 0x00000008000b7c82 */ /* 0x000fe40008000000 */
.L_x_27:
[----:B------:R-:W-:Y:S01]  /*7db0*/  BAR.SYNC.DEFER_BLOCKING 0x0 ;  /* 0x0000000000007b1d */ /* 0x000fe20000010000 */
[----:B------:R-:W-:Y:S01]  /*7dc0*/  USHF.L.U32 UR7, UR19, 0x6, URZ ;  /* 0x0000000613077899 */ /* 0x000fe2000800063f */
[--C-:B-1----:R-:W-:Y:S01]  /*7dd0*/  SHF.R.S32.HI R7, RZ, 0x1f, R246.reuse ;  /* 0x0000001fff077819 */ /* 0x102fe200000114f6 */
[----:B------:R-:W-:Y:S01]  /*7de0*/  IMAD.MOV.U32 R6, RZ, RZ, R246 ;  /* 0x000000ffff067224 */ /* 0x000fe200078e00f6 */
[----:B------:R-:W-:Y:S02]  /*7df0*/  UIMAD UR6, UR19, -0x40, UR6 ;  /* 0xffffffc0130678a4 */ /* 0x000fe4000f8e0206 */
[----:B------:R-:W1:Y:S01]  /*7e00*/  S2R R64, SR_TID.X ;  /* 0x0000000000407919 */ /* 0x000e620000002100 */
[----:B------:R-:W-:Y:S01]  /*7e10*/  USHF.R.S32.HI UR10, URZ, 0x1f, UR7 ;  /* 0x0000001f3f0a7899 */ /* 0x000fe20008011407 */
[----:B------:R-:W-:Y:S01]  /*7e20*/  IMAD.U32 R13, RZ, RZ, UR7 ;  /* 0x00000007ff0d7e24 */ /* 0x000fe2000f8e00ff */
[----:B------:R-:W-:Y:S01]  /*7e30*/  ULDC.64 UR8, c[0x0][0x3a0] ;  /* 0x0000e80000087ab9 */ /* 0x000fe20000000a00 */
[----:B------:R-:W2:Y:S01]  /*7e40*/  S2R R65, SR_TID.X ;  /* 0x0000000000417919 */ /* 0x000ea20000002100 */
[----:B------:R-:W-:Y:S01]  /*7e50*/  UIMAD UR8, UR10, UR8, URZ ;  /* 0x000000080a0872a4 */ /* 0x000fe2000f8e023f */
[----:B------:R-:W-:Y:S01]  /*7e60*/  IMAD.WIDE.U32 R4, R13, c[0x0][0x3a0], R6 ;  /* 0x0000e8000d047a25 */ /* 0x000fe200078e0006 */
[----:B------:R-:W-:Y:S02]  /*7e70*/  BSSY B0, `(.L_x_28) ;  /* 0x000002b000007945 */ /* 0x000fe40003800000 */
[----:B------:R-:W-:-:S02]  /*7e80*/  UIMAD UR8, UR7, UR9, UR8 ;  /* 0x00000009070872a4 */ /* 0x000fc4000f8e0208 */
[----:B------:R-:W-:-:S04]  /*7e90*/  IADD3 R4, P0, R4, UR14, RZ ;  /* 0x0000000e04047c10 */ /* 0x000fc8000ff1e0ff */
[----:B------:R-:W-:Y:S01]  /*7ea0*/  IMAD.U32 R8, RZ, RZ, UR8 ;  /* 0x00000008ff087e24 */ /* 0x000fe2000f8e00ff */
[----:B------:R-:W-:Y:S01]  /*7eb0*/  ULDC.64 UR8, c[0x0][0x3b8] ;  /* 0x0000ee0000087ab9 */ /* 0x000fe20000000a00 */
[----:B------:R3:W4:Y:S01]  /*7ec0*/  LDS.128 R36, [R248+0xd000] ;  /* 0x00d00000f8247984 */ /* 0x0007220000000c00 */
[----:B------:R-:W-:Y:S02]  /*7ed0*/  UIMAD UR8, UR58, UR8, URZ ;  /* 0x000000083a0872a4 */ /* 0x000fe4000f8e023f */
[----:B------:R-:W-:Y:S01]  /*7ee0*/  IADD3.X R5, R5, UR16, R8, P0, !PT ;  /* 0x0000001005057c10 */ /* 0x000fe200087fe408 */
[----:B------:R-:W-:Y:S01]  /*7ef0*/  IMAD.U32 R8, RZ, RZ, UR35 ;  /* 0x00000023ff087e24 */ /* 0x000fe2000f8e00ff */
[----:B------:R3:W3:Y:S01]  /*7f00*/  LDS.128 R32, [R248+0xf000] ;  /* 0x00f00000f8207984 */ /* 0x0006e20000000c00 */
[----:B------:R-:W-:Y:S01]  /*7f10*/  UIMAD UR8, UR35, UR9, UR8 ;  /* 0x00000009230872a4 */ /* 0x000fe2000f8e0208 */
[----:B-1----:R-:W-:Y:S01]  /*7f20*/  SHF.R.S32.HI R64, RZ, 0x1f, R64 ;  /* 0x0000001fff407819 */ /* 0x002fe20000011440 */
[----:B------:R-:W-:Y:S01]  /*7f30*/  IMAD.WIDE.U32 R8, R8, c[0x0][0x3b8], R4 ;  /* 0x0000ee0008087a25 */ /* 0x000fe200078e0004 */
[----:B------:R1:W1:Y:S02]  /*7f40*/  LDS.128 R28, [R248+0x11000] ;  /* 0x01100000f81c7984 */ /* 0x0002640000000c00 */
[----:B--2---:R-:W-:-:S02]  /*7f50*/  LEA.HI R64, R64, R65, RZ, 0x3 ;  /* 0x0000004140407211 */ /* 0x004fc400078f18ff */
[----:B------:R2:W1:Y:S01]  /*7f60*/  LDS.128 R48, [R248+0x12000] ;  /* 0x01200000f8307984 */ /* 0x0004620000000c00 */
[----:B------:R-:W-:Y:S02]  /*7f70*/  IADD3 R12, R9, UR8, RZ ;  /* 0x00000008090c7c10 */ /* 0x000fe4000fffe0ff */
[----:B------:R-:W-:Y:S01]  /*7f80*/  SHF.R.S32.HI R64, RZ, 0x3, R64 ;  /* 0x00000003ff407819 */ /* 0x000fe20000011440 */
[----:B------:R2:W1:Y:S03]  /*7f90*/  LDS.128 R60, [R248+0x13000] ;  /* 0x01300000f83c7984 */ /* 0x0004660000000c00 */
[----:B------:R-:W-:Y:S01]  /*7fa0*/  ISETP.GE.AND P4, PT, R64, UR6, PT ;  /* 0x0000000640007c0c */ /* 0x000fe2000bf86270 */
[----:B------:R2:W1:Y:S01]  /*7fb0*/  LDS.128 R44, [R248+0x14000] ;  /* 0x01400000f82c7984 */ /* 0x0004620000000c00 */
[----:B------:R-:W-:-:S03]  /*7fc0*/  SHF.R.S32.HI R14, RZ, 0x1f, R64 ;  /* 0x0000001fff0e7819 */ /* 0x000fc60000011440 */
[----:B------:R2:W1:Y:S04]  /*7fd0*/  LDS.128 R56, [R248+0x15000] ;  /* 0x01500000f8387984 */ /* 0x0004680000000c00 */
[----:B------:R2:W1:Y:S04]  /*7fe0*/  LDS.128 R40, [R248+0x16000] ;  /* 0x01600000f8287984 */ /* 0x0004680000000c00 */
[----:B------:R2:W1:Y:S01]  /*7ff0*/  LDS.128 R52, [R248+0x17000] ;  /* 0x01700000f8347984 */ /* 0x0004620000000c00 */
[----:B------:R-:W-:Y:S05]  /*8000*/  @P4 BRA `(.L_x_29) ;  /* 0x0000011000004947 */ /* 0x000fea0003800000 */
[----:B------:R-:W-:Y:S01]  /*8010*/  ISETP.GE.AND P3, PT, R246, c[0x0][0x220], PT ;  /* 0x00008800f6007a0c */ /* 0x000fe20003f66270 */
[----:B------:R-:W5:Y:S01]  /*8020*/  LDS.128 R24, [R248+0xe000] ;  /* 0x00e00000f8187984 */ /* 0x000f620000000c00 */
[----:B------:R-:W-:Y:S01]  /*8030*/  MOV R5, R12 ;  /* 0x0000000c00057202 */ /* 0x000fe20000000f00 */
[----:B------:R-:W-:Y:S01]  /*8040*/  IMAD.MOV.U32 R4, RZ, RZ, R8 ;  /* 0x000000ffff047224 */ /* 0x000fe200078e0008 */
[----:B------:R-:W-:Y:S01]  /*8050*/  ISETP.GE.AND P2, PT, R249, c[0x0][0x220], PT ;  /* 0x00008800f9007a0c */ /* 0x000fe20003f46270 */
[----:B------:R-:W2:Y:S01]  /*8060*/  LDS.128 R20, [R248+0x10000] ;  /* 0x01000000f8147984 */ /* 0x000ea20000000c00 */
[----:B------:R-:W-:Y:S01]  /*8070*/  IMAD R15, R14, c[0x0][0x3a0], RZ ;  /* 0x0000e8000e0f7a24 */ /* 0x000fe200078e02ff */
[----:B------:R-:W-:Y:S01]  /*8080*/  ISETP.GE.AND P1, PT, R251, c[0x0][0x220], PT ;  /* 0x00008800fb007a0c */ /* 0x000fe20003f26270 */
[----:B------:R-:W-:-:S04]  /*8090*/  IMAD.WIDE.U32 R10, R64, c[0x0][0x3a0], R4 ;  /* 0x0000e800400a7a25 */ /* 0x000fc800078e0004 */
[----:B------:R-:W-:Y:S01]  /*80a0*/  IMAD R4, R64, c[0x0][0x3a4], R15 ;  /* 0x0000e90040047a24 */ /* 0x000fe200078e020f */
[----:B------:R-:W4:Y:S03]  /*80b0*/  @!P3 LDS.128 R16, [R248+0xc000] ;  /* 0x00c00000f810b984 */ /* 0x000f260000000c00 */
[----:B------:R-:W-:Y:S01]  /*80c0*/  IMAD.IADD R5, R11, 0x1, R4 ;  /* 0x000000010b057824 */ /* 0x000fe200078e0204 */
[----:B------:R-:W-:-:S04]  /*80d0*/  LEA R4, P0, R10, c[0x0][0x340], 0x1 ;  /* 0x0000d0000a047a11 */ /* 0x000fc800078008ff */
[----:B------:R-:W-:-:S05]  /*80e0*/  LEA.HI.X R5, R10, c[0x0][0x344], R5, 0x1, P0 ;  /* 0x0000d1000a057a11 */ /* 0x000fca00000f0c05 */
[----:B-----5:R3:W-:Y:S04]  /*80f0*/  @!P2 STG.E.128 [R4.64+0x80], R24 ;  /* 0x000080180400a986 */ /* 0x0207e8000c101d04 */
[----:B--2---:R3:W-:Y:S04]  /*8100*/  @!P1 STG.E.128 [R4.64+0x100], R20 ;  /* 0x0001001404009986 */ /* 0x0047e8000c101d04 */
[----:B----4-:R3:W-:Y:S02]  /*8110*/  @!P3 STG.E.128 [R4.64], R16 ;  /* 0x000000100400b986 */ /* 0x0107e4000c101d04 */
.L_x_29:
[----:B------:R-:W-:Y:S05]  /*8120*/  BSYNC B0 ;  /* 0x0000000000007941 */ /* 0x000fea0003800000 */
.L_x_28:
[----:B---3--:R-:W-:Y:S01]  /*8130*/  IADD3 R4, R64, 0x20, RZ ;  /* 0x0000002040047810 */ /* 0x008fe20007ffe0ff */
[----:B------:R-:W-:Y:S03]  /*8140*/  BSSY B0, `(.L_x_30) ;  /* 0x0000012000007945 */ /* 0x000fe60003800000 */
[----:B------:R-:W-:-:S13]  /*8150*/  ISETP.GE.AND P3, PT, R4, UR6, PT ;  /* 0x0000000604007c0c */ /* 0x000fda000bf66270 */
[----:B------:R-:W-:Y:S05]  /*8160*/  @P3 BRA `(.L_x_31) ;  /* 0x000000f000003947 */ /* 0x000fea0003800000 */
[----:B------:R-:W-:Y:S01]  /*8170*/  IADD3 R4, P0, R64, 0x20, RZ ;  /* 0x0000002040047810 */ /* 0x000fe20007f1e0ff */
[----:B------:R-:W-:Y:S01]  /*8180*/  IMAD.MOV.U32 R9, RZ, RZ, R12 ;  /* 0x000000ffff097224 */ /* 0x000fe200078e000c */
[----:B------:R-:W-:Y:S02]  /*8190*/  ISETP.GE.AND P2, PT, R246, c[0x0][0x220], PT ;  /* 0x00008800f6007a0c */ /* 0x000fe40003f46270 */
[----:B------:R-:W-:Y:S01]  /*81a0*/  ISETP.GE.AND P1, PT, R249, c[0x0][0x220], PT ;  /* 0x00008800f9007a0c */ /* 0x000fe20003f26270 */
[----:B------:R-:W-:Y:S01]  /*81b0*/  IMAD.X R5, RZ, RZ, R14, P0 ;  /* 0x000000ffff057224 */ /* 0x000fe200000e060e */
[----:B------:R-:W-:Y:S01]  /*81c0*/  ISETP.GE.AND P0, PT, R251, c[0x0][0x220], PT ;  /* 0x00008800fb007a0c */ /* 0x000fe20003f06270 */
[----:B------:R-:W-:-:S04]  /*81d0*/  IMAD.WIDE.U32 R8, R4, c[0x0][0x3a0], R8 ;  /* 0x0000e80004087a25 */ /* 0x000fc800078e0008 */
[----:B------:R-:W-:-:S04]  /*81e0*/  IMAD R5, R5, c[0x0][0x3a0], RZ ;  /* 0x0000e80005057a24 */ /* 0x000fc800078e02ff */
[----:B------:R-:W-:Y:S01]  /*81f0*/  IMAD R5, R4, c[0x0][0x3a4], R5 ;  /* 0x0000e90004057a24 */ /* 0x000fe200078e0205 */
[----:B------:R-:W-:-:S03]  /*8200*/  LEA R4, P5, R8, c[0x0][0x340], 0x1 ;  /* 0x0000d00008047a11 */ /* 0x000fc600078a08ff */
[----:B------:R-:W-:-:S05]  /*8210*/  IMAD.IADD R5, R9, 0x1, R5 ;  /* 0x0000000109057824 */ /* 0x000fca00078e0205 */
[----:B------:R-:W-:-:S05]  /*8220*/  LEA.HI.X R5, R8, c[0x0][0x344], R5, 0x1, P5 ;  /* 0x0000d10008057a11 */ /* 0x000fca00028f0c05 */
[----:B----4-:R3:W-:Y:S04]  /*8230*/  @!P2 STG.E.128 [R4.64], R36 ;  /* 0x000000240400a986 */ /* 0x0107e8000c101d04 */
[----:B------:R3:W-:Y:S04]  /*8240*/  @!P1 STG.E.128 [R4.64+0x80], R32 ;  /* 0x0000802004009986 */ /* 0x0007e8000c101d04 */
[----:B-1----:R3:W-:Y:S02]  /*8250*/  @!P0 STG.E.128 [R4.64+0x100], R28 ;  /* 0x0001001c04008986 */ /* 0x0027e4000c101d04 */
.L_x_31:
[----:B------:R-:W-:Y:S05]  /*8260*/  BSYNC B0 ;  /* 0x0000000000007941 */ /* 0x000fea0003800000 */
.L_x_30:
[----:B------:R-:W-:Y:S01]  /*8270*/  ULDC.64 UR8, c[0x0][0x3a8] ;  /* 0x0000ea0000087ab9 */ /* 0x000fe20000000a00 */
[----:B------:R-:W-:Y:S01]  /*8280*/  IMAD.WIDE.U32 R6, R13, c[0x0][0x3a8], R6 ;  /* 0x0000ea000d067a25 */ /* 0x000fe200078e0006 */
[----:B------:R-:W-:Y:S01]  /*8290*/  UIMAD UR6, UR10, UR8, URZ ;  /* 0x000000080a0672a4 */ /* 0x000fe2000f8e023f */
[----:B------:R-:W-:Y:S03]  /*82a0*/  BSSY B0, `(.L_x_32) ;  /* 0x000001a000007945 */ /* 0x000fe60003800000 */
[----:B------:R-:W-:Y:S01]  /*82b0*/  UIMAD UR7, UR7, UR9, UR6 ;  /* 0x00000009070772a4 */ /* 0x000fe2000f8e0206 */
[----:B------:R-:W-:-:S05]  /*82c0*/  IADD3 R6, P0, R6, UR11, RZ ;  /* 0x0000000b06067c10 */ /* 0x000fca000ff1e0ff */
[----:B---3--:R-:W-:Y:S01]  /*82d0*/  IMAD.U32 R4, RZ, RZ, UR7 ;  /* 0x00000007ff047e24 */ /* 0x008fe2000f8e00ff */
[----:B------:R-:W-:Y:S02]  /*82e0*/  ULDC.64 UR6, c[0x0][0x3c0] ;  /* 0x0000f00000067ab9 */ /* 0x000fe40000000a00 */
[----:B------:R-:W-:Y:S02]  /*82f0*/  UIMAD UR6, UR58, UR6, URZ ;  /* 0x000000063a0672a4 */ /* 0x000fe4000f8e023f */
[----:B------:R-:W-:Y:S02]  /*8300*/  IADD3.X R7, R7, UR12, R4, P0, !PT ;  /* 0x0000000c07077c10 */ /* 0x000fe400087fe404 */
[----:B------:R-:W-:Y:S01]  /*8310*/  MOV R4, UR35 ;  /* 0x0000002300047c02 */ /* 0x000fe20008000f00 */
[----:B------:R-:W-:-:S04]  /*8320*/  UIMAD UR6, UR35, UR7, UR6 ;  /* 0x00000007230672a4 */ /* 0x000fc8000f8e0206 */
[----:B------:R-:W-:-:S05]  /*8330*/  IMAD.WIDE.U32 R6, R4, c[0x0][0x3c0], R6 ;  /* 0x0000f00004067a25 */ /* 0x000fca00078e0006 */
[----:B------:R-:W-:Y:S01]  /*8340*/  IADD3 R10, R7, UR6, RZ ;  /* 0x00000006070a7c10 */ /* 0x000fe2000fffe0ff */
[----:B------:R-:W-:Y:S05]  /*8350*/  @P4 BRA `(.L_x_33) ;  /* 0x000000e000004947 */ /* 0x000fea0003800000 */
[----:B------:R-:W-:Y:S01]  /*8360*/  MOV R5, R10 ;  /* 0x0000000a00057202 */ /* 0x000fe20000000f00 */
[----:B------:R-:W-:Y:S01]  /*8370*/  IMAD.MOV.U32 R4, RZ, RZ, R6 ;  /* 0x000000ffff047224 */ /* 0x000fe200078e0006 */
[----:B------:R-:W-:Y:S01]  /*8380*/  ISETP.GE.AND P2, PT, R246, c[0x0][0x220], PT ;  /* 0x00008800f6007a0c */ /* 0x000fe20003f46270 */
[----:B------:R-:W-:Y:S01]  /*8390*/  IMAD R11, R14, c[0x0][0x3a8], RZ ;  /* 0x0000ea000e0b7a24 */ /* 0x000fe200078e02ff */
[----:B------:R-:W-:Y:S01]  /*83a0*/  ISETP.GE.AND P1, PT, R249, c[0x0][0x220], PT ;  /* 0x00008800f9007a0c */ /* 0x000fe20003f26270 */
[----:B------:R-:W-:Y:S01]  /*83b0*/  IMAD.WIDE.U32 R8, R64, c[0x0][0x3a8], R4 ;  /* 0x0000ea0040087a25 */ /* 0x000fe200078e0004 */
[----:B------:R-:W-:-:S03]  /*83c0*/  ISETP.GE.AND P0, PT, R251, c[0x0][0x220], PT ;  /* 0x00008800fb007a0c */ /* 0x000fc60003f06270 */
[----:B------:R-:W-:-:S04]  /*83d0*/  IMAD R4, R64, c[0x0][0x3ac], R11 ;  /* 0x0000eb0040047a24 */ /* 0x000fc800078e020b */
[----:B------:R-:W-:Y:S01]  /*83e0*/  IMAD.IADD R5, R9, 0x1, R4 ;  /* 0x0000000109057824 */ /* 0x000fe200078e0204 */
[----:B------:R-:W-:-:S04]  /*83f0*/  LEA R4, P4, R8, c[0x0][0x348], 0x1 ;  /* 0x0000d20008047a11 */ /* 0x000fc800078808ff */
[----:B------:R-:W-:-:S05]  /*8400*/  LEA.HI.X R5, R8, c[0x0][0x34c], R5, 0x1, P4 ;  /* 0x0000d30008057a11 */ /* 0x000fca00020f0c05 */
[----:B-1----:R1:W-:Y:S04]  /*8410*/  @!P2 STG.E.128 [R4.64], R48 ;  /* 0x000000300400a986 */ /* 0x0023e8000c101d04 */
[----:B------:R1:W-:Y:S04]  /*8420*/  @!P1 STG.E.128 [R4.64+0x80], R44 ;  /* 0x0000802c04009986 */ /* 0x0003e8000c101d04 */
[----:B------:R1:W-:Y:S02]  /*8430*/  @!P0 STG.E.128 [R4.64+0x100], R40 ;  /* 0x0001002804008986 */ /* 0x0003e4000c101d04 */
.L_x_33:
[----:B------:R-:W-:Y:S05]  /*8440*/  BSYNC B0 ;  /* 0x0000000000007941 */ /* 0x000fea0003800000 */
.L_x_32:
[----:B------:R-:W-:Y:S05]  /*8450*/  @P3 BRA `(.L_x_34) ;  /* 0x00000a5000003947 */ /* 0x000fea0003800000 */
[----:B-1----:R-:W-:Y:S01]  /*8460*/  IADD3 R4, P0, R64, 0x20, RZ ;  /* 0x0000002040047810 */ /* 0x002fe20007f1e0ff */
[----:B------:R-:W-:Y:S01]  /*8470*/  IMAD.MOV.U32 R7, RZ, RZ, R10 ;  /* 0x000000ffff077224 */ /* 0x000fe200078e000a */
[----:B------:R-:W-:-:S03]  /*8480*/  ISETP.GE.AND P1, PT, R246, c[0x0][0x220], PT ;  /* 0x00008800f6007a0c */ /* 0x000fc60003f26270 */
        /* <DEDUP_REMOVED lines=8> */
[----:B------:R1:W-:Y:S04]  /*8510*/  @!P1 STG.E.128 [R4.64], R60 ;  /* 0x0000003c04009986 */ /* 0x0003e8000c101d04 */
[----:B------:R1:W-:Y:S01]  /*8520*/  @!P0 STG.E.128 [R4.64+0x80], R56 ;  /* 0x0000803804008986 */ /* 0x0003e2000c101d04 */
[----:B------:R-:W-:-:S13]  /*8530*/  ISETP.GE.AND P0, PT, R251, c[0x0][0x220], PT ;  /* 0x00008800fb007a0c */ /* 0x000fda0003f06270 */
[----:B------:R-:W-:Y:S05]  /*8540*/  @P0 BRA `(.L_x_34) ;  /* 0x0000096000000947 */ /* 0x000fea0003800000 */
[----:B------:R3:W-:Y:S01]  /*8550*/  STG.E.128 [R4.64+0x100], R52 ;  /* 0x0001003404007986 */ /* 0x0007e2000c101d04 */
[----:B------:R-:W-:Y:S05]  /*8560*/  BRA `(.L_x_34) ;  /* 0x0000094000007947 */ /* 0x000fea0003800000 */
.L_x_6:
[----:B-1----:R-:W-:Y:S02]  /*8570*/  UISETP.NE.AND UP0, UPT, UR24, -0x1, UPT ;  /* 0xffffffff1800788c */ /* 0x002fe4000bf05270 */
[----:B------:R-:W-:-:S04]  /*8580*/  ULDC.64 UR10, c[0x0][0x3a0] ;  /* 0x0000e800000a7ab9 */ /* 0x000fc80000000a00 */
[----:B------:R-:W-:-:S05]  /*8590*/  PLOP3.LUT P0, PT, PT, PT, UP0, 0x80, 0x0 ;  /* 0x000000000000781c */ /* 0x000fca0003f0f008 */
[----:B------:R-:W-:-:S04]  /*85a0*/  @UP0 UIADD3 UR7, UR15, UR24, URZ ;  /* 0x000000180f070290 */ /* 0x000fc8000fffe03f */
        /* <DEDUP_REMOVED lines=16> */
.L_x_35:
        /* <DEDUP_REMOVED lines=18> */
.L_x_36:
[----:B------:R-:W2:Y:S04]  /*87d0*/  LDL.64 R16, [R1+0x48] ;  /* 0x0000480001107983 */ /* 0x000ea80000100a00 */
[----:B------:R1:W5:Y:S04]  /*87e0*/  LDL R15, [R1+0x68] ;  /* 0x00006800010f7983 */ /* 0x0003680000100800 */
[----:B------:R1:W5:Y:S01]  /*87f0*/  LDL R14, [R1+0x6c] ;  /* 0x00006c00010e7983 */ /* 0x0003620000100800 */
[----:B------:R-:W-:Y:S01]  /*8800*/  USHF.L.U32 UR7, UR19, 0x6, URZ ;  /* 0x0000000613077899 */ /* 0x000fe2000800063f */
[----:B------:R-:W-:Y:S01]  /*8810*/  BSSY B0, `(.L_x_37) ;  /* 0x0000027000007945 */ /* 0x000fe20003800000 */
[----:B------:R-:W-:Y:S01]  /*8820*/  ULDC.64 UR8, c[0x0][0x3a0] ;  /* 0x0000e80000087ab9 */ /* 0x000fe20000000a00 */
[----:B------:R-:W3:Y:S01]  /*8830*/  S2R R18, SR_TID.X ;  /* 0x0000000000127919 */ /* 0x000ee20000002100 */
[----:B------:R-:W-:-:S02]  /*8840*/  USHF.R.S32.HI UR10, URZ, 0x1f, UR7 ;  /* 0x0000001f3f0a7899 */ /* 0x000fc40008011407 */
[----:B------:R-:W-:Y:S01]  /*8850*/  IMAD.U32 R11, RZ, RZ, UR7 ;  /* 0x00000007ff0b7e24 */ /* 0x000fe2000f8e00ff */
[----:B------:R-:W4:Y:S01]  /*8860*/  S2R R19, SR_TID.X ;  /* 0x0000000000137919 */ /* 0x000f220000002100 */
[----:B------:R-:W-:Y:S02]  /*8870*/  UIMAD UR8, UR10, UR8, URZ ;  /* 0x000000080a0872a4 */ /* 0x000fe4000f8e023f */
[----:B------:R-:W-:Y:S02]  /*8880*/  UIMAD UR6, UR19, -0x40, UR6 ;  /* 0xffffffc0130678a4 */ /* 0x000fe4000f8e0206 */
[----:B------:R-:W-:Y:S01]  /*8890*/  UIMAD UR8, UR7, UR9, UR8 ;  /* 0x00000009070872a4 */ /* 0x000fe2000f8e0208 */
[----:B---3--:R-:W-:-:S04]  /*88a0*/  SHF.R.S32.HI R18, RZ, 0x1f, R18 ;  /* 0x0000001fff127819 */ /* 0x008fc80000011412 */
[----:B----4-:R-:W-:-:S04]  /*88b0*/  LEA.HI R18, R18, R19, RZ, 0x3 ;  /* 0x0000001312127211 */ /* 0x010fc800078f18ff */
[----:B------:R-:W-:-:S04]  /*88c0*/  SHF.R.S32.HI R18, RZ, 0x3, R18 ;  /* 0x00000003ff127819 */ /* 0x000fc80000011412 */
[----:B------:R-:W-:Y:S02]  /*88d0*/  ISETP.GE.AND P4, PT, R18, UR6, PT ;  /* 0x0000000612007c0c */ /* 0x000fe4000bf86270 */
[----:B------:R-:W-:Y:S01]  /*88e0*/  SHF.R.S32.HI R13, RZ, 0x1f, R18 ;  /* 0x0000001fff0d7819 */ /* 0x000fe20000011412 */
[----:B--2---:R-:W-:-:S05]  /*88f0*/  IMAD.WIDE.U32 R4, R11, c[0x0][0x3a0], R16 ;  /* 0x0000e8000b047a25 */ /* 0x004fca00078e0010 */
[----:B------:R-:W-:Y:S01]  /*8900*/  IADD3 R6, P0, R4, UR14, RZ ;  /* 0x0000000e04067c10 */ /* 0x000fe2000ff1e0ff */
[----:B------:R-:W-:Y:S01]  /*8910*/  IMAD.U32 R4, RZ, RZ, UR8 ;  /* 0x00000008ff047e24 */ /* 0x000fe2000f8e00ff */
[----:B------:R-:W-:Y:S02]  /*8920*/  ULDC.64 UR8, c[0x0][0x3b8] ;  /* 0x0000ee0000087ab9 */ /* 0x000fe40000000a00 */
[----:B------:R-:W-:Y:S02]  /*8930*/  UIMAD UR8, UR56, UR8, URZ ;  /* 0x00000008380872a4 */ /* 0x000fe4000f8e023f */
[----:B------:R-:W-:Y:S01]  /*8940*/  IADD3.X R7, R5, UR16, R4, P0, !PT ;  /* 0x0000001005077c10 */ /* 0x000fe200087fe404 */
[----:B------:R-:W-:Y:S01]  /*8950*/  IMAD.U32 R4, RZ, RZ, UR35 ;  /* 0x00000023ff047e24 */ /* 0x000fe2000f8e00ff */
[----:B------:R-:W-:-:S03]  /*8960*/  UIMAD UR8, UR35, UR9, UR8 ;  /* 0x00000009230872a4 */ /* 0x000fc6000f8e0208 */
[----:B------:R-:W-:-:S05]  /*8970*/  IMAD.WIDE.U32 R6, R4, c[0x0][0x3b8], R6 ;  /* 0x0000ee0004067a25 */ /* 0x000fca00078e0006 */
[----:B------:R-:W-:Y:S01]  /*8980*/  IADD3 R10, R7, UR8, RZ ;  /* 0x00000008070a7c10 */ /* 0x000fe2000fffe0ff */
[----:B------:R-:W-:Y:S05]  /*8990*/  @P4 BRA `(.L_x_38) ;  /* 0x000000e000004947 */ /* 0x000fea0003800000 */
[----:B-1----:R-:W-:Y:S01]  /*89a0*/  MOV R5, R10 ;  /* 0x0000000a00057202 */ /* 0x002fe20000000f00 */
[----:B------:R-:W-:Y:S01]  /*89b0*/  IMAD.MOV.U32 R4, RZ, RZ, R6 ;  /* 0x000000ffff047224 */ /* 0x000fe200078e0006 */
[----:B------:R-:W-:Y:S01]  /*89c0*/  ISETP.GE.AND P2, PT, R16, c[0x0][0x220], PT ;  /* 0x0000880010007a0c */ /* 0x000fe20003f46270 */
[----:B------:R-:W-:Y:S01]  /*89d0*/  IMAD R12, R13, c[0x0][0x3a0], RZ ;  /* 0x0000e8000d0c7a24 */ /* 0x000fe200078e02ff */
[----:B-----5:R-:W-:Y:S01]  /*89e0*/  ISETP.GE.AND P1, PT, R15, c[0x0][0x220], PT ;  /* 0x000088000f007a0c */ /* 0x020fe20003f26270 */
[----:B------:R-:W-:Y:S01]  /*89f0*/  IMAD.WIDE.U32 R8, R18, c[0x0][0x3a0], R4 ;  /* 0x0000e80012087a25 */ /* 0x000fe200078e0004 */
[----:B------:R-:W-:-:S03]  /*8a00*/  ISETP.GE.AND P0, PT, R14, c[0x0][0x220], PT ;  /* 0x000088000e007a0c */ /* 0x000fc60003f06270 */
[----:B------:R-:W-:-:S04]  /*8a10*/  IMAD R4, R18, c[0x0][0x3a4], R12 ;  /* 0x0000e90012047a24 */ /* 0x000fc800078e020c */
[----:B------:R-:W-:Y:S01]  /*8a20*/  IMAD.IADD R5, R4, 0x1, R9 ;  /* 0x0000000104057824 */ /* 0x000fe200078e0209 */
[----:B------:R-:W-:-:S04]  /*8a30*/  LEA R4, P3, R8, c[0x0][0x340], 0x1 ;  /* 0x0000d00008047a11 */ /* 0x000fc800078608ff */
[----:B------:R-:W-:-:S05]  /*8a40*/  LEA.HI.X R5, R8, c[0x0][0x344], R5, 0x1, P3 ;  /* 0x0000d10008057a11 */ /* 0x000fca00018f0c05 */
[----:B------:R1:W-:Y:S04]  /*8a50*/  @!P2 STG.E.128 [R4.64], RZ ;  /* 0x000000ff0400a986 */ /* 0x0003e8000c101d04 */
[----:B------:R1:W-:Y:S04]  /*8a60*/  @!P1 STG.E.128 [R4.64+0x80], RZ ;  /* 0x000080ff04009986 */ /* 0x0003e8000c101d04 */
[----:B------:R1:W-:Y:S02]  /*8a70*/  @!P0 STG.E.128 [R4.64+0x100], RZ ;  /* 0x000100ff04008986 */ /* 0x0003e4000c101d04 */
.L_x_38:
[----:B-1----:R-:W-:Y:S05]  /*8a80*/  BSYNC B0 ;  /* 0x0000000000007941 */ /* 0x002fea0003800000 */
.L_x_37:
[----:B------:R-:W-:Y:S01]  /*8a90*/  IADD3 R4, R18, 0x20, RZ ;  /* 0x0000002012047810 */ /* 0x000fe20007ffe0ff */
[----:B------:R-:W-:Y:S03]  /*8aa0*/  BSSY B0, `(.L_x_39) ;  /* 0x0000012000007945 */ /* 0x000fe60003800000 */
[----:B------:R-:W-:-:S13]  /*8ab0*/  ISETP.GE.AND P3, PT, R4, UR6, PT ;  /* 0x0000000604007c0c */ /* 0x000fda000bf66270 */
[----:B------:R-:W-:Y:S05]  /*8ac0*/  @P3 BRA `(.L_x_40) ;  /* 0x000000f000003947 */ /* 0x000fea0003800000 */
[----:B------:R-:W-:Y:S01]  /*8ad0*/  IADD3 R4, P0, R18, 0x20, RZ ;  /* 0x0000002012047810 */ /* 0x000fe20007f1e0ff */
[----:B------:R-:W-:Y:S01]  /*8ae0*/  IMAD.MOV.U32 R7, RZ, RZ, R10 ;  /* 0x000000ffff077224 */ /* 0x000fe200078e000a */
[----:B------:R-:W-:Y:S02]  /*8af0*/  ISETP.GE.AND P2, PT, R16, c[0x0][0x220], PT ;  /* 0x0000880010007a0c */ /* 0x000fe40003f46270 */
[----:B-----5:R-:W-:Y:S01]  /*8b00*/  ISETP.GE.AND P1, PT, R15, c[0x0][0x220], PT ;  /* 0x000088000f007a0c */ /* 0x020fe20003f26270 */
        /* <DEDUP_REMOVED lines=8> */
[----:B------:R1:W-:Y:S04]  /*8b90*/  @!P2 STG.E.128 [R4.64], RZ ;  /* 0x000000ff0400a986 */ /* 0x0003e8000c101d04 */
[----:B------:R1:W-:Y:S04]  /*8ba0*/  @!P1 STG.E.128 [R4.64+0x80], RZ ;  /* 0x000080ff04009986 */ /* 0x0003e8000c101d04 */
[----:B------:R1:W-:Y:S02]  /*8bb0*/  @!P0 STG.E.128 [R4.64+0x100], RZ ;  /* 0x000100ff04008986 */ /* 0x0003e4000c101d04 */
.L_x_40:
[----:B------:R-:W-:Y:S05]  /*8bc0*/  BSYNC B0 ;  /* 0x0000000000007941 */ /* 0x000fea0003800000 */
.L_x_39:
[----:B------:R-:W-:Y:S01]  /*8bd0*/  ULDC.64 UR8, c[0x0][0x3a8] ;  /* 0x0000ea0000087ab9 */ /* 0x000fe20000000a00 */
[----:B-1----:R-:W-:Y:S01]  /*8be0*/  IMAD.WIDE.U32 R4, R11, c[0x0][0x3a8], R16 ;  /* 0x0000ea000b047a25 */ /* 0x002fe200078e0010 */
[----:B------:R-:W-:Y:S01]  /*8bf0*/  UIMAD UR6, UR10, UR8, URZ ;  /* 0x000000080a0672a4 */ /* 0x000fe2000f8e023f */
[----:B------:R-:W-:Y:S03]  /*8c00*/  BSSY B0, `(.L_x_41) ;  /* 0x000001a000007945 */ /* 0x000fe60003800000 */
[----:B------:R-:W-:Y:S01]  /*8c10*/  UIMAD UR7, UR7, UR9, UR6 ;  /* 0x00000009070772a4 */ /* 0x000fe2000f8e0206 */
[----:B------:R-:W-:-:S05]  /*8c20*/  IADD3 R6, P0, R4, UR11, RZ ;  /* 0x0000000b04067c10 */ /* 0x000fca000ff1e0ff */
[----:B------:R-:W-:Y:S01]  /*8c30*/  IMAD.U32 R4, RZ, RZ, UR7 ;  /* 0x00000007ff047e24 */ /* 0x000fe2000f8e00ff */
        /* <DEDUP_REMOVED lines=22> */
.L_x_42:
[----:B------:R-:W-:Y:S05]  /*8da0*/  BSYNC B0 ;  /* 0x0000000000007941 */ /* 0x000fea0003800000 */
.L_x_41:
[----:B------:R-:W-:Y:S05]  /*8db0*/  @P3 BRA `(.L_x_34) ;  /* 0x000000f000003947 */ /* 0x000fea0003800000 */
[----:B-1----:R-:W-:Y:S01]  /*8dc0*/  IADD3 R4, P0, R18, 0x20, RZ ;  /* 0x0000002012047810 */ /* 0x002fe20007f1e0ff */
[----:B------:R-:W-:Y:S01]  /*8dd0*/  IMAD.MOV.U32 R7, RZ, RZ, R10 ;  /* 0x000000ffff077224 */ /* 0x000fe200078e000a */
[----:B------:R-:W-:-:S02]  /*8de0*/  ISETP.GE.AND P2, PT, R16, c[0x0][0x220], PT ;  /* 0x0000880010007a0c */ /* 0x000fc40003f46270 */
        /* <DEDUP_REMOVED lines=12> */
.L_x_34:
[----:B------:R-:W-:Y:S05]  /*8eb0*/  BSYNC B1 ;  /* 0x0000000000017941 */ /* 0x000fea0003800000 */
.L_x_1:
[----:B------:R-:W-:Y:S02]  /*8ec0*/  ULDC UR7, c[0x0][0x218] ;  /* 0x0000860000077ab9 */ /* 0x000fe40000000800 */
[----:B------:R-:W-:-:S04]  /*8ed0*/  UIADD3 UR7, UR7, 0x3f, URZ ;  /* 0x0000003f07077890 */ /* 0x000fc8000fffe03f */
[----:B------:R-:W-:-:S04]  /*8ee0*/  USHF.R.S32.HI UR6, URZ, 0x1f, UR7 ;  /* 0x0000001f3f067899 */ /* 0x000fc80008011407 */
[----:B------:R-:W-:-:S03]  /*8ef0*/  ULEA.HI UR6, UR6, UR7, URZ, 0x6 ;  /* 0x0000000706067291 */ /* 0x000fc6000f8f303f */
[----:B------:R-:W-:Y:S02]  /*8f00*/  ULDC UR7, c[0x0][0xc] ;  /* 0x0000030000077ab9 */ /* 0x000fe40000000800 */
[----:B------:R-:W-:Y:S02]  /*8f10*/  UIADD3 UR19, UR19, UR7, URZ ;  /* 0x0000000713137290 */ /* 0x000fe4000fffe03f */
[----:B------:R-:W-:-:S04]  /*8f20*/  USHF.R.S32.HI UR6, URZ, 0x6, UR6 ;  /* 0x000000063f067899 */ /* 0x000fc80008011406 */
[----:B------:R-:W-:-:S06]  /*8f30*/  UISETP.GE.AND UP0, UPT, UR19, UR6, UPT ;  /* 0x000000061300728c */ /* 0x000fcc000bf06270 */
[----:B------:R-:W-:-:S13]  /*8f40*/  PLOP3.LUT P0, PT, PT, PT, UP0, 0x80, 0x0 ;  /* 0x000000000000781c */ /* 0x000fda0003f0f008 */
[----:B------:R-:W-:Y:S01]  /*8f50*/  @P0 CALL.REL.NOINC `(.L_x_43) ;  /* 0x0000001000000944 */ /* 0x000fe20003c00000 */
[----:B------:R-:W-:Y:S05]  /*8f60*/  BRA `(.L_x_44) ;  /* 0xffff7d9000007947 */ /* 0x000fea000383ffff */
.L_x_43:
[----:B------:R-:W-:Y:S05]  /*8f70*/  EXIT ;  /* 0x000000000000794d */ /* 0x000fea0003800000 */
.L_x_45:
[----:B------:R-:W-:-:S00]  /*8f80*/  BRA `(.L_x_45) ;  /* 0xfffffff000007947 */ /* 0x000fc0000383ffff */
[----:B------:R-:W-:-:S00]  /*8f90*/  NOP ;  /* 0x0000000000007918 */ /* 0x000fc00000000000 */
        /* <DEDUP_REMOVED lines=14> */
.L_x_1578:


//--------------------- .text._ZN5flash44flash_bwd_dq_dk_dv_loop_seqk_parallel_kernelI23Flash_bwd_kernel_traitsILi192ELi64ELi64ELi8ELi4ELi2ELi2ELb1ELb1EN7cutlass10bfloat16_tE19Flash_kernel_traitsILi192ELi64ELi64ELi8ES3_EELb0ELb0ELb1ELb0ELb0ELb0ELb0EEEvNS_16Flash_bwd_paramsE --------------------------
	.section	.text._ZN5flash44flash_bwd_dq_dk_dv_loop_seqk_parallel_kernelI23Flash_bwd_kernel_traitsILi192ELi64ELi64ELi8ELi4ELi2ELi2ELb1ELb1EN7cutlass10bfloat16_tE19Flash_kernel_traitsILi192ELi64ELi64ELi8ES3_EELb0ELb0ELb1ELb0ELb0ELb0ELb0EEEvNS_16Flash_bwd_paramsE,"ax",@progbits
	.sectioninfo	@"SHI_REGISTERS=255"
	.align	128
        .global         _ZN5flash44flash_bwd_dq_dk_dv_loop_seqk_parallel_kernelI23Flash_bwd_kernel_traitsILi192ELi64ELi64ELi8ELi4ELi2ELi2ELb1ELb1EN7cutlass10bfloat16_tE19Flash_kernel_traitsILi192ELi64ELi64ELi8ES3_EELb0ELb0ELb1ELb0ELb0ELb0ELb0EEEvNS_16Flash_bwd_paramsE
        .type           _ZN5flash44flash_bwd_dq_dk_dv_loop_seqk_parallel_kernelI23Flash_bwd_kernel_traitsILi192ELi64ELi64ELi8ELi4ELi2ELi2ELb1ELb1EN7cutlass10bfloat16_tE19Flash_kernel_traitsILi192ELi64ELi64ELi8ES3_EELb0ELb0ELb1ELb0ELb0ELb0ELb0EEEvNS_16Flash_bwd_paramsE,@function
        .size           _ZN5flash44flash_bwd_dq_dk_dv_loop_seqk_parallel_kernelI23Flash_bwd_kernel_traitsILi192ELi64ELi64ELi8ELi4ELi2ELi2ELb1ELb1EN7cutlass10bfloat16_tE19Flash_kernel_traitsILi192ELi64ELi64ELi8ES3_EELb0ELb0ELb1ELb0ELb0ELb0ELb0EEEvNS_16Flash_bwd_paramsE,(.L_x_1579 - _ZN5flash44flash_bwd_dq_dk_dv_loop_seqk_parallel_kernelI23Flash_bwd_kernel_traitsILi192ELi64ELi64ELi8ELi4ELi2ELi2ELb1ELb1EN7cutlass10bfloat16_tE19Flash_kernel_traitsILi192ELi64ELi64ELi8ES3_EELb0ELb0ELb1ELb0ELb0ELb0ELb0EEEvNS_16Flash_bwd_paramsE)
        .other          _ZN5flash44flash_bwd_dq_dk_dv_loop_seqk_parallel_kernelI23Flash_bwd_kernel_traitsILi192ELi64ELi64ELi8ELi4ELi2ELi2ELb1ELb1EN7cutlass10bfloat16_tE19Flash_kernel_traitsILi192ELi64ELi64ELi8ES3_EELb0ELb0ELb1ELb0ELb0ELb0ELb0EEEvNS_16Flash_bwd_paramsE,@"STO_CUDA_ENTRY STV_DEFAULT"
_ZN5flash44flash_bwd_dq_dk_dv_loop_seqk_parallel_kernelI23Flash_bwd_kernel_traitsILi192ELi64ELi64ELi8ELi4ELi2ELi2ELb1ELb1EN7cutlass10bfloat16_tE19Flash_kernel_traitsILi192ELi64ELi64ELi8ES3_EELb0ELb0ELb1ELb0ELb0ELb0ELb0EEEvNS_16Flash_bwd_paramsE:
.text._ZN5flash44flash_bwd_dq_dk_dv_loop_seqk_parallel_kernelI23Flash_bwd_kernel_traitsILi192ELi64ELi64ELi8ELi4ELi2ELi2ELb1ELb1EN7cutlass10bfloat16_tE19Flash_kernel_traitsILi192ELi64ELi64ELi8ES3_EELb0ELb0ELb1ELb0ELb0ELb0ELb0EEEvNS_16Flash_bwd_paramsE:
        /* <DEDUP_REMOVED lines=15> */
[----:B------:R-:W-:Y:S02]  /*00f0*/  UMOV UR8, 0x80 ;  /* 0x0000008000087882 */ /* 0x000fe40000000000 */
[----:B------:R-:W-:Y:S01]  /*0100*/  ULDC UR6, c[0x0][0x210] ;  /* 0x0000840000067ab9 */ /* 0x000fe20000000800 */
[----:B------:R-:W3:Y:S01]  /*0110*/  S2UR UR40, SR_CTAID.Z ;  /* 0x00000000002879c3 */ /* 0x000ee20000002700 */
[----:B------:R-:W-:-:S02]  /*0120*/  ULDC UR58, c[0x0][0x234] ;  /* 0x00008d00003a7ab9 */ /* 0x000fc40000000800 */
[----:B------:R-:W-:Y:S02]  /*0130*/  UIMAD UR58, UR8, UR6, UR58 ;  /* 0x00000006083a72a4 */ /* 0x000fe4000f8e023a */
[----:B------:R-:W-:Y:S02]  /*0140*/  ULDC.U8 UR9, c[0x0][0x328] ;  /* 0x0000ca0000097ab9 */ /* 0x000fe40000000000 */
[----:B------:R-:W-:Y:S02]  /*0150*/  UISETP.NE.AND UP5, UPT, UR9, URZ, UPT ;  /* 0x0000003f0900728c */ /* 0x000fe4000bfa5270 */
[----:B------:R-:W-:Y:S02]  /*0160*/  ULDC UR49, c[0x0][0x22c] ;  /* 0x00008b0000317ab9 */ /* 0x000fe40000000800 */
[----:B------:R-:W-:Y:S02]  /*0170*/  ULDC UR38, c[0x0][0x1c0] ;  /* 0x0000700000267ab9 */ /* 0x000fe40000000800 */
[----:B------:R-:W-:Y:S01]  /*0180*/  ULDC UR12, c[0x0][0x1c0] ;  /* 0x00007000000c7ab9 */ /* 0x000fe20000000800 */
[----:B-1----:R-:W-:Y:S01]  /*0190*/  SHF.R.S32.HI R11, RZ, 0x1f, R16 ;  /* 0x0000001fff0b7819 */ /* 0x002fe20000011410 */
[----:B--2---:R-:W-:-:S02]  /*01a0*/  UIMAD.WIDE.U32 UR46, UR36, UR14, URZ ;  /* 0x0000000e242e72a5 */ /* 0x004fc4000f8e003f */
[----:B------:R-:W-:Y:S01]  /*01b0*/  USHF.L.U32 UR14, UR36, 0x7, URZ ;  /* 0x00000007240e7899 */ /* 0x000fe2000800063f */
[CC--:B------:R-:W-:Y:S01]  /*01c0*/  LEA.HI R5, R11.reuse, R16.reuse, RZ, 0x5 ;  /* 0x000000100b057211 */ /* 0x0c0fe200078f28ff */
[----:B------:R-:W-:Y:S01]  /*01d0*/  USHF.R.S32.HI UR8, URZ, 0x1f, UR36 ;  /* 0x0000001f3f087899 */ /* 0x000fe20008011424 */
[----:B------:R-:W-:Y:S01]  /*01e0*/  LEA.HI R7, R11, R16, RZ, 0x4 ;  /* 0x000000100b077211 */ /* 0x000fe200078f20ff */
[----:B------:R-:W-:Y:S01]  /*01f0*/  UIMAD.WIDE UR38, UR49, UR38, URZ ;  /* 0x00000026312672a5 */ /* 0x000fe2000f8e023f */
[--C-:B------:R-:W-:Y:S01]  /*0200*/  SHF.R.S32.HI R4, RZ, 0x5, R5.reuse ;  /* 0x00000005ff047819 */ /* 0x100fe20000011405 */
[----:B---3--:R-:W-:Y:S01]  /*0210*/  UIMAD UR50, UR40, UR49, URZ ;  /* 0x00000031283272a4 */ /* 0x008fe2000f8e023f */
[----:B------:R-:W-:Y:S01]  /*0220*/  SHF.R.S32.HI R0, RZ, 0x1f, R5 ;  /* 0x0000001fff007819 */ /* 0x000fe20000011405 */
[----:B------:R-:W-:Y:S01]  /*0230*/  UIMAD UR49, UR49, UR12, URZ ;  /* 0x0000000c313172a4 */ /* 0x000fe2000f8e023f */
[-C--:B------:R-:W-:Y:S01]  /*0240*/  LEA.HI R3, R5, R4.reuse, RZ, 0x1 ;  /* 0x0000000405037211 */ /* 0x080fe200078f08ff */
[----:B------:R-:W-:Y:S01]  /*0250*/  ULDC UR13, c[0x0][0x1c0] ;  /* 0x00007000000d7ab9 */ /* 0x000fe20000000800 */
[----:B------:R-:W-:Y:S01]  /*0260*/  LEA.HI R0, R0, R4, RZ, 0x2 ;  /* 0x0000000400007211 */ /* 0x000fe200078f10ff */
[----:B------:R-:W-:Y:S01]  /*0270*/  ULDC UR11, c[0x0][0x1c0] ;  /* 0x00007000000b7ab9 */ /* 0x000fe20000000800 */
[----:B------:R-:W-:Y:S01]  /*0280*/  SHF.R.S32.HI R6, RZ, 0x4, R7 ;  /* 0x00000004ff067819 */ /* 0x000fe20000011407 */
[----:B------:R-:W-:Y:S01]  /*0290*/  UIMAD UR55, UR7, UR36, URZ ;  /* 0x00000024073772a4 */ /* 0x000fe2000f8e023f */
[----:B------:R-:W-:Y:S01]  /*02a0*/  LOP3.LUT R2, R0, 0xfffffffc, RZ, 0xc0, !PT ;  /* 0xfffffffc00027812 */ /* 0x000fe200078ec0ff */
[----:B------:R-:W-:Y:S01]  /*02b0*/  UIMAD UR6, UR36, UR11, UR40 ;  /* 0x0000000b240672a4 */ /* 0x000fe2000f8e0228 */
[----:B------:R-:W-:Y:S01]  /*02c0*/  LOP3.LUT R0, R3, 0xfffffffe, RZ, 0xc0, !PT ;  /* 0xfffffffe03007812 */ /* 0x000fe200078ec0ff */
[----:B------:R-:W-:Y:S01]  /*02d0*/  @!UP5 UIMAD UR7, UR36, UR13, UR40 ;  /* 0x0000000d2407d2a4 */ /* 0x000fe2000f8e0228 */
[----:B------:R-:W-:Y:S01]  /*02e0*/  LEA.HI R17, R11, R16, RZ, 0x2 ;  /* 0x000000100b117211 */ /* 0x000fe200078f10ff */
[C---:B------:R-:W-:Y:S01]  /*02f0*/  IMAD.IADD R15, R4.reuse, 0x1, -R2 ;  /* 0x00000001040f7824 */ /* 0x040fe200078e0a02 */
[----:B------:R-:W-:Y:S01]  /*0300*/  USHF.L.U32 UR48, UR49, 0x6, URZ ;  /* 0x0000000631307899 */ /* 0x000fe2000800063f */
[----:B------:R-:W-:Y:S01]  /*0310*/  IMAD.IADD R14, R4, 0x1, -R0 ;  /* 0x00000001040e7824 */ /* 0x000fe200078e0a00 */
[----:B------:R-:W-:Y:S01]  /*0320*/  LEA.HI R0, R7, R6, RZ, 0x1 ;  /* 0x0000000607007211 */ /* 0x000fe200078f08ff */
[----:B------:R-:W-:Y:S01]  /*0330*/  ULDC UR52, c[0x0][0x214] ;  /* 0x0000850000347ab9 */ /* 0x000fe20000000800 */
[--C-:B------:R-:W-:Y:S01]  /*0340*/  SHF.R.S32.HI R4, RZ, 0x2, R17.reuse ;  /* 0x00000002ff047819 */ /* 0x100fe20000011411 */
[----:B------:R-:W-:Y:S01]  /*0350*/  ULDC UR59, c[0x0][0x1c8] ;  /* 0x00007200003b7ab9 */ /* 0x000fe20000000800 */
[----:B------:R-:W-:Y:S01]  /*0360*/  SHF.R.S32.HI R3, RZ, 0x1f, R17 ;  /* 0x0000001fff037819 */ /* 0x000fe20000011411 */
[----:B------:R-:W-:Y:S01]  /*0370*/  ULDC.U8 UR10, c[0x0][0x3d0] ;  /* 0x0000f400000a7ab9 */ /* 0x000fe20000000000 */
[----:B------:R-:W-:Y:S01]  /*0380*/  LOP3.LUT R2, R0, 0xfffffffe, RZ, 0xc0, !PT ;  /* 0xfffffffe00027812 */ /* 0x000fe200078ec0ff */
[----:B------:R-:W-:Y:S01]  /*0390*/  ULDC UR53, c[0x0][0x224] ;  /* 0x0000890000357ab9 */ /* 0x000fe20000000800 */
[----:B------:R-:W-:Y:S01]  /*03a0*/  LEA.HI R0, R3, R4, RZ, 0x3 ;  /* 0x0000000403007211 */ /* 0x000fe200078f18ff */
[----:B------:R-:W-:-:S02]  /*03b0*/  @UP5 UIMAD UR57, UR36, UR52, URZ ;  /* 0x00000034243952a4 */ /* 0x000fc4000f8e023f */
[----:B------:R-:W-:Y:S01]  /*03c0*/  IMAD.IADD R12, R6, 0x1, -R2 ;  /* 0x00000001060c7824 */ /* 0x000fe200078e0a02 */
[----:B------:R-:W-:Y:S01]  /*03d0*/  LOP3.LUT R0, R0, 0xfffffff8, RZ, 0xc0, !PT ;  /* 0xfffffff800007812 */ /* 0x000fe200078ec0ff */
[----:B------:R-:W-:Y:S01]  /*03e0*/  ULDC.64 UR4, c[0x0][0x118] ;  /* 0x0000460000047ab9 */ /* 0x000fe20000000a00 */
[----:B------:R-:W-:Y:S01]  /*03f0*/  LOP3.LUT R2, R5, 0xffffffe0, RZ, 0xc0, !PT ;  /* 0xffffffe005027812 */ /* 0x000fe200078ec0ff */
[----:B------:R-:W-:Y:S01]  /*0400*/  ULOP3.LUT UR59, UR40, UR59, URZ, 0x3c, !UPT ;  /* 0x0000003b283b7292 */ /* 0x000fe2000f8e3c3f */
[----:B------:R-:W-:Y:S01]  /*0410*/  LEA.HI R6, R11, R16, RZ, 0x3 ;  /* 0x000000100b067211 */ /* 0x000fe200078f18ff */
[----:B------:R-:W-:Y:S01]  /*0420*/  IMAD.IADD R8, R4, 0x1, -R0 ;  /* 0x0000000104087824 */ /* 0x000fe200078e0a00 */
[----:B------:R-:W-:Y:S01]  /*0430*/  USHF.R.S32.HI UR60, URZ, 0x1f, UR40 ;  /* 0x0000001f3f3c7899 */ /* 0x000fe20008011428 */
[----:B------:R-:W-:Y:S01]  /*0440*/  IMAD.IADD R0, R16, 0x1, -R2 ;  /* 0x0000000110007824 */ /* 0x000fe200078e0a02 */
[----:B------:R-:W-:Y:S01]  /*0450*/  SHF.R.S32.HI R9, RZ, 0x3, R6 ;  /* 0x00000003ff097819 */ /* 0x000fe20000011406 */
[----:B------:R-:W-:-:S02]  /*0460*/  UISETP.NE.AND UP6, UPT, UR10, URZ, UPT ;  /* 0x0000003f0a00728c */ /* 0x000fc4000bfc5270 */
[----:B------:R-:W-:Y:S01]  /*0470*/  USHF.R.S32.HI UR61, URZ, 0x1f, UR40 ;  /* 0x0000001f3f3d7899 */ /* 0x000fe20008011428 */
[----:B------:R-:W-:Y:S01]  /*0480*/  SHF.R.S32.HI R2, RZ, 0x1f, R0 ;  /* 0x0000001fff027819 */ /* 0x000fe20000011400 */
[----:B------:R-:W-:Y:S01]  /*0490*/  IMAD.SHL.U32 R3, R9, 0x40, RZ ;  /* 0x0000004009037824 */ /* 0x000fe200078e00ff */
[----:B------:R-:W-:Y:S02]  /*04a0*/  UIMAD.WIDE.U32 UR44, UR38, UR46, URZ ;  /* 0x0000002e262c72a5 */ /* 0x000fe4000f8e003f */
[----:B------:R-:W-:Y:S01]  /*04b0*/  LEA.HI R19, R2, R0, RZ, 0x2 ;  /* 0x0000000002137211 */ /* 0x000fe200078f10ff */
[----:B------:R-:W-:Y:S01]  /*04c0*/  UIMAD UR54, UR39, UR46, URZ ;  /* 0x0000002e273672a4 */ /* 0x000fe2000f8e023f */
[----:B------:R-:W-:Y:S01]  /*04d0*/  LOP3.LUT R2, R7, 0xfffffff0, RZ, 0xc0, !PT ;  /* 0xfffffff007027812 */ /* 0x000fe200078ec0ff */
[----:B------:R-:W-:Y:S01]  /*04e0*/  USHF.R.S32.HI UR56, URZ, 0x1f, UR50 ;  /* 0x0000001f3f387899 */ /* 0x000fe20008011432 */
[----:B------:R-:W-:Y:S01]  /*04f0*/  LOP3.LUT R0, R6, 0xfffffff8, RZ, 0xc0, !PT ;  /* 0xfffffff806007812 */ /* 0x000fe200078ec0ff */
[----:B------:R-:W-:Y:S01]  /*0500*/  UIMAD UR53, UR6, UR53, URZ ;  /* 0x00000035063572a4 */ /* 0x000fe2000f8e023f */
[----:B------:R-:W-:Y:S01]  /*0510*/  LOP3.LUT R3, R3, 0x1c0, RZ, 0xc0, !PT ;  /* 0x000001c003037812 */ /* 0x000fe200078ec0ff */
[C---:B------:R-:W-:Y:S01]  /*0520*/  IMAD.IADD R2, R16.reuse, 0x1, -R2 ;  /* 0x0000000110027824 */ /* 0x040fe200078e0a02 */
[----:B------:R-:W-:Y:S01]  /*0530*/  LEA.HI R7, R11, R16, RZ, 0x7 ;  /* 0x000000100b077211 */ /* 0x000fe200078f38ff */
[----:B------:R-:W-:Y:S01]  /*0540*/  IMAD.IADD R0, R16, 0x1, -R0 ;  /* 0x0000000110007824 */ /* 0x000fe200078e0a00 */
[----:B------:R-:W-:-:S02]  /*0550*/  @!UP5 UIMAD UR52, UR7, UR52, URZ ;  /* 0x000000340734d2a4 */ /* 0x000fc4000f8e023f */
[----:B------:R-:W-:Y:S01]  /*0560*/  SHF.R.S32.HI R4, RZ, 0x1f, R2 ;  /* 0x0000001fff047819 */ /* 0x000fe20000011402 */
[C---:B------:R-:W-:Y:S01]  /*0570*/  IMAD.SHL.U32 R20, R0.reuse, 0x8, RZ ;  /* 0x0000000800147824 */ /* 0x040fe200078e00ff */
[----:B------:R-:W-:Y:S01]  /*0580*/  LOP3.LUT P4, RZ, R0, 0x4, RZ, 0xc0, !PT ;  /* 0x0000000400ff7812 */ /* 0x000fe2000788c0ff */
[----:B------:R-:W-:Y:S01]  /*0590*/  USHF.R.S32.HI UR51, URZ, 0x1f, UR48 ;  /* 0x0000001f3f337899 */ /* 0x000fe20008011430 */
[----:B------:R-:W-:Y:S01]  /*05a0*/  LEA.HI R13, R4, R2, RZ, 0x3 ;  /* 0x00000002040d7211 */ /* 0x000fe200078f18ff */
[----:B------:R-:W-:Y:S01]  /*05b0*/  ULDC UR43, c[0x0][0x2e8] ;  /* 0x0000ba00002b7ab9 */ /* 0x000fe20000000800 */
[----:B------:R-:W-:Y:S01]  /*05c0*/  LOP3.LUT R5, R3, 0x38, R20, 0xf8, !PT ;  /* 0x0000003803057812 */ /* 0x000fe200078ef814 */
[----:B------:R-:W-:Y:S01]  /*05d0*/  STL [R1+0x48], R20 ;  /* 0x0000481401007387 */ /* 0x000fe20000100800 */
[----:B------:R-:W-:Y:S02]  /*05e0*/  SHF.R.U32.HI R4, RZ, 0x3, R3 ;  /* 0x00000003ff047819 */ /* 0x000fe40000011603 */
[----:B------:R-:W-:-:S02]  /*05f0*/  LOP3.LUT R3, R13, 0xfffffff8, RZ, 0xc0, !PT ;  /* 0xfffffff80d037812 */ /* 0x000fc400078ec0ff */
[C---:B------:R-:W-:Y:S01]  /*0600*/  LOP3.LUT P3, RZ, R0.reuse, 0x2, RZ, 0xc0, !PT ;  /* 0x0000000200ff7812 */ /* 0x040fe2000786c0ff */
[----:B------:R-:W-:Y:S01]  /*0610*/  IMAD.SHL.U32 R0, R0, 0x40, RZ ;  /* 0x0000004000007824 */ /* 0x000fe200078e00ff */
[----:B------:R-:W-:Y:S01]  /*0620*/  LOP3.LUT R9, R5, R4, RZ, 0x3c, !PT ;  /* 0x0000000405097212 */ /* 0x000fe200078e3cff */
[----:B------:R-:W-:Y:S01]  /*0630*/  IMAD.IADD R10, R2, 0x1, -R3 ;  /* 0x00000001020a7824 */ /* 0x000fe200078e0a03 */
[----:B------:R-:W-:Y:S01]  /*0640*/  LOP3.LUT R3, R8, 0x1, RZ, 0xc0, !PT ;  /* 0x0000000108037812 */ /* 0x000fe200078ec0ff */
[----:B------:R-:W-:Y:S01]  /*0650*/  IMAD.SHL.U32 R2, R14, 0x10, RZ ;  /* 0x000000100e027824 */ /* 0x000fe200078e00ff */
[----:B------:R-:W-:Y:S02]  /*0660*/  LOP3.LUT R0, R0, 0x1c0, RZ, 0xc0, !PT ;  /* 0x000001c000007812 */ /* 0x000fe400078ec0ff */
[----:B------:R-:W-:Y:S01]  /*0670*/  ISETP.NE.U32.AND P0, PT, R3, 0x1, PT ;  /* 0x000000010300780c */ /* 0x000fe20003f05070 */
[----:B------:R-:W-:Y:S01]  /*0680*/  IMAD.SHL.U32 R3, R12, 0x200, RZ ;  /* 0x000002000c037824 */ /* 0x000fe200078e00ff */
[----:B------:R-:W-:-:S02]  /*0690*/  SHF.R.S32.HI R7, RZ, 0x7, R7 ;  /* 0x00000007ff077819 */ /* 0x000fc40000011407 */
[C---:B------:R-:W-:Y:S02]  /*06a0*/  LOP3.LUT R2, R0.reuse, 0x10, R2, 0xf8, !PT ;  /* 0x0000001000027812 */ /* 0x040fe400078ef802 */
[----:B------:R-:W-:Y:S02]  /*06b0*/  LOP3.LUT R5, R0, 0x8, R6, 0xf8, !PT ;  /* 0x0000000800057812 */ /* 0x000fe400078ef806 */
[----:B------:R-:W-:Y:S02]  /*06c0*/  SHF.R.U32.HI R4, RZ, 0x3, R0 ;  /* 0x00000003ff047819 */ /* 0x000fe40000011600 */
[----:B------:R-:W-:Y:S01]  /*06d0*/  LOP3.LUT R6, R2, 0x8, R6, 0xf8, !PT ;  /* 0x0000000802067812 */ /* 0x000fe200078ef806 */
[----:B------:R-:W-:Y:S01]  /*06e0*/  IMAD R2, R7, 0x800, R3 ;  /* 0x0000080007027824 */ /* 0x000fe200078e0203 */
[----:B------:R-:W-:Y:S02]  /*06f0*/  LOP3.LUT R0, R5, R4, RZ, 0x3c, !PT ;  /* 0x0000000405007212 */ /* 0x000fe400078e3cff */
[----:B------:R-:W-:Y:S01]  /*0700*/  LEA.HI R5, R11, R16, RZ, 0x6 ;  /* 0x000000100b057211 */ /* 0x000fe200078f30ff */
[----:B------:R-:W-:Y:S01]  /*0710*/  IMAD.U32 R11, RZ, RZ, UR14 ;  /* 0x0000000eff0b7e24 */ /* 0x000fe2000f8e00ff */
        /* <DEDUP_REMOVED lines=11> */
[----:B------:R-:W-:-:S02]  /*07d0*/  IMAD.SHL.U32 R2, R8, 0x40, RZ ;  /* 0x0000004008027824 */ /* 0x000fc400078e00ff */
[----:B------:R-:W-:Y:S01]  /*07e0*/  IMAD.IADD R9, R16, 0x1, -R3 ;  /* 0x0000000110097824 */ /* 0x000fe200078e0a03 */
        /* <DEDUP_REMOVED lines=8> */
[----:B------:R-:W-:Y:S02]  /*0870*/  SHF.R.U32.HI R6, RZ, 0x3, R2 ;  /* 0x00000003ff067819 */ /* 0x000fe40000011602 */
[----:B------:R-:W-:Y:S01]  /*0880*/  LOP3.LUT R5, R2, 0x20, R5, 0xf8, !PT ;  /* 0x0000002002057812 */ /* 0x000fe200078ef805 */
[----:B------:R1:W-:Y:S01]  /*0890*/  STL [R1+0x84], R8 ;  /* 0x0000840801007387 */ /* 0x0003e20000100800 */
[----:B------:R-:W-:-:S02]  /*08a0*/  SEL R10, R10, 0x10, !P0 ;  /* 0x000000100a0a7807 */ /* 0x000fc40004000000 */
[----:B-1----:R-:W-:Y:S01]  /*08b0*/  LOP3.LUT R8, R6, R2, R3, 0x1e, !PT ;  /* 0x0000000206087212 */ /* 0x002fe200078e1e03 */
[----:B------:R-:W-:Y:S01]  /*08c0*/  IMAD.SHL.U32 R2, R9, 0x2, RZ ;  /* 0x0000000209027824 */ /* 0x000fe200078e00ff */
[----:B------:R-:W-:Y:S01]  /*08d0*/  LOP3.LUT R6, R5, R6, RZ, 0x3c, !PT ;  /* 0x0000000605067212 */ /* 0x000fe200078e3cff */
[----:B------:R-:W-:Y:S02]  /*08e0*/  IMAD.U32 R3, RZ, RZ, UR8 ;  /* 0x00000008ff037e24 */ /* 0x000fe4000f8e00ff */
[--C-:B------:R-:W-:Y:S02]  /*08f0*/  IMAD R5, R15, 0x400, R2.reuse ;  /* 0x000004000f057824 */ /* 0x100fe400078e0202 */
[----:B------:R-:W-:Y:S01]  /*0900*/  IMAD R3, R14, 0x400, R2 ;  /* 0x000004000e037824 */ /* 0x000fe200078e0202 */
[----:B------:R-:W-:Y:S01]  /*0910*/  LOP3.LUT R2, R7, 0x1c0, RZ, 0xc0, !PT ;  /* 0x000001c007027812 */ /* 0x000fe200078ec0ff */
[----:B------:R-:W-:Y:S02]  /*0920*/  IMAD.IADD R17, R5, 0x1, R6 ;  /* 0x0000000105117824 */ /* 0x000fe400078e0206 */
[----:B------:R-:W-:Y:S01]  /*0930*/  IMAD.IADD R16, R3, 0x1, R8 ;  /* 0x0000000103107824 */ /* 0x000fe200078e0208 */
[--C-:B------:R-:W-:Y:S01]  /*0940*/  SHF.R.U32.HI R3, RZ, 0x3, R2.reuse ;  /* 0x00000003ff037819 */ /* 0x100fe20000011602 */
[----:B------:R-:W-:Y:S01]  /*0950*/  IMAD.SHL.U32 R5, R12, 0x8, RZ ;  /* 0x000000080c057824 */ /* 0x000fe200078e00ff */
[----:B------:R-:W-:Y:S01]  /*0960*/  IADD3 R12, R20, 0x80, RZ ;  /* 0x00000080140c7810 */ /* 0x000fe20007ffe0ff */
[----:B------:R-:W-:Y:S01]  /*0970*/  IMAD.SHL.U32 R8, R13, 0x40, RZ ;  /* 0x000000400d087824 */ /* 0x000fe200078e00ff */
[----:B------:R-:W-:Y:S01]  /*0980*/  LOP3.LUT R6, R3, R11, R2, 0x1e, !PT ;  /* 0x0000000b03067212 */ /* 0x000fe200078e1e02 */
[----:B------:R-:W-:Y:S01]  /*0990*/  IMAD.SHL.U32 R11, R18, 0x2, RZ ;  /* 0x00000002120b7824 */ /* 0x000fe200078e00ff */
[----:B------:R-:W-:-:S02]  /*09a0*/  LOP3.LUT R5, R2, 0x8, R5, 0xf8, !PT ;  /* 0x0000000802057812 */ /* 0x000fc400078ef805 */
[----:B------:R-:W-:Y:S02]  /*09b0*/  LOP3.LUT R8, R8, 0xfffffe00, RZ, 0xc0, !PT ;  /* 0xfffffe0008087812 */ /* 0x000fe400078ec0ff */
[----:B------:R-:W-:Y:S02]  /*09c0*/  SHF.R.S32.HI R2, RZ, 0x2, R19 ;  /* 0x00000002ff027819 */ /* 0x000fe40000011413 */
[----:B------:R-:W-:Y:S01]  /*09d0*/  LOP3.LUT R3, R5, R3, RZ, 0x3c, !PT ;  /* 0x0000000305037212 */ /* 0x000fe200078e3cff */
[C-C-:B------:R-:W-:Y:S01]  /*09e0*/  IMAD R7, R15.reuse, 0x400, R8.reuse ;  /* 0x000004000f077824 */ /* 0x140fe200078e0208 */
[----:B------:R-:W-:Y:S01]  /*09f0*/  IADD3 R13, R20, 0x40, RZ ;  /* 0x00000040140d7810 */ /* 0x000fe20007ffe0ff */
[----:B------:R-:W-:Y:S01]  /*0a00*/  IMAD R9, R14, 0x400, R8 ;  /* 0x000004000e097824 */ /* 0x000fe200078e0208 */
[----:B------:R-:W-:Y:S01]  /*0a10*/  LOP3.LUT R8, R6, R8, RZ, 0xfc, !PT ;  /* 0x0000000806087212 */ /* 0x000fe200078efcff */
[----:B------:R-:W-:Y:S02]  /*0a20*/  IMAD R2, R15, 0x10, R2 ;  /* 0x000000100f027824 */ /* 0x000fe400078e0202 */
[----:B------:R-:W-:-:S02]  /*0a30*/  IMAD.MOV.U32 R6, RZ, RZ, 0x20 ;  /* 0x00000020ff067424 */ /* 0x000fc400078e00ff */
[----:B------:R-:W-:Y:S01]  /*0a40*/  IMAD.MOV.U32 R5, RZ, RZ, 0x40 ;  /* 0x00000040ff057424 */ /* 0x000fe200078e00ff */
[----:B------:R1:W-:Y:S01]  /*0a50*/  STL [R1+0x80], R2 ;  /* 0x0000800201007387 */ /* 0x0003e20000100800 */
[----:B------:R-:W-:Y:S02]  /*0a60*/  IMAD.IADD R7, R7, 0x1, R3 ;  /* 0x0000000107077824 */ /* 0x000fe400078e0203 */
[----:B------:R-:W-:Y:S01]  /*0a70*/  IMAD.IADD R9, R3, 0x1, R9 ;  /* 0x0000000103097824 */ /* 0x000fe200078e0209 */
[C---:B------:R-:W-:Y:S01]  /*0a80*/  SEL R3, R5.reuse, 0xffffffc0, !P4 ;  /* 0xffffffc005037807 */ /* 0x040fe20006000000 */
[----:B------:R2:W-:Y:S01]  /*0a90*/  STL [R1+0x68], R13 ;  /* 0x0000680d01007387 */ /* 0x0005e20000100800 */
[----:B------:R-:W-:Y:S02]  /*0aa0*/  SEL R5, R5, 0xffffffc0, !P6 ;  /* 0xffffffc005057807 */ /* 0x000fe40007000000 */
[----:B------:R-:W-:Y:S01]  /*0ab0*/  LEA R9, R9, 0x12000, 0x1 ;  /* 0x0001200009097811 */ /* 0x000fe200078e08ff */
[----:B------:R-:W-:Y:S01]  /*0ac0*/  STL [R1+0x6c], R12 ;  /* 0x00006c0c01007387 */ /* 0x000fe20000100800 */
[----:B------:R-:W-:-:S03]  /*0ad0*/  IMAD.IADD R252, R0, 0x1, R3 ;  /* 0x0000000100fc7824 */ /* 0x000fc600078e0203 */
[----:B------:R3:W-:Y:S04]  /*0ae0*/  STL [R1+0x2c], R11 ;  /* 0x00002c0b01007387 */ /* 0x0007e80000100800 */
[----:B------:R4:W-:Y:S01]  /*0af0*/  STL [R1], R0 ;  /* 0x0000000001007387 */ /* 0x0009e20000100800 */
[C---:B-1----:R-:W-:Y:S02]  /*0b00*/  SEL R2, R6.reuse, 0xffffffe0, !P3 ;  /* 0xffffffe006027807 */ /* 0x042fe40005800000 */
[----:B------:R-:W-:Y:S02]  /*0b10*/  SEL R6, R6, 0xffffffe0, !P5 ;  /* 0xffffffe006067807 */ /* 0x000fe40006800000 */
[----:B--2---:R-:W-:Y:S01]  /*0b20*/  LEA R13, R16, 0xc000, 0x1 ;  /* 0x0000c000100d7811 */ /* 0x004fe200078e08ff */
[--C-:B---3--:R-:W-:Y:S01]  /*0b30*/  IMAD.IADD R11, R0, 0x1, R2.reuse ;  /* 0x00000001000b7824 */ /* 0x108fe200078e0202 */
[----:B------:R-:W-:Y:S01]  /*0b40*/  IADD3 R2, R3, R0, R2 ;  /* 0x0000000003027210 */ /* 0x000fe20007ffe002 */
[----:B----4-:R-:W-:-:S03]  /*0b50*/  IMAD.SHL.U32 R0, R17, 0x2, RZ ;  /* 0x0000000211007824 */ /* 0x010fc600078e00ff */
        /* <DEDUP_REMOVED lines=31> */
[----:B------:R2:W-:Y:S02]  /*0d50*/  STL [R1+0x24], R4 ;  /* 0x0000240401007387 */ /* 0x0005e40000100800 */
.L_x_92:
        /* <DEDUP_REMOVED lines=53> */
.L_x_46:
        /* <DEDUP_REMOVED lines=21> */
[----:B------:R-:W-:Y:S02]  /*1200*/  UIADD3 UR7, UR12, 0x40, UR23 ;  /* 0x000000400c077890 */ /* 0x000fe4000fffe017 */
[----:B------:R-:W-:Y:S02]  /*1210*/  ULDC UR8, c[0x0][0x2e4] ;  /* 0x0000b90000087ab9 */ /* 0x000fe40000000800 */
[----:B------:R-:W-:Y:S02]  /*1220*/  UIADD3 UR7, UR7, UR8, -UR6 ;  /* 0x0000000807077290 */ /* 0x000fe4000fffe806 */
[----:B------:R-:W-:Y:S02]  /*1230*/  UIADD3 UR10, UR12, 0x3f, URZ ;  /* 0x0000003f0c0a7890 */ /* 0x000fe4000fffe03f */
[----:B------:R-:W-:Y:S02]  /*1240*/  UIADD3 UR7, UR7, 0x3f, URZ ;  /* 0x0000003f07077890 */ /* 0x000fe4000fffe03f */
[----:B------:R-:W-:-:S02]  /*1250*/  USHF.R.S32.HI UR13, URZ, 0x1f, UR10 ;  /* 0x0000001f3f0d7899 */ /* 0x000fc4000801140a */
[----:B------:R-:W-:Y:S02]  /*1260*/  USHF.R.S32.HI UR11, URZ, 0x1f, UR7 ;  /* 0x0000001f3f0b7899 */ /* 0x000fe40008011407 */
[----:B------:R-:W-:Y:S02]  /*1270*/  ULEA.HI UR10, UR13, UR10, URZ, 0x6 ;  /* 0x0000000a0d0a7291 */ /* 0x000fe4000f8f303f */
[----:B------:R-:W-:Y:S02]  /*1280*/  ULEA.HI UR7, UR11, UR7, URZ, 0x6 ;  /* 0x000000070b077291 */ /* 0x000fe4000f8f303f */
[----:B------:R-:W-:Y:S02]  /*1290*/  ULDC.64 UR14, c[0x0][0x178] ;  /* 0x00005e00000e7ab9 */ /* 0x000fe40000000a00 */
[----:B-1----:R-:W-:Y:S02]  /*12a0*/  UISETP.NE.AND UP0, UPT, UR25, -0x1, UPT ;  /* 0xffffffff1900788c */ /* 0x002fe4000bf05270 */
[----:B------:R-:W-:-:S02]  /*12b0*/  UIMAD.WIDE.U32 UR8, UR36, UR14, URZ ;  /* 0x0000000e240872a5 */ /* 0x000fc4000f8e003f */
[----:B------:R-:W-:Y:S02]  /*12c0*/  UIMAD UR14, UR42, UR14, URZ ;  /* 0x0000000e2a0e72a4 */ /* 0x000fe4000f8e023f */
[----:B------:R-:W-:Y:S01]  /*12d0*/  USHF.R.S32.HI UR10, URZ, 0x6, UR10 ;  /* 0x000000063f0a7899 */ /* 0x000fe2000801140a */
[----:B------:R-:W-:Y:S01]  /*12e0*/  PLOP3.LUT P1, PT, PT, PT, UP0, 0x80, 0x0 ;  /* 0x000000000000781c */ /* 0x000fe20003f2f008 */
[----:B------:R-:W-:Y:S02]  /*12f0*/  USHF.R.S32.HI UR7, URZ, 0x6, UR7 ;  /* 0x000000063f077899 */ /* 0x000fe40008011407 */
[----:B------:R-:W-:Y:S02]  /*1300*/  UIMAD UR13, UR36, UR15, UR14 ;  /* 0x0000000f240d72a4 */ /* 0x000fe4000f8e020e */
[----:B------:R-:W-:Y:S02]  /*1310*/  UISETP.LT.AND UP2, UPT, UR10, UR7, UPT ;  /* 0x000000070a00728c */ /* 0x000fe4000bf41270 */
[----:B------:R-:W-:-:S02]  /*1320*/  ULDC.64 UR14, c[0x0][0x190] ;  /* 0x00006400000e7ab9 */ /* 0x000fc40000000a00 */
[----:B------:R-:W-:Y:S02]  /*1330*/  USEL UR34, UR10, UR7, UP2 ;  /* 0x000000070a227287 */ /* 0x000fe40009000000 */
[----:B------:R-:W-:Y:S02]  /*1340*/  UISETP.NE.AND UP3, UPT, UR16, -0x1, UPT ;  /* 0xffffffff1000788c */ /* 0x000fe4000bf65270 */
[----:B------:R-:W-:Y:S02]  /*1350*/  UIMAD.WIDE.U32 UR10, UR16, UR14, URZ ;  /* 0x0000000e100a72a5 */ /* 0x000fe4000f8e003f */
[----:B------:R-:W-:Y:S02]  /*1360*/  @UP0 UIADD3 UR7, UR21, UR25, URZ ;  /* 0x0000001915070290 */ /* 0x000fe4000fffe03f */
[----:B------:R-:W-:Y:S02]  /*1370*/  ULDC.64 UR18, c[0x0][0x198] ;  /* 0x0000660000127ab9 */ /* 0x000fe40000000a00 */
[----:B------:R-:W-:-:S02]  /*1380*/  UIADD3 UR37, UR9, UR13, URZ ;  /* 0x0000000d09257290 */ /* 0x000fc4000fffe03f */
[----:B------:R-:W-:Y:S02]  /*1390*/  USEL UR41, UR8, UR10, !UP3 ;  /* 0x0000000a08297287 */ /* 0x000fe4000d800000 */
[----:B------:R-:W-:Y:S02]  /*13a0*/  @UP0 UIMAD.WIDE.U32 UR8, UR7, UR18, URZ ;  /* 0x00000012070802a5 */ /* 0x000fe4000f8e003f */
[----:B------:R-:W-:Y:S02]  /*13b0*/  UIMAD UR10, UR16, UR15, URZ ;  /* 0x0000000f100a72a4 */ /* 0x000fe4000f8e023f */
[----:B------:R-:W-:Y:S02]  /*13c0*/  ULEA UR18, UR34, 0xffffffc0, 0x6 ;  /* 0xffffffc022127891 */ /* 0x000fe4000f8e303f */
[----:B------:R-:W-:Y:S02]  /*13d0*/  @UP0 UIMAD UR30, UR7, UR19, UR9 ;  /* 0x00000013071e02a4 */ /* 0x000fe4000f8e0209 */
[----:B------:R-:W-:-:S02]  /*13e0*/  @UP3 UIADD3 UR37, UR11, UR10, URZ ;  /* 0x0000000a0b253290 */ /* 0x000fc4000fffe03f */
[----:B------:R-:W-:Y:S02]  /*13f0*/  USHF.R.S32.HI UR32, URZ, 0x1f, UR18 ;  /* 0x0000001f3f207899 */ /* 0x000fe40008011412 */
        /* <DEDUP_REMOVED lines=14> */
.L_x_48:
        /* <DEDUP_REMOVED lines=9> */
[----:B------:R-:W-:Y:S02]  /*1570*/  ULDC.64 UR10, c[0x0][0x188] ;  /* 0x00006200000a7ab9 */ /* 0x000fe40000000a00 */
[----:B------:R-:W-:Y:S02]  /*1580*/  UIMAD UR13, UR21, UR9, UR7 ;  /* 0x00000009150d72a4 */ /* 0x000fe4000f8e0207 */
[----:B------:R-:W-:-:S02]  /*1590*/  UIMAD.WIDE.U32 UR8, UR21, UR8, URZ ;  /* 0x00000008150872a5 */ /* 0x000fc4000f8e003f */
[----:B------:R-:W-:Y:S02]  /*15a0*/  UIMAD UR7, UR42, UR10, URZ ;  /* 0x0000000a2a0772a4 */ /* 0x000fe4000f8e023f */
[----:B------:R-:W-:Y:S02]  /*15b0*/  UIADD3 UR9, UR9, UR13, URZ ;  /* 0x0000000d09097290 */ /* 0x000fe4000fffe03f */
[----:B------:R-:W-:Y:S02]  /*15c0*/  UIMAD UR7, UR36, UR11, UR7 ;  /* 0x0000000b240772a4 */ /* 0x000fe4000f8e0207 */
[----:B------:R-:W-:-:S04]  /*15d0*/  UIMAD.WIDE.U32 UR8, UR36, UR10, UR8 ;  /* 0x0000000a240872a5 */ /* 0x000fc8000f8e0008 */
[----:B------:R-:W-:-:S03]  /*15e0*/  UIADD3 UR35, UR9, UR7, URZ ;  /* 0x0000000709237290 */ /* 0x000fc6000fffe03f */
[----:B------:R-:W-:Y:S02]  /*15f0*/  UMOV UR33, UR8 ;  /* 0x0000000800217c82 */ /* 0x000fe40008000000 */
.L_x_49:
        /* <DEDUP_REMOVED lines=8> */
[----:B------:R-:W-:Y:S02]  /*1680*/  USHF.R.S32.HI UR19, URZ, 0x1f, UR23 ;  /* 0x0000001f3f137899 */ /* 0x000fe40008011417 */
[----:B------:R-:W-:-:S02]  /*1690*/  @UP3 UMOV UR28, UR8 ;  /* 0x00000008001c3c82 */ /* 0x000fc40008000000 */
[----:B------:R-:W-:Y:S02]  /*16a0*/  ULDC.64 UR8, c[0x0][0x368] ;  /* 0x0000da0000087ab9 */ /* 0x000fe40000000a00 */
[----:B------:R-:W-:Y:S02]  /*16b0*/  @!UP3 UIMAD UR7, UR42, UR8, URZ ;  /* 0x000000082a07b2a4 */ /* 0x000fe4000f8e023f */
[----:B------:R-:W-:Y:S02]  /*16c0*/  ULDC.64 UR10, c[0x0][0x3d8] ;  /* 0x0000f600000a7ab9 */ /* 0x000fe40000000a00 */
[----:B------:R-:W-:Y:S01]  /*16d0*/  @!UP3 UIMAD UR7, UR36, UR9, UR7 ;  /* 0x000000092407b2a4 */ /* 0x000fe2000f8e0207 */
[----:B-1----:R-:W1:Y:S01]  /*16e0*/  MUFU.RCP R4, R4 ;  /* 0x0000000400047308 */ /* 0x002e620000001000 */
[----:B------:R-:W-:-:S04]  /*16f0*/  @!UP3 UIMAD.WIDE.U32 UR8, UR36, UR8, URZ ;  /* 0x000000082408b2a5 */ /* 0x000fc8000f8e003f */
[----:B------:R-:W-:Y:S02]  /*1700*/  @!UP3 UIADD3 UR31, UR9, UR7, URZ ;  /* 0x00000007091fb290 */ /* 0x000fe4000fffe03f */
[----:B------:R-:W-:Y:S01]  /*1710*/  UIMAD UR7, UR42, UR13, UR55 ;  /* 0x0000000d2a0772a4 */ /* 0x000fe2000f8e0237 */
[----:B------:R-:W2:Y:S01]  /*1720*/  S2UR UR13, SR_CTAID.X ;  /* 0x00000000000d79c3 */ /* 0x000ea20000002500 */
        /* <DEDUP_REMOVED lines=8> */
[----:B------:R-:W-:-:S04]  /*17b0*/  UIMAD UR7, UR39, UR16, URZ ;  /* 0x00000010270772a4 */ /* 0x000fc8000f8e023f */
[----:B------:R-:W-:Y:S02]  /*17c0*/  @UP3 UIADD3 UR14, UR9, UR7, URZ ;  /* 0x00000007090e3290 */ /* 0x000fe4000fffe03f */
[----:B------:R-:W-:-:S04]  /*17d0*/  USHF.L.U64.HI UR7, UR36, 0x7, UR42 ;  /* 0x0000000724077899 */ /* 0x000fc8000801022a */
[----:B------:R-:W-:Y:S02]  /*17e0*/  USEL UR7, UR7, URZ, UP1 ;  /* 0x0000003f07077287 */ /* 0x000fe40008800000 */
[----:B--2---:R-:W-:Y:S01]  /*17f0*/  UIMAD.WIDE.U32 UR8, UR13, UR10, URZ ;  /* 0x0000000a0d0872a5 */ /* 0x004fe2000f8e003f */
[----:B-1----:R-:W-:-:S03]  /*1800*/  IMAD.MOV R4, RZ, RZ, -R5 ;  /* 0x000000ffff047224 */ /* 0x002fc600078e0a05 */
[----:B------:R-:W-:Y:S02]  /*1810*/  UIMAD UR11, UR13, UR11, UR9 ;  /* 0x0000000b0d0b72a4 */ /* 0x000fe4000f8e0209 */
[----:B------:R-:W-:Y:S01]  /*1820*/  USHF.L.U32 UR13, UR36, 0x7, URZ ;  /* 0x00000007240d7899 */ /* 0x000fe2000800063f */
[----:B------:R-:W-:Y:S01]  /*1830*/  IMAD R6, R4, R8, RZ ;  /* 0x0000000804067224 */ /* 0x000fe200078e02ff */
[----:B------:R-:W-:Y:S01]  /*1840*/  USEL UR15, UR8, URZ, UP6 ;  /* 0x0000003f080f7287 */ /* 0x000fe2000b000000 */
[----:B------:R-:W-:Y:S01]  /*1850*/  IMAD.MOV.U32 R4, RZ, RZ, RZ ;  /* 0x000000ffff047224 */ /* 0x000fe200078e00ff */
[----:B------:R-:W-:-:S03]  /*1860*/  USEL UR8, UR13, URZ, UP1 ;  /* 0x0000003f0d087287 */ /* 0x000fc60008800000 */
[----:B------:R-:W-:Y:S01]  /*1870*/  IMAD.HI.U32 R4, R5, R6, R4 ;  /* 0x0000000605047227 */ /* 0x000fe200078e0004 */
[----:B------:R-:W-:Y:S02]  /*1880*/  UIADD3 UR8, UP1, UR18, UR8, URZ ;  /* 0x0000000812087290 */ /* 0x000fe4000ff3e03f */
[----:B------:R-:W-:Y:S01]  /*1890*/  ULDC UR13, c[0x0][0x234] ;  /* 0x00008d00000d7ab9 */ /* 0x000fe20000000800 */
[----:B------:R-:W-:Y:S01]  /*18a0*/  IMAD.MOV.U32 R5, RZ, RZ, R7 ;  /* 0x000000ffff057224 */ /* 0x000fe200078e0007 */
[----:B------:R-:W-:Y:S02]  /*18b0*/  UIADD3.X UR9, UR32, UR7, URZ, UP1, !UPT ;  /* 0x0000000720097290 */ /* 0x000fe40008ffe43f */
[----:B------:R-:W-:Y:S01]  /*18c0*/  UIMAD UR7, UR39, UR8, URZ ;  /* 0x00000008270772a4 */ /* 0x000fe2000f8e023f */
[----:B------:R-:W-:-:S03]  /*18d0*/  IMAD.HI.U32 R4, R4, R5, RZ ;  /* 0x0000000504047227 */ /* 0x000fc600078e00ff */
[----:B------:R-:W-:Y:S01]  /*18e0*/  UIMAD UR10, UR38, UR9, UR7 ;  /* 0x00000009260a72a4 */ /* 0x000fe2000f8e0207 */
[----:B------:R-:W-:Y:S01]  /*18f0*/  IMAD.MOV R6, RZ, RZ, -R4 ;  /* 0x000000ffff067224 */ /* 0x000fe200078e0a04 */
[----:B------:R-:W-:Y:S02]  /*1900*/  @UP5 USEL UR7, UR57, UR16, !UP3 ;  /* 0x0000001039075287 */ /* 0x000fe4000d800000 */
[----:B------:R-:W-:Y:S01]  /*1910*/  UIMAD.WIDE.U32 UR8, UR38, UR8, URZ ;  /* 0x00000008260872a5 */ /* 0x000fe2000f8e003f */
[C---:B------:R-:W-:Y:S01]  /*1920*/  IMAD R5, R8.reuse, R6, R5 ;  /* 0x0000000608057224 */ /* 0x040fe200078e0205 */
[----:B------:R-:W-:Y:S02]  /*1930*/  @UP5 UIMAD UR17, UR40, UR13, UR7 ;  /* 0x0000000d281152a4 */ /* 0x000fe4000f8e0207 */
[----:B------:R-:W-:Y:S02]  /*1940*/  USEL UR13, UR11, URZ, UP6 ;  /* 0x0000003f0b0d7287 */ /* 0x000fe4000b000000 */
[----:B------:R-:W-:Y:S01]  /*1950*/  ISETP.GT.U32.AND P0, PT, R8, R5, PT ;  /* 0x000000050800720c */ /* 0x000fe20003f04070 */
[----:B------:R-:W-:-:S02]  /*1960*/  UIADD3 UR10, UR9, UR10, URZ ;  /* 0x0000000a090a7290 */ /* 0x000fc4000fffe03f */
[----:B------:R-:W-:-:S10]  /*1970*/  @!UP5 UMOV UR17, UR52 ;  /* 0x000000340011dc82 */ /* 0x000fd40008000000 */
        /* <DEDUP_REMOVED lines=16> */
.L_x_50:
[----:B------:R-:W-:Y:S02]  /*1a80*/  UMOV UR11, UR53 ;  /* 0x00000035000b7c82 */ /* 0x000fe40008000000 */
.L_x_51:
[----:B------:R-:W2:Y:S04]  /*1a90*/  LDL.64 R4, [R1+0x48] ;  /* 0x0000480001047983 */ /* 0x000ea80000100a00 */
[----:B------:R1:W2:Y:S01]  /*1aa0*/  LDL.64 R26, [R1+0x48] ;  /* 0x00004800011a7983 */ /* 0x0002a20000100a00 */
[----:B------:R-:W-:Y:S01]  /*1ab0*/  UIADD3 UR8, UP4, UP3, UR8, UR48, UR50 ;  /* 0x0000003008087290 */ /* 0x000fe2000fb9e032 */
[----:B------:R-:W-:Y:S01]  /*1ac0*/  IMAD.U32 R12, RZ, RZ, UR5 ;  /* 0x00000005ff0c7e24 */ /* 0x000fe2000f8e00ff */
[----:B------:R-:W-:Y:S01]  /*1ad0*/  BSSY B1, `(.L_x_47) ;  /* 0x000075f000017945 */ /* 0x000fe20003800000 */
[----:B------:R-:W3:Y:S01]  /*1ae0*/  S2R R28, SR_TID.X ;  /* 0x00000000001c7919 */ /* 0x000ee20000002100 */
[----:B------:R-:W-:Y:S01]  /*1af0*/  UIADD3 UR27, UP2, UP1, UR15, UR8, UR20 ;  /* 0x000000080f1b7290 */ /* 0x000fe2000f95e014 */
[----:B------:R-:W-:Y:S01]  /*1b00*/  IMAD.U32 R10, RZ, RZ, UR4 ;  /* 0x00000004ff0a7e24 */ /* 0x000fe2000f8e00ff */
[----:B------:R-:W-:Y:S01]  /*1b10*/  UIADD3.X UR7, UR10, UR51, UR56, UP4, UP3 ;  /* 0x000000330a077290 */ /* 0x000fe2000a7e6438 */
[----:B------:R-:W4:Y:S01]  /*1b20*/  S2R R29, SR_TID.X ;  /* 0x00000000001d7919 */ /* 0x000f220000002100 */
[----:B------:R-:W-:Y:S01]  /*1b30*/  ULDC.64 UR8, c[0x0][0x1a8] ;  /* 0x00006a0000087ab9 */ /* 0x000fe20000000a00 */
[----:B------:R-:W-:Y:S01]  /*1b40*/  IMAD.U32 R11, RZ, RZ, UR18 ;  /* 0x00000012ff0b7e24 */ /* 0x000fe2000f8e00ff */
[----:B------:R-:W-:Y:S01]  /*1b50*/  UIADD3.X UR26, UR13, UR7, UR14, UP2, UP1 ;  /* 0x000000070d1a7290 */ /* 0x000fe200097e240e */
[----:B------:R-:W5:Y:S01]  /*1b60*/  S2R R23, SR_TID.X ;  /* 0x0000000000177919 */ /* 0x000f620000002100 */
[----:B------:R-:W-:-:S02]  /*1b70*/  UIMAD UR7, UR60, UR8, URZ ;  /* 0x000000083c0772a4 */ /* 0x000fc4000f8e023f */
[----:B------:R-:W-:Y:S02]  /*1b80*/  UMOV UR14, 0x4 ;  /* 0x00000004000e7882 */ /* 0x000fe40000000000 */
[----:B------:R-:W-:Y:S02]  /*1b90*/  UIMAD UR24, UR40, UR9, UR7 ;  /* 0x00000009281872a4 */ /* 0x000fe4000f8e0207 */
[----:B------:R-:W-:Y:S02]  /*1ba0*/  ULDC.64 UR4, c[0x0][0x3c8] ;  /* 0x0000f20000047ab9 */ /* 0x000fe40000000a00 */
        /* <DEDUP_REMOVED lines=11> */
[----:B------:R-:W-:Y:S01]  /*1c60*/  UIMAD.WIDE UR8, UR8, UR14, UR4 ;  /* 0x0000000e080872a5 */ /* 0x000fe2000f8e0204 */
[----:B------:R-:W-:Y:S01]  /*1c70*/  SHF.R.S32.HI R22, RZ, 0x1f, R28 ;  /* 0x0000001fff167819 */ /* 0x000fe2000001141c */
[----:B------:R-:W-:Y:S01]  /*1c80*/  UIADD3 UR7, -UR6, UR12, UR23 ;  /* 0x0000000c06077290 */ /* 0x000fe2000fffe117 */
[----:B------:R-:W-:Y:S01]  /*1c90*/  IADD3 R6, P0, R28, UR18, RZ ;  /* 0x000000121c067c10 */ /* 0x000fe2000ff1e0ff */
[----:B------:R-:W-:-:S03]  /*1ca0*/  ULDC.64 UR4, c[0x0][0x200] ;  /* 0x0000800000047ab9 */ /* 0x000fc60000000a00 */
[----:B------:R-:W-:Y:S01]  /*1cb0*/  IADD3.X R7, R22, UR32, RZ, P0, !PT ;  /* 0x0000002016077c10 */ /* 0x000fe200087fe4ff */
[----:B------:R-:W-:Y:S02]  /*1cc0*/  UMOV UR16, UR8 ;  /* 0x0000000800107c82 */ /* 0x000fe40008000000 */
[----:B------:R-:W-:Y:S02]  /*1cd0*/  UIADD3 UR8, UR18, UR17, URZ ;  /* 0x0000001112087290 */ /* 0x000fe4000fffe03f */
[----:B------:R-:W-:Y:S01]  /*1ce0*/  IMAD R7, R7, c[0x0][0x190], RZ ;  /* 0x0000640007077a24 */ /* 0x000fe200078e02ff */
[----:B------:R-:W-:Y:S02]  /*1cf0*/  UMOV UR15, UR9 ;  /* 0x00000009000f7c82 */ /* 0x000fe40008000000 */
[----:B------:R-:W-:Y:S01]  /*1d00*/  UIMAD.WIDE UR8, UR8, UR14, UR4 ;  /* 0x0000000e080872a5 */ /* 0x000fe2000f8e0204 */
[----:B------:R3:W4:Y:S01]  /*1d10*/  R2UR UR4, R10 ;  /* 0x000000000a0473c2 */ /* 0x00072200000e0000 */
[----:B------:R-:W-:-:S02]  /*1d20*/  ULDC UR32, c[0x0][0x2e8] ;  /* 0x0000ba0000207ab9 */ /* 0x000fc40000000800 */
[----:B------:R-:W-:-:S03]  /*1d30*/  UIADD3 UR7, UR7, -UR32, URZ ;  /* 0x8000002007077290 */ /* 0x000fc6000fffe03f */
[----:B------:R-:W-:Y:S02]  /*1d40*/  UMOV UR14, UR8 ;  /* 0x00000008000e7c82 */ /* 0x000fe40008000000 */
[----:B------:R-:W-:Y:S01]  /*1d50*/  USHF.R.S32.HI UR17, URZ, 0x1f, UR7 ;  /* 0x0000001f3f117899 */ /* 0x000fe20008011407 */
[----:B------:R1:W1:Y:S01]  /*1d60*/  R2UR UR5, R12 ;  /* 0x000000000c0573c2 */ /* 0x00026200000e0000 */
[----:B------:R-:W-:Y:S02]  /*1d70*/  UMOV UR13, UR9 ;  /* 0x00000009000d7c82 */ /* 0x000fe40008000000 */
[----:B------:R-:W-:Y:S02]  /*1d80*/  ULEA.HI UR17, UR17, UR7, URZ, 0x6 ;  /* 0x0000000711117291 */ /* 0x000fe4000f8f303f */
[----:B------:R-:W-:Y:S02]  /*1d90*/  UIADD3 UR7, UR34, -0x1, URZ ;  /* 0xffffffff22077890 */ /* 0x000fe4000fffe03f */
[----:B------:R-:W-:-:S04]  /*1da0*/  USHF.R.S32.HI UR17, URZ, 0x6, UR17 ;  /* 0x000000063f117899 */ /* 0x000fc80008011411 */
[----:B------:R-:W-:-:S04]  /*1db0*/  UISETP.LT.AND UP1, UPT, URZ, UR17, UPT ;  /* 0x000000113f00728c */ /* 0x000fc8000bf21270 */
[----:B------:R-:W-:-:S04]  /*1dc0*/  USEL UR17, URZ, UR17, !UP1 ;  /* 0x000000113f117287 */ /* 0x000fc8000c800000 */
[----:B------:R-:W-:Y:S01]  /*1dd0*/  UISETP.GT.AND UP1, UPT, UR34, UR17, UPT ;  /* 0x000000112200728c */ /* 0x000fe2000bf24270 */
[----:B--2---:R-:W-:-:S05]  /*1de0*/  IMAD.MOV.U32 R26, RZ, RZ, R4 ;  /* 0x000000ffff1a7224 */ /* 0x004fca00078e0004 */
[----:B------:R-:W-:-:S05]  /*1df0*/  SHF.R.S32.HI R27, RZ, 0x1f, R26 ;  /* 0x0000001fff1b7819 */ /* 0x000fca000001141a */
[C---:B------:R-:W-:Y:S01]  /*1e00*/  IMAD.WIDE.U32 R4, R6.reuse, c[0x0][0x190], R26 ;  /* 0x0000640006047a25 */ /* 0x040fe200078e001a */
[----:B------:R2:W-:Y:S03]  /*1e10*/  STL [R1+0x4c], R27 ;  /* 0x00004c1b01007387 */ /* 0x0005e60000100800 */
[----:B------:R-:W-:Y:S01]  /*1e20*/  IMAD R6, R6, c[0x0][0x194], R7 ;  /* 0x0000650006067a24 */ /* 0x000fe200078e0207 */
[----:B------:R-:W-:Y:S02]  /*1e30*/  IADD3 R8, P0, R4, UR41, RZ ;  /* 0x0000002904087c10 */ /* 0x000fe4000ff1e0ff */
[----:B------:R-:W-:Y:S02]  /*1e40*/  LEA.HI R7, R24, R23, RZ, 0x5 ;  /* 0x0000001718077211 */ /* 0x000fe400078f28ff */
[----:B------:R-:W-:Y:S02]  /*1e50*/  IADD3.X R9, R5, UR37, R6, P0, !PT ;  /* 0x0000002505097c10 */ /* 0x000fe400087fe406 */
[----:B------:R-:W-:-:S02]  /*1e60*/  LOP3.LUT R6, R7, 0xffffffe0, RZ, 0xc0, !PT ;  /* 0xffffffe007067812 */ /* 0x000fc400078ec0ff */
[----:B------:R-:W-:Y:S02]  /*1e70*/  IADD3 R4, P0, R26, UR28, RZ ;  /* 0x0000001c1a047c10 */ /* 0x000fe4000ff1e0ff */
[----:B------:R-:W-:Y:S01]  /*1e80*/  SHF.R.S32.HI R7, RZ, 0x5, R7 ;  /* 0x00000005ff077819 */ /* 0x000fe20000011407 */
[----:B------:R-:W-:Y:S01]  /*1e90*/  IMAD.IADD R6, R23, 0x1, -R6 ;  /* 0x0000000117067824 */ /* 0x000fe200078e0a06 */
[----:B------:R-:W-:-:S03]  /*1ea0*/  IADD3.X R5, R27, UR31, RZ, P0, !PT ;  /* 0x0000001f1b057c10 */ /* 0x000fc600087fe4ff */
[----:B------:R-:W-:Y:S02]  /*1eb0*/  IMAD R6, R7, UR49, R6 ;  /* 0x0000003107067c24 */ /* 0x000fe4000f8e0206 */
[----:B------:R-:W-:-:S03]  /*1ec0*/  IMAD.WIDE.U32 R4, R11, c[0x0][0x370], R4 ;  /* 0x0000dc000b047a25 */ /* 0x000fc600078e0004 */
[C---:B---3--:R-:W-:Y:S02]  /*1ed0*/  IADD3 R10, P0, R6.reuse, UR27, RZ ;  /* 0x0000001b060a7c10 */ /* 0x048fe4000ff1e0ff */
[----:B------:R-:W-:Y:S02]  /*1ee0*/  IADD3 R5, R5, UR10, RZ ;  /* 0x0000000a05057c10 */ /* 0x000fe4000fffe0ff */
[----:B------:R-:W-:Y:S01]  /*1ef0*/  LEA.HI.X.SX32 R11, R6, UR26, 0x1, P0 ;  /* 0x0000001a060b7c11 */ /* 0x000fe200080f0eff */
[----:B------:R-:W-:Y:S01]  /*1f00*/  IMAD.U32 R6, RZ, RZ, UR40 ;  /* 0x00000028ff067e24 */ /* 0x000fe2000f8e00ff */
[----:B------:R-:W-:-:S03]  /*1f10*/  LEA R14, P0, R10, c[0x0][0x350], 0x2 ;  /* 0x0000d4000a0e7a11 */ /* 0x000fc600078010ff */
[----:B------:R-:W-:Y:S01]  /*1f20*/  IMAD.WIDE.U32 R4, R6, c[0x0][0x378], R4 ;  /* 0x0000de0006047a25 */ /* 0x000fe200078e0004 */
[----:B------:R-:W-:Y:S02]  /*1f30*/  LEA.HI.X R15, R10, c[0x0][0x354], R11, 0x2, P0 ;  /* 0x0000d5000a0f7a11 */ /* 0x000fe400000f140b */
[----:B------:R-:W-:Y:S01]  /*1f40*/  PLOP3.LUT P0, PT, PT, PT, UP1, 0x80, 0x0 ;  /* 0x000000000000781c */ /* 0x000fe20003f0f018 */
[----:B------:R-:W-:Y:S01]  /*1f50*/  IMAD.MOV.U32 R6, RZ, RZ, R4 ;  /* 0x000000ffff067224 */ /* 0x000fe200078e0004 */
[----:B------:R-:W-:Y:S01]  /*1f60*/  IADD3 R7, R5, UR20, RZ ;  /* 0x0000001405077c10 */ /* 0x000fe2000fffe0ff */
[----:B------:R-:W-:Y:S01]  /*1f70*/  IMAD.U32 R5, RZ, RZ, UR40 ;  /* 0x00000028ff057e24 */ /* 0x000fe2000f8e00ff */
[----:B------:R2:W-:Y:S03]  /*1f80*/  STL.64 [R1+0x30], R14 ;  /* 0x0000300e01007387 */ /* 0x0005e60000100a00 */
[----:B------:R-:W-:-:S04]  /*1f90*/  IMAD.WIDE.U32 R8, R5, c[0x0][0x1a8], R8 ;  /* 0x00006a0005087a25 */ /* 0x000fc800078e0008 */
[----:B------:R-:W-:Y:S01]  /*1fa0*/  IMAD R5, R22, c[0x0][0x370], RZ ;  /* 0x0000dc0016057a24 */ /* 0x000fe200078e02ff */
[----:B------:R-:W-:Y:S01]  /*1fb0*/  IADD3 R20, R9, UR24, RZ ;  /* 0x0000001809147c10 */ /* 0x000fe2000fffe0ff */
[----:B------:R-:W-:Y:S01]  /*1fc0*/  IMAD.WIDE.U32 R6, R28, c[0x0][0x370], R6 ;  /* 0x0000dc001c067a25 */ /* 0x000fe200078e0006 */
[----:B------:R-:W-:-:S03]  /*1fd0*/  LEA R30, P3, R8, c[0x0][0x160], 0x1 ;  /* 0x00005800081e7a11 */ /* 0x000fc600078608ff */
[----:B------:R-:W-:Y:S01]  /*1fe0*/  IMAD R5, R28, c[0x0][0x374], R5 ;  /* 0x0000dd001c057a24 */ /* 0x000fe200078e0205 */
[----:B------:R-:W-:Y:S02]  /*1ff0*/  LEA R32, P2, R6, c[0x0][0x330], 0x1 ;  /* 0x0000cc0006207a11 */ /* 0x000fe400078408ff */
[----:B------:R-:W-:Y:S01]  /*2000*/  LEA.HI.X R31, R8, c[0x0][0x164], R20, 0x1, P3 ;  /* 0x00005900081f7a11 */ /* 0x000fe200018f0c14 */
[----:B------:R-:W-:-:S04]  /*2010*/  IMAD.IADD R19, R7, 0x1, R5 ;  /* 0x0000000107137824 */ /* 0x000fc800078e0205 */
[----:B------:R2:W-:Y:S01]  /*2020*/  STL.64 [R1+0x40], R30 ;  /* 0x0000401e01007387 */ /* 0x0005e20000100a00 */
[----:B------:R-:W-:-:S05]  /*2030*/  LEA.HI.X R33, R6, c[0x0][0x334], R19, 0x1, P2 ;  /* 0x0000cd0006217a11 */ /* 0x000fca00010f0c13 */
[----:B------:R2:W-:Y:S01]  /*2040*/  STL.64 [R1+0x38], R32 ;  /* 0x0000382001007387 */ /* 0x0005e20000100a00 */
[----:B-1--4-:R-:W-:Y:S05]  /*2050*/  @P0 BRA `(.L_x_52) ;  /* 0x000008c000000947 */ /* 0x012fea0003800000 */
        /* <DEDUP_REMOVED lines=18> */
.L_x_53:
        /* <DEDUP_REMOVED lines=18> */
.L_x_54:
[----:B------:R1:W5:Y:S01]  /*22a0*/  LDL R13, [R1+0x68] ;  /* 0x00006800010d7983 */ /* 0x0003620000100800 */
[----:B------:R-:W-:-:S03]  /*22b0*/  ULDC.64 UR8, c[0x0][0x3a0] ;  /* 0x0000e80000087ab9 */ /* 0x000fc60000000a00 */
[----:B------:R1:W5:Y:S01]  /*22c0*/  LDL R12, [R1+0x6c] ;  /* 0x00006c00010c7983 */ /* 0x0003620000100800 */
[----:B------:R-:W-:Y:S01]  /*22d0*/  IMAD.U32 R4, RZ, RZ, UR23 ;  /* 0x00000017ff047e24 */ /* 0x000fe2000f8e00ff */
[----:B------:R-:W-:Y:S01]  /*22e0*/  UIMAD UR7, UR19, UR8, URZ ;  /* 0x00000008130772a4 */ /* 0x000fe2000f8e023f */
[----:B------:R-:W-:Y:S01]  /*22f0*/  BSSY B0, `(.L_x_55) ;  /* 0x000001d000007945 */ /* 0x000fe20003800000 */
[----:B------:R-:W-:Y:S01]  /*2300*/  UIMAD UR6, UR22, -0x40, UR6 ;  /* 0xffffffc0160678a4 */ /* 0x000fe2000f8e0206 */
[----:B------:R-:W-:Y:S01]  /*2310*/  IMAD.WIDE.U32 R4, R4, c[0x0][0x3a0], R26 ;  /* 0x0000e80004047a25 */ /* 0x000fe200078e001a */
[----:B------:R-:W-:-:S03]  /*2320*/  UIMAD UR7, UR23, UR9, UR7 ;  /* 0x00000009170772a4 */ /* 0x000fc6000f8e0207 */
[----:B------:R-:W-:Y:S01]  /*2330*/  ULDC.64 UR8, c[0x0][0x3b8] ;  /* 0x0000ee0000087ab9 */ /* 0x000fe20000000a00 */
[----:B------:R-:W-:Y:S02]  /*2340*/  IADD3 R6, P0, R4, UR14, RZ ;  /* 0x0000000e04067c10 */ /* 0x000fe4000ff1e0ff */
[----:B------:R-:W-:Y:S01]  /*2350*/  MOV R4, UR7 ;  /* 0x0000000700047c02 */ /* 0x000fe20008000f00 */
[----:B------:R-:W-:Y:S01]  /*2360*/  UIMAD UR7, UR60, UR8, URZ ;  /* 0x000000083c0772a4 */ /* 0x000fe2000f8e023f */
[----:B------:R-:W-:Y:S02]  /*2370*/  ISETP.GE.AND P4, PT, R28, UR6, PT ;  /* 0x000000061c007c0c */ /* 0x000fe4000bf86270 */
        /* <DEDUP_REMOVED lines=20> */
.L_x_56:
[----:B-1----:R-:W-:Y:S05]  /*24c0*/  BSYNC B0 ;  /* 0x0000000000007941 */ /* 0x002fea0003800000 */
.L_x_55:
        /* <DEDUP_REMOVED lines=19> */
.L_x_58:
[----:B------:R-:W-:Y:S05]  /*2600*/  BSYNC B0 ;  /* 0x0000000000007941 */ /* 0x000fea0003800000 */
.L_x_57:
[----:B------:R-:W-:Y:S01]  /*2610*/  ULDC.64 UR6, c[0x0][0x3a8] ;  /* 0x0000ea0000067ab9 */ /* 0x000fe20000000a00 */
[----:B-1----:R-:W-:Y:S01]  /*2620*/  IMAD.U32 R4, RZ, RZ, UR23 ;  /* 0x00000017ff047e24 */ /* 0x002fe2000f8e00ff */
[----:B------:R-:W-:Y:S01]  /*2630*/  UIMAD UR6, UR19, UR6, URZ ;  /* 0x00000006130672a4 */ /* 0x000fe2000f8e023f */
[----:B------:R-:W-:Y:S02]  /*2640*/  BSSY B0, `(.L_x_59) ;  /* 0x000001b000007945 */ /* 0x000fe40003800000 */
[----:B------:R-:W-:Y:S01]  /*2650*/  IMAD.WIDE.U32 R4, R4, c[0x0][0x3a8], R26 ;  /* 0x0000ea0004047a25 */ /* 0x000fe200078e001a */
[----:B------:R-:W-:-:S04]  /*2660*/  UIMAD UR6, UR23, UR7, UR6 ;  /* 0x00000007170672a4 */ /* 0x000fc8000f8e0206 */
[----:B------:R-:W-:Y:S02]  /*2670*/  IADD3 R6, P0, R4, UR10, RZ ;  /* 0x0000000a04067c10 */ /* 0x000fe4000ff1e0ff */
[----:B------:R-:W-:Y:S01]  /*2680*/  MOV R4, UR6 ;  /* 0x0000000600047c02 */ /* 0x000fe20008000f00 */
[----:B------:R-:W-:Y:S02]  /*2690*/  ULDC.64 UR6, c[0x0][0x3c0] ;  /* 0x0000f00000067ab9 */ /* 0x000fe40000000a00 */
[----:B------:R-:W-:Y:S01]  /*26a0*/  UIMAD UR6, UR60, UR6, URZ ;  /* 0x000000063c0672a4 */ /* 0x000fe2000f8e023f */
[----:B------:R-:W-:Y:S01]  /*26b0*/  IADD3.X R7, R5, UR11, R4, P0, !PT ;  /* 0x0000000b05077c10 */ /* 0x000fe200087fe404 */
[----:B------:R-:W-:Y:S02]  /*26c0*/  IMAD.U32 R4, RZ, RZ, UR40 ;  /* 0x00000028ff047e24 */ /* 0x000fe4000f8e00ff */
[----:B------:R-:W-:Y:S02]  /*26d0*/  UIMAD UR6, UR40, UR7, UR6 ;  /* 0x00000007280672a4 */ /* 0x000fe4000f8e0206 */
        /* <DEDUP_REMOVED lines=17> */
.L_x_60:
[----:B------:R-:W-:Y:S05]  /*27f0*/  BSYNC B0 ;  /* 0x0000000000007941 */ /* 0x000fea0003800000 */
.L_x_59:
[----:B------:R-:W-:Y:S05]  /*2800*/  @P3 BRA `(.L_x_61) ;  /* 0x000068b000003947 */ /* 0x000fea0003800000 */
[----:B-1----:R-:W-:Y:S01]  /*2810*/  IADD3 R4, P0, R28, 0x20, RZ ;  /* 0x000000201c047810 */ /* 0x002fe20007f1e0ff */
[----:B------:R-:W-:Y:S01]  /*2820*/  IMAD.MOV.U32 R7, RZ, RZ, R10 ;  /* 0x000000ffff077224 */ /* 0x000fe200078e000a */
[----:B------:R-:W-:-:S03]  /*2830*/  ISETP.GE.AND P1, PT, R26, c[0x0][0x220], PT ;  /* 0x000088001a007a0c */ /* 0x000fc60003f26270 */
[----:B------:R-:W-:Y:S01]  /*2840*/  IMAD.X R5, RZ, RZ, R22, P0 ;  /* 0x000000ffff057224 */ /* 0x000fe200000e0616 */
[----:B-----5:R-:W-:Y:S01]  /*2850*/  ISETP.GE.AND P0, PT, R13, c[0x0][0x220], PT ;  /* 0x000088000d007a0c */ /* 0x020fe20003f06270 */
[----:B------:R-:W-:-:S04]  /*2860*/  IMAD.WIDE.U32 R6, R4, c[0x0][0x3a8], R6 ;  /* 0x0000ea0004067a25 */ /* 0x000fc800078e0006 */
[----:B------:R-:W-:-:S04]  /*2870*/  IMAD R5, R5, c[0x0][0x3a8], RZ ;  /* 0x0000ea0005057a24 */ /* 0x000fc800078e02ff */
[----:B------:R-:W-:Y:S01]  /*2880*/  IMAD R5, R4, c[0x0][0x3ac], R5 ;  /* 0x0000eb0004057a24 */ /* 0x000fe200078e0205 */
[----:B------:R-:W-:-:S03]  /*2890*/  LEA R4, P2, R6, c[0x0][0x348], 0x1 ;  /* 0x0000d20006047a11 */ /* 0x000fc600078408ff */
[----:B------:R-:W-:-:S05]  /*28a0*/  IMAD.IADD R5, R7, 0x1, R5 ;  /* 0x0000000107057824 */ /* 0x000fca00078e0205 */
[----:B------:R-:W-:-:S05]  /*28b0*/  LEA.HI.X R5, R6, c[0x0][0x34c], R5, 0x1, P2 ;  /* 0x0000d30006057a11 */ /* 0x000fca00010f0c05 */
[----:B------:R1:W-:Y:S04]  /*28c0*/  @!P1 STG.E.128 [R4.64], RZ ;  /* 0x000000ff04009986 */ /* 0x0003e8000c101d04 */
[----:B------:R1:W-:Y:S01]  /*28d0*/  @!P0 STG.E.128 [R4.64+0x80], RZ ;  /* 0x000080ff04008986 */ /* 0x0003e2000c101d04 */
[----:B------:R-:W-:-:S13]  /*28e0*/  ISETP.GE.AND P0, PT, R12, c[0x0][0x220], PT ;  /* 0x000088000c007a0c */ /* 0x000fda0003f06270 */
[----:B------:R-:W-:Y:S05]  /*28f0*/  @P0 BRA `(.L_x_61) ;  /* 0x000067c000000947 */ /* 0x000fea0003800000 */
[----:B------:R3:W-:Y:S01]  /*2900*/  STG.E.128 [R4.64+0x100], RZ ;  /* 0x000100ff04007986 */ /* 0x0007e2000c101d04 */
[----:B------:R-:W-:Y:S05]  /*2910*/  BRA `(.L_x_61) ;  /* 0x000067a000007947 */ /* 0x000fea0003800000 */
.L_x_52:
[----:B------:R-:W3:Y:S01]  /*2920*/  LDL R25, [R1+0x2c] ;  /* 0x00002c0001197983 */ /* 0x000ee20000100800 */
[----:B------:R-:W-:Y:S01]  /*2930*/  PLOP3.LUT P0, PT, PT, PT, UP6, 0x80, 0x0 ;  /* 0x000000000000781c */ /* 0x000fe20003f0f068 */
[----:B------:R-:W-:Y:S01]  /*2940*/  ULDC.64 UR8, c[0x0][0x1a0] ;  /* 0x0000680000087ab9 */ /* 0x000fe20000000a00 */
[----:B------:R-:W-:Y:S01]  /*2950*/  MOV R4, UR23 ;  /* 0x0000001700047c02 */ /* 0x000fe20008000f00 */
[----:B------:R-:W-:Y:S01]  /*2960*/  UIMAD UR8, UR19, UR8, URZ ;  /* 0x00000008130872a4 */ /* 0x000fe2000f8e023f */
[----:B------:R-:W-:Y:S03]  /*2970*/  BSSY B0, `(.L_x_62) ;  /* 0x0000032000007945 */ /* 0x000fe60003800000 */
[----:B------:R-:W-:Y:S01]  /*2980*/  UIMAD UR8, UR23, UR9, UR8 ;  /* 0x00000009170872a4 */ /* 0x000fe2000f8e0208 */
[----:B------:R-:W-:-:S05]  /*2990*/  IMAD.WIDE.U32 R4, R4, c[0x0][0x1a0], R26 ;  /* 0x0000680004047a25 */ /* 0x000fca00078e001a */
[----:B------:R-:W-:Y:S01]  /*29a0*/  @P0 BAR.SYNC.DEFER_BLOCKING 0x0 ;  /* 0x0000000000000b1d */ /* 0x000fe20000010000 */
[----:B------:R-:W-:Y:S01]  /*29b0*/  MOV R11, UR8 ;  /* 0x00000008000b7c02 */ /* 0x000fe20008000f00 */
[----:B------:R-:W-:Y:S01]  /*29c0*/  UIMAD UR8, UR22, -0x40, UR6 ;  /* 0xffffffc0160878a4 */ /* 0x000fe2000f8e0206 */
[----:B------:R-:W-:Y:S01]  /*29d0*/  IADD3 R10, P0, R4, UR33, RZ ;  /* 0x00000021040a7c10 */ /* 0x000fe2000ff1e0ff */
[----:B------:R-:W-:-:S03]  /*29e0*/  IMAD R4, R21, c[0x0][0x1b8], RZ ;  /* 0x00006e0015047a24 */ /* 0x000fc600078e02ff */
[----:B------:R-:W-:Y:S01]  /*29f0*/  IADD3.X R11, R5, UR35, R11, P0, !PT ;  /* 0x00000023050b7c10 */ /* 0x000fe200087fe40b */
[----:B------:R-:W-:Y:S01]  /*2a00*/  IMAD R4, R17, c[0x0][0x1bc], R4 ;  /* 0x00006f0011047a24 */ /* 0x000fe200078e0204 */
[----:B------:R-:W-:-:S03]  /*2a10*/  ISETP.GE.AND P6, PT, R28, UR8, PT ;  /* 0x000000081c007c0c */ /* 0x000fc6000bfc6270 */
[----:B------:R-:W-:-:S05]  /*2a20*/  IMAD.WIDE.U32 R10, R17, c[0x0][0x1b8], R10 ;  /* 0x00006e00110a7a25 */ /* 0x000fca00078e000a */
[----:B------:R-:W-:-:S05]  /*2a30*/  IADD3 R18, R11, R4, RZ ;  /* 0x000000040b127210 */ /* 0x000fca0007ffe0ff */
[----:B---3--:R1:W-:Y:S04]  /*2a40*/  @P6 STS.128 [R25+0x12000], RZ ;  /* 0x012000ff19006388 */ /* 0x0083e80000000c00 */
[----:B------:R1:W-:Y:S04]  /*2a50*/  @P6 STS.128 [R25+0x14000], RZ ;  /* 0x014000ff19006388 */ /* 0x0003e80000000c00 */
[----:B------:R1:W-:Y:S01]  /*2a60*/  @P6 STS.128 [R25+0x16000], RZ ;  /* 0x016000ff19006388 */ /* 0x0003e20000000c00 */
[----:B------:R-:W-:Y:S05]  /*2a70*/  @P6 BRA `(.L_x_63) ;  /* 0x0000021000006947 */ /* 0x000fea0003800000 */
[----:B------:R-:W3:Y:S04]  /*2a80*/  LDL R13, [R1+0x68] ;  /* 0x00006800010d7983 */ /* 0x000ee80000100800 */
        /* <DEDUP_REMOVED lines=8> */
[C---:B--2---:R-:W-:Y:S01]  /*2b10*/  @!P4 LEA R14, P1, R4.reuse, c[0x0][0x170], 0x1 ;  /* 0x00005c00040eca11 */ /* 0x044fe200078208ff */
[----:B------:R2:W-:Y:S03]  /*2b20*/  @P4 STS.128 [R25+0x12000], RZ ;  /* 0x012000ff19004388 */ /* 0x0005e60000000c00 */
[----:B------:R-:W-:-:S05]  /*2b30*/  @!P4 LEA.HI.X R15, R4, c[0x0][0x174], R16, 0x1, P1 ;  /* 0x00005d00040fca11 */ /* 0x000fca00008f0c10 */
[----:B------:R-:W-:Y:S01]  /*2b40*/  @!PT LDS RZ, [RZ] ;  /* 0x00000000fffff984 */ /* 0x000fe20000000800 */
[----:B------:R-:W-:Y:S01]  /*2b50*/  @!PT LDS RZ, [RZ] ;  /* 0x00000000fffff984 */ /* 0x000fe20000000800 */
[----:B------:R-:W-:Y:S01]  /*2b60*/  @!PT LDS RZ, [RZ] ;  /* 0x00000000fffff984 */ /* 0x000fe20000000800 */
[----:B------:R2:W-:Y:S01]  /*2b70*/  @!P4 LDGSTS.E.BYPASS.LTC128B.128 [R25+0x12000], [R14.64] ;  /* 0x120000000e19cfae */ /* 0x0005e2000b901d44 */
[----:B---3--:R-:W-:Y:S02]  /*2b80*/  ISETP.GE.AND P3, PT, R13, c[0x0][0x220], PT ;  /* 0x000088000d007a0c */ /* 0x008fe40003f66270 */
        /* <DEDUP_REMOVED lines=10> */
[----:B--2---:R-:W-:-:S04]  /*2c30*/  LEA R12, P0, R4, c[0x0][0x170], 0x1 ;  /* 0x00005c00040c7a11 */ /* 0x004fc800078008ff */
[----:B------:R-:W-:-:S05]  /*2c40*/  LEA.HI.X R13, R4, c[0x0][0x174], R16, 0x1, P0 ;  /* 0x00005d00040d7a11 */ /* 0x000fca00000f0c10 */
[----:B------:R-:W-:Y:S01]  /*2c50*/  @!PT LDS RZ, [RZ] ;  /* 0x00000000fffff984 */ /* 0x000fe20000000800 */
[----:B------:R-:W-:Y:S01]  /*2c60*/  @!PT LDS RZ, [RZ] ;  /* 0x00000000fffff984 */ /* 0x000fe20000000800 */
[----:B------:R-:W-:Y:S01]  /*2c70*/  @!PT LDS RZ, [RZ] ;  /* 0x00000000fffff984 */ /* 0x000fe20000000800 */
[----:B------:R2:W-:Y:S04]  /*2c80*/  LDGSTS.E.BYPASS.LTC128B.128 [R25+0x16000], [R12.64+0x100] ;  /* 0x160001000c197fae */ /* 0x0005e8000b901d44 */
.L_x_63:
[----:B------:R-:W-:Y:S05]  /*2c90*/  BSYNC B0 ;  /* 0x0000000000007941 */ /* 0x000fea0003800000 */
.L_x_62:
[----:B------:R-:W-:Y:S01]  /*2ca0*/  IADD3 R16, R28, 0x20, RZ ;  /* 0x000000201c107810 */ /* 0x000fe20007ffe0ff */
[----:B------:R-:W-:Y:S03]  /*2cb0*/  BSSY B0, `(.L_x_64) ;  /* 0x0000029000007945 */ /* 0x000fe60003800000 */
[----:B------:R-:W-:-:S13]  /*2cc0*/  ISETP.GE.AND P5, PT, R16, UR8, PT ;  /* 0x0000000810007c0c */ /* 0x000fda000bfa6270 */
[----:B------:R3:W-:Y:S04]  /*2cd0*/  @P5 STS.128 [R25+0x13000], RZ ;  /* 0x013000ff19005388 */ /* 0x0007e80000000c00 */
[----:B------:R3:W-:Y:S04]  /*2ce0*/  @P5 STS.128 [R25+0x15000], RZ ;  /* 0x015000ff19005388 */ /* 0x0007e80000000c00 */
[----:B------:R3:W-:Y:S01]  /*2cf0*/  @P5 STS.128 [R25+0x17000], RZ ;  /* 0x017000ff19005388 */ /* 0x0007e20000000c00 */
[----:B------:R-:W-:Y:S05]  /*2d00*/  @P5 BRA `(.L_x_65) ;  /* 0x0000023000005947 */ /* 0x000fea0003800000 */
[----:B--2---:R-:W2:Y:S04]  /*2d10*/  LDL R13, [R1+0x68] ;  /* 0x00006800010d7983 */ /* 0x004ea80000100800 */
[----:B------:R-:W4:Y:S01]  /*2d20*/  LDL R12, [R1+0x6c] ;  /* 0x00006c00010c7983 */ /* 0x000f220000100800 */
        /* <DEDUP_REMOVED lines=10> */
[----:B--2---:R-:W-:Y:S02]  /*2dd0*/  ISETP.GE.AND P2, PT, R13, c[0x0][0x220], PT ;  /* 0x000088000d007a0c */ /* 0x004fe40003f46270 */
[----:B----4-:R-:W-:Y:S02]  /*2de0*/  ISETP.GE.AND P0, PT, R12, c[0x0][0x220], PT ;  /* 0x000088000c007a0c */ /* 0x010fe40003f06270 */
        /* <DEDUP_REMOVED lines=21> */
.L_x_65:
[----:B------:R-:W-:Y:S05]  /*2f40*/  BSYNC B0 ;  /* 0x0000000000007941 */ /* 0x000fea0003800000 */
.L_x_64:
        /* <DEDUP_REMOVED lines=29> */
.L_x_67:
[----:B------:R-:W-:Y:S05]  /*3120*/  BSYNC B0 ;  /* 0x0000000000007941 */ /* 0x000fea0003800000 */
.L_x_66:
[----:B------:R-:W-:Y:S01]  /*3130*/  ISETP.GE.AND P3, PT, R16, UR8, PT ;  /* 0x0000000810007c0c */ /* 0x000fe2000bf66270 */
[----:B------:R-:W-:Y:S01]  /*3140*/  BSSY B0, `(.L_x_68) ;  /* 0x0000027000007945 */ /* 0x000fe20003800000 */
[----:B-12---:R-:W-:-:S11]  /*3150*/  MOV R12, 0x20 ;  /* 0x00000020000c7802 */ /* 0x006fd60000000f00 */
[----:B------:R1:W-:Y:S04]  /*3160*/  @P3 STS.128 [R25+0x7000], RZ ;  /* 0x007000ff19003388 */ /* 0x0003e80000000c00 */
[----:B------:R1:W-:Y:S04]  /*3170*/  @P3 STS.128 [R25+0x9000], RZ ;  /* 0x009000ff19003388 */ /* 0x0003e80000000c00 */
[----:B------:R1:W-:Y:S01]  /*3180*/  @P3 STS.128 [R25+0xb000], RZ ;  /* 0x00b000ff19003388 */ /* 0x0003e20000000c00 */
[----:B------:R-:W-:Y:S05]  /*3190*/  @P3 BRA `(.L_x_69) ;  /* 0x0000021000003947 */ /* 0x000fea0003800000 */
[----:B------:R-:W2:Y:S04]  /*31a0*/  LDL R10, [R1+0x68] ;  /* 0x00006800010a7983 */ /* 0x000ea80000100800 */
[----:B------:R-:W5:Y:S01]  /*31b0*/  LDL R13, [R1+0x6c] ;  /* 0x00006c00010d7983 */ /* 0x000f620000100800 */
        /* <DEDUP_REMOVED lines=8> */
[----:B--2---:R-:W-:Y:S02]  /*3240*/  ISETP.GE.AND P1, PT, R10, c[0x0][0x220], PT ;  /* 0x000088000a007a0c */ /* 0x004fe40003f26270 */
        /* <DEDUP_REMOVED lines=9> */
[----:B-----5:R-:W-:-:S03]  /*32e0*/  ISETP.GE.AND P0, PT, R13, c[0x0][0x220], PT ;  /* 0x000088000d007a0c */ /* 0x020fc60003f06270 */
        /* <DEDUP_REMOVED lines=12> */
.L_x_69:
[----:B------:R-:W-:Y:S05]  /*33b0*/  BSYNC B0 ;  /* 0x0000000000007941 */ /* 0x000fea0003800000 */
.L_x_68:
        /* <DEDUP_REMOVED lines=26> */
.L_x_71:
[----:B------:R-:W-:Y:S05]  /*3560*/  BSYNC B0 ;  /* 0x0000000000007941 */ /* 0x000fea0003800000 */
.L_x_70:
        /* <DEDUP_REMOVED lines=10> */
[----:B------:R-:W-:Y:S01]  /*3610*/  @!P2 IMAD.MOV.U32 R9, RZ, RZ, c[0x0][0x194] ;  /* 0x00006500ff09a624 */ /* 0x000fe200078e00ff */
[----:B-----5:R-:W-:Y:S01]  /*3620*/  ISETP.GE.AND P1, PT, R4, c[0x0][0x220], PT ;  /* 0x0000880004007a0c */ /* 0x020fe20003f26270 */
[----:B------:R-:W-:-:S04]  /*3630*/  IMAD.WIDE.U32 R4, R12, c[0x0][0x190], RZ ;  /* 0x000064000c047a25 */ /* 0x000fc800078e00ff */
[----:B------:R-:W-:Y:S01]  /*3640*/  IMAD R12, R12, c[0x0][0x194], RZ ;  /* 0x000065000c0c7a24 */ /* 0x000fe200078e02ff */
[----:B------:R-:W-:Y:S02]  /*3650*/  IADD3 R4, P0, R8, R4, RZ ;  /* 0x0000000408047210 */ /* 0x000fe40007f1e0ff */
[C---:B------:R-:W-:Y:S02]  /*3660*/  @!P2 LEA R8, P4, R7.reuse, R30, 0x6 ;  /* 0x0000001e0708a211 */ /* 0x040fe400078830ff */
[----:B------:R-:W-:Y:S02]  /*3670*/  IADD3.X R5, R20, R5, R12, P0, !PT ;  /* 0x0000000514057210 */ /* 0x000fe400007fe40c */
[----:B--2---:R-:W-:Y:S02]  /*3680*/  ISETP.GE.AND P0, PT, R6, c[0x0][0x220], PT ;  /* 0x0000880006007a0c */ /* 0x004fe40003f06270 */
[----:B------:R-:W-:Y:S02]  /*3690*/  @!P1 LEA R6, P3, R4, c[0x0][0x160], 0x1 ;  /* 0x0000580004069a11 */ /* 0x000fe400078608ff */
[----:B------:R-:W-:-:S02]  /*36a0*/  @!P2 LEA.HI.X R9, R7, R31, R9, 0x6, P4 ;  /* 0x0000001f0709a211 */ /* 0x000fc400020f3409 */
        /* <DEDUP_REMOVED lines=18> */
.L_x_73:
[----:B------:R-:W-:Y:S05]  /*37d0*/  BSYNC B0 ;  /* 0x0000000000007941 */ /* 0x000fea0003800000 */
.L_x_72:
[----:B-1----:R-:W5:Y:S02]  /*37e0*/  LDL R6, [R1+0x80] ;  /* 0x0000800001067983 */ /* 0x002f640000100800 */
[C---:B-----5:R-:W-:Y:S01]  /*37f0*/  IADD3 R5, R6.reuse, 0x8, RZ ;  /* 0x0000000806057810 */ /* 0x060fe20007ffe0ff */
[C---:B------:R-:W-:Y:S01]  /*3800*/  IMAD.SHL.U32 R7, R6.reuse, 0x4, RZ ;  /* 0x0000000406077824 */ /* 0x040fe200078e00ff */
[----:B------:R-:W-:Y:S02]  /*3810*/  SHF.R.S32.HI R4, RZ, 0x1f, R6 ;  /* 0x0000001fff047819 */ /* 0x000fe40000011406 */
[C---:B------:R-:W-:Y:S02]  /*3820*/  ISETP.GE.AND P2, PT, R6.reuse, UR8, PT ;  /* 0x0000000806007c0c */ /* 0x040fe4000bf46270 */
[----:B------:R-:W-:Y:S01]  /*3830*/  ISETP.GE.AND P1, PT, R5, UR8, PT ;  /* 0x0000000805007c0c */ /* 0x000fe2000bf26270 */
[----:B------:R1:W-:Y:S01]  /*3840*/  STL [R1+0x74], R7 ;  /* 0x0000740701007387 */ /* 0x0003e20000100800 */
[----:B------:R-:W-:Y:S01]  /*3850*/  SHF.L.U64.HI R6, R6, 0x2, R4 ;  /* 0x0000000206067819 */ /* 0x000fe20000010204 */
[----:B------:R-:W-:Y:S01]  /*3860*/  ULDC.64 UR8, c[0x0][0x198] ;  /* 0x0000660000087ab9 */ /* 0x000fe20000000a00 */
[----:B------:R-:W-:-:S03]  /*3870*/  IADD3 R4, P0, R7, UR14, RZ ;  /* 0x0000000e07047c10 */ /* 0x000fc6000ff1e0ff */
[----:B------:R5:W-:Y:S01]  /*3880*/  STL [R1+0x70], R6 ;  /* 0x0000700601007387 */ /* 0x000be20000100800 */
[----:B------:R-:W-:Y:S01]  /*3890*/  IADD3.X R5, R6, UR13, RZ, P0, !PT ;  /* 0x0000000d06057c10 */ /* 0x000fe200087fe4ff */
[----:B-1----:R-:W-:Y:S02]  /*38a0*/  IMAD.MOV.U32 R7, RZ, RZ, 0x7f800000 ;  /* 0x7f800000ff077424 */ /* 0x002fe400078e00ff */
[----:B-----5:R-:W-:-:S04]  /*38b0*/  IMAD.MOV.U32 R6, RZ, RZ, 0x7f800000 ;  /* 0x7f800000ff067424 */ /* 0x020fc800078e00ff */
[----:B------:R1:W5:Y:S04]  /*38c0*/  @!P2 LDG.E R7, [R4.64] ;  /* 0x000000040407a981 */ /* 0x000368000c1e1900 */
[----:B--2---:R1:W2:Y:S01]  /*38d0*/  @!P1 LDG.E R6, [R4.64+0x20] ;  /* 0x0000200404069981 */ /* 0x0042a2000c1e1900 */
[----:B------:R-:W-:Y:S01]  /*38e0*/  UIMAD UR8, UR19, UR8, URZ ;  /* 0x00000008130872a4 */ /* 0x000fe2000f8e023f */
[----:B------:R-:W-:Y:S02]  /*38f0*/  BSSY B0, `(.L_x_74) ;  /* 0x0000032000007945 */ /* 0x000fe40003800000 */
[----:B------:R-:W-:Y:S01]  /*3900*/  @P6 STS.128 [R25+0xc000], RZ ;  /* 0x00c000ff19006388 */ /* 0x000fe20000000c00 */
[----:B------:R-:W-:-:S03]  /*3910*/  UIMAD UR8, UR23, UR9, UR8 ;  /* 0x00000009170872a4 */ /* 0x000fc6000f8e0208 */
[----:B------:R-:W-:Y:S04]  /*3920*/  @P6 STS.128 [R25+0xe000], RZ ;  /* 0x00e000ff19006388 */ /* 0x000fe80000000c00 */
[----:B------:R-:W-:Y:S01]  /*3930*/  @P6 STS.128 [R25+0x10000], RZ ;  /* 0x010000ff19006388 */ /* 0x000fe20000000c00 */
[----:B-1----:R-:W-:-:S05]  /*3940*/  MOV R4, UR23 ;  /* 0x0000001700047c02 */ /* 0x002fca0008000f00 */
[----:B------:R-:W-:Y:S01]  /*3950*/  IMAD.WIDE.U32 R4, R4, c[0x0][0x198], R26 ;  /* 0x0000660004047a25 */ /* 0x000fe200078e001a */
[----:B--2---:R1:W-:Y:S04]  /*3960*/  STL [R1+0x64], R6 ;  /* 0x0000640601007387 */ /* 0x0043e80000100800 */
[----:B-----5:R2:W-:Y:S01]  /*3970*/  STL [R1+0x60], R7 ;  /* 0x0000600701007387 */ /* 0x0205e20000100800 */
[----:B-1----:R-:W-:Y:S01]  /*3980*/  IADD3 R6, P0, R4, UR29, RZ ;  /* 0x0000001d04067c10 */ /* 0x002fe2000ff1e0ff */
[----:B------:R-:W-:-:S05]  /*3990*/  IMAD.U32 R4, RZ, RZ, UR8 ;  /* 0x00000008ff047e24 */ /* 0x000fca000f8e00ff */
[----:B--2---:R-:W-:Y:S01]  /*39a0*/  IADD3.X R7, R5, UR30, R4, P0, !PT ;  /* 0x0000001e05077c10 */ /* 0x004fe200087fe404 */
[----:B------:R-:W-:-:S04]  /*39b0*/  IMAD R4, R21, c[0x0][0x1b0], RZ ;  /* 0x00006c0015047a24 */ /* 0x000fc800078e02ff */
[C---:B------:R-:W-:Y:S02]  /*39c0*/  IMAD R4, R17.reuse, c[0x0][0x1b4], R4 ;  /* 0x00006d0011047a24 */ /* 0x040fe400078e0204 */
[----:B------:R-:W-:-:S05]  /*39d0*/  IMAD.WIDE.U32 R6, R17, c[0x0][0x1b0], R6 ;  /* 0x00006c0011067a25 */ /* 0x000fca00078e0006 */
[----:B------:R-:W-:Y:S01]  /*39e0*/  IADD3 R9, R7, R4, RZ ;  /* 0x0000000407097210 */ /* 0x000fe20007ffe0ff */
[----:B------:R-:W-:Y:S05]  /*39f0*/  @P6 BRA `(.L_x_75) ;  /* 0x0000021000006947 */ /* 0x000fea0003800000 */
[----:B------:R-:W2:Y:S04]  /*3a00*/  LDL R8, [R1+0x68] ;  /* 0x0000680001087983 */ /* 0x000ea80000100800 */
[----:B------:R-:W5:Y:S01]  /*3a10*/  LDL R10, [R1+0x6c] ;  /* 0x00006c00010a7983 */ /* 0x000f620000100800 */
        /* <DEDUP_REMOVED lines=8> */
[----:B-----5:R-:W-:-:S03]  /*3aa0*/  ISETP.GE.AND P0, PT, R10, c[0x0][0x220], PT ;  /* 0x000088000a007a0c */ /* 0x020fc60003f06270 */
        /* <DEDUP_REMOVED lines=22> */
.L_x_75:
[----:B------:R-:W-:Y:S05]  /*3c10*/  BSYNC B0 ;  /* 0x0000000000007941 */ /* 0x000fea0003800000 */
.L_x_74:
[----:B------:R2:W-:Y:S01]  /*3c20*/  @P5 STS.128 [R25+0xd000], RZ ;  /* 0x00d000ff19005388 */ /* 0x0005e20000000c00 */
[----:B------:R-:W-:Y:S03]  /*3c30*/  BSSY B0, `(.L_x_76) ;  /* 0x0000026000007945 */ /* 0x000fe60003800000 */
[----:B------:R2:W-:Y:S04]  /*3c40*/  @P5 STS.128 [R25+0xf000], RZ ;  /* 0x00f000ff19005388 */ /* 0x0005e80000000c00 */
[----:B------:R2:W-:Y:S01]  /*3c50*/  @P5 STS.128 [R25+0x11000], RZ ;  /* 0x011000ff19005388 */ /* 0x0005e20000000c00 */
[----:B------:R-:W-:Y:S05]  /*3c60*/  @P5 BRA `(.L_x_77) ;  /* 0x0000022000005947 */ /* 0x000fea0003800000 */
[----:B-1----:R-:W5:Y:S04]  /*3c70*/  LDL R10, [R1+0x68] ;  /* 0x00006800010a7983 */ /* 0x002f680000100800 */
[----:B--2---:R-:W2:Y:S01]  /*3c80*/  LDL R8, [R1+0x6c] ;  /* 0x00006c0001087983 */ /* 0x004ea20000100800 */
[----:B------:R-:W-:Y:S01]  /*3c90*/  IADD3 R4, P0, R28, 0x20, RZ ;  /* 0x000000201c047810 */ /* 0x000fe20007f1e0ff */
[----:B------:R-:W-:Y:S01]  /*3ca0*/  IMAD.MOV.U32 R7, RZ, RZ, R9 ;  /* 0x000000ffff077224 */ /* 0x000fe200078e0009 */
[----:B------:R-:W-:-:S03]  /*3cb0*/  ISETP.GE.AND P3, PT, R26, c[0x0][0x220], PT ;  /* 0x000088001a007a0c */ /* 0x000fc60003f66270 */
[----:B------:R-:W-:-:S04]  /*3cc0*/  IMAD.X R5, RZ, RZ, R22, P0 ;  /* 0x000000ffff057224 */ /* 0x000fc800000e0616 */
[----:B------:R-:W-:-:S06]  /*3cd0*/  IMAD R5, R5, c[0x0][0x198], RZ ;  /* 0x0000660005057a24 */ /* 0x000fcc00078e02ff */
[----:B------:R1:W-:Y:S01]  /*3ce0*/  @P3 STS.128 [R25+0xd000], RZ ;  /* 0x00d000ff19003388 */ /* 0x0003e20000000c00 */
[----:B-----5:R-:W-:Y:S01]  /*3cf0*/  ISETP.GE.AND P2, PT, R10, c[0x0][0x220], PT ;  /* 0x000088000a007a0c */ /* 0x020fe20003f46270 */
[----:B------:R-:W-:Y:S01]  /*3d00*/  IMAD.WIDE.U32 R10, R4, c[0x0][0x198], R6 ;  /* 0x00006600040a7a25 */ /* 0x000fe200078e0006 */
[----:B--2---:R-:W-:-:S03]  /*3d10*/  ISETP.GE.AND P0, PT, R8, c[0x0][0x220], PT ;  /* 0x0000880008007a0c */ /* 0x004fc60003f06270 */
        /* <DEDUP_REMOVED lines=23> */
.L_x_77:
[----:B------:R-:W-:Y:S05]  /*3e90*/  BSYNC B0 ;  /* 0x0000000000007941 */ /* 0x000fea0003800000 */
.L_x_76:
[----:B-1----:R-:W5:Y:S04]  /*3ea0*/  LDL R6, [R1] ;  /* 0x0000000001067983 */ /* 0x002f680000100800 */
[----:B--2---:R-:W2:Y:S01]  /*3eb0*/  LDL R5, [R1+0x4] ;  /* 0x0000040001057983 */ /* 0x004ea20000100800 */
[----:B------:R-:W-:Y:S01]  /*3ec0*/  LEA.HI R4, R24, R23, RZ, 0x3 ;  /* 0x0000001718047211 */ /* 0x000fe200078f18ff */
[----:B------:R-:W-:Y:S01]  /*3ed0*/  IMAD.MOV.U32 R240, RZ, RZ, 0x20 ;  /* 0x00000020fff07424 */ /* 0x000fe200078e00ff */
[----:B------:R-:W-:Y:S01]  /*3ee0*/  UIADD3 UR18, UR23, UR12, URZ ;  /* 0x0000000c17127290 */ /* 0x000fe2000fffe03f */
[----:B------:R-:W0:Y:S01]  /*3ef0*/  LDGDEPBAR ;  /* 0x00000000000079af */ /* 0x000e220000000000 */
[----:B------:R-:W-:Y:S01]  /*3f00*/  LOP3.LUT R4, R4, 0xfffffff8, RZ, 0xc0, !PT ;  /* 0xfffffff804047812 */ /* 0x000fe200078ec0ff */
[----:B------:R-:W-:Y:S01]  /*3f10*/  CS2R R142, SRZ ;  /* 0x00000000008e7805 */ /* 0x000fe2000001ff00 */
[----:B------:R-:W-:Y:S01]  /*3f20*/  UIADD3 UR19, -UR6, 0x40, UR18 ;  /* 0x0000004006137890 */ /* 0x000fe2000fffe112 */
        /* <DEDUP_REMOVED lines=45> */
[----:B------:R1:W3:Y:S01]  /*4200*/  LDSM.16.M88.4 R172, [R240+0x12000] ;  /* 0x01200000f0ac783b */ /* 0x0002e20000000200 */
[----:B------:R-:W-:Y:S01]  /*4210*/  CS2R R30, SRZ ;  /* 0x00000000001e7805 */ /* 0x000fe2000001ff00 */
[----:B------:R-:W-:Y:S01]  /*4220*/  CS2R R28, SRZ ;  /* 0x00000000001c7805 */ /* 0x000fe2000001ff00 */
[----:B------:R-:W-:Y:S01]  /*4230*/  CS2R R34, SRZ ;  /* 0x0000000000227805 */ /* 0x000fe2000001ff00 */
[----:B------:R1:W4:Y:S01]  /*4240*/  LDSM.16.M88.4 R176, [R240+0x12800] ;  /* 0x01280000f0b0783b */ /* 0x0003220000000200 */
[----:B------:R-:W-:Y:S01]  /*4250*/  CS2R R32, SRZ ;  /* 0x0000000000207805 */ /* 0x000fe2000001ff00 */
[----:B------:R-:W-:Y:S01]  /*4260*/  CS2R R26, SRZ ;  /* 0x00000000001a7805 */ /* 0x000fe2000001ff00 */
[----:B---34-:R-:W-:Y:S01]  /*4270*/  CS2R R24, SRZ ;  /* 0x0000000000187805 */ /* 0x018fe2000001ff00 */
[----:B------:R1:W3:Y:S01]  /*4280*/  LDSM.16.M88.4 R204, [R240+0x14000] ;  /* 0x01400000f0cc783b */ /* 0x0002e20000000200 */
[----:B------:R-:W-:Y:S01]  /*4290*/  CS2R R22, SRZ ;  /* 0x0000000000167805 */ /* 0x000fe2000001ff00 */
[----:B------:R-:W-:Y:S01]  /*42a0*/  CS2R R20, SRZ ;  /* 0x0000000000147805 */ /* 0x000fe2000001ff00 */
[----:B------:R-:W-:Y:S01]  /*42b0*/  ULDC UR8, c[0x0][0x2e8] ;  /* 0x0000ba0000087ab9 */ /* 0x000fe20000000800 */
[----:B------:R1:W4:Y:S01]  /*42c0*/  LDSM.16.M88.4 R208, [R240+0x14800] ;  /* 0x01480000f0d0783b */ /* 0x0003220000000200 */
[----:B------:R-:W-:-:S02]  /*42d0*/  UIADD3 UR20, UR23, 0x40, URZ ;  /* 0x0000004017147890 */ /* 0x000fc4000fffe03f */
[----:B------:R-:W-:Y:S01]  /*42e0*/  UIADD3 UR19, UR19, -UR8, URZ ;  /* 0x8000000813137290 */ /* 0x000fe2000fffe03f */
[----:B------:R1:W1:Y:S01]  /*42f0*/  LDSM.16.M88.4 R236, [R240+0x16000] ;  /* 0x01600000f0ec783b */ /* 0x0002620000000200 */
[----:B------:R-:W-:-:S03]  /*4300*/  ULDC UR10, c[0x0][0x2e4] ;  /* 0x0000b900000a7ab9 */ /* 0x000fc60000000800 */
[----:B------:R1:W1:Y:S04]  /*4310*/  LDSM.16.M88.4 R164, [R252+0x12000] ;  /* 0x01200000fca4783b */ /* 0x0002680000000200 */
[----:B------:R1:W1:Y:S04]  /*4320*/  LDSM.16.M88.4 R168, [R252+0x12800] ;  /* 0x01280000fca8783b */ /* 0x0002680000000200 */
[----:B------:R1:W1:Y:S04]  /*4330*/  LDSM.16.M88.4 R196, [R252+0x14000] ;  /* 0x01400000fcc4783b */ /* 0x0002680000000200 */
[----:B------:R1:W1:Y:S04]  /*4340*/  LDSM.16.M88.4 R200, [R252+0x14800] ;  /* 0x01480000fcc8783b */ /* 0x0002680000000200 */
[----:B------:R1:W1:Y:S04]  /*4350*/  LDSM.16.M88.4 R228, [R252+0x16000] ;  /* 0x01600000fce4783b */ /* 0x0002680000000200 */
[----:B------:R1:W1:Y:S04]  /*4360*/  LDSM.16.M88.4 R232, [R252+0x16800] ;  /* 0x01680000fce8783b */ /* 0x0002680000000200 */
[----:B------:R-:W1:Y:S04]  /*4370*/  LDSM.16.M88.4 R240, [R240+0x16800] ;  /* 0x01680000f0f0783b */ /* 0x000e680000000200 */
[----:B-----5:R1:W1:Y:S04]  /*4380*/  LDSM.16.M88.4 R148, [R6+0x12000] ;  /* 0x012000000694783b */ /* 0x0202680000000200 */
[----:B------:R1:W1:Y:S04]  /*4390*/  LDSM.16.M88.4 R152, [R6+0x12800] ;  /* 0x012800000698783b */ /* 0x0002680000000200 */
[----:B--2---:R2:W1:Y:S04]  /*43a0*/  LDSM.16.M88.4 R156, [R5+0x12000] ;  /* 0x01200000059c783b */ /* 0x0044680000000200 */
        /* <DEDUP_REMOVED lines=8> */
[----:B---34-:R2:W1:Y:S02]  /*4430*/  LDSM.16.M88.4 R224, [R5+0x16800] ;  /* 0x0168000005e0783b */ /* 0x0184640000000200 */
.L_x_82:
[----:B------:R-:W3:Y:S01]  /*4440*/  LDL R80, [R1] ;  /* 0x0000000001507983 */ /* 0x000ee20000100800 */
[----:B------:R-:W-:Y:S02]  /*4450*/  USHF.L.U32 UR9, UR7, 0x6, URZ ;  /* 0x0000000607097899 */ /* 0x000fe4000800063f */
[----:B------:R-:W-:Y:S01]  /*4460*/  ULDC UR8, c[0x0][0x2e4] ;  /* 0x0000b90000087ab9 */ /* 0x000fe20000000800 */
[----:B------:R-:W4:Y:S01]  /*4470*/  LDL R97, [R1+0x8] ;  /* 0x0000080001617983 */ /* 0x000f220000100800 */
[----:B------:R-:W-:Y:S03]  /*4480*/  UISETP.GE.AND UP0, UPT, UR9, UR19, UPT ;  /* 0x000000130900728c */ /* 0x000fe6000bf06270 */
[----:B--2---:R-:W2:Y:S04]  /*4490*/  LDL R79, [R1+0x4] ;  /* 0x00000400014f7983 */ /* 0x004ea80000100800 */
[----:B------:R-:W2:Y:S04]  /*44a0*/  LDL R96, [R1+0xc] ;  /* 0x00000c0001607983 */ /* 0x000ea80000100800 */
[----:B------:R-:W2:Y:S04]  /*44b0*/  LDL R95, [R1+0x18] ;  /* 0x00001800015f7983 */ /* 0x000ea80000100800 */
[----:B------:R-:W0:Y:S04]  /*44c0*/  LDGDEPBAR ;  /* 0x00000000000079af */ /* 0x000e280000000000 */
[----:B------:R-:W2:Y:S04]  /*44d0*/  LDL R94, [R1+0x14] ;  /* 0x00001400015e7983 */ /* 0x000ea80000100800 */
[----:B------:R-:W2:Y:S04]  /*44e0*/  LDL R78, [R1+0x10] ;  /* 0x00001000014e7983 */ /* 0x000ea80000100800 */
[----:B------:R-:W2:Y:S04]  /*44f0*/  LDL R77, [R1+0x74] ;  /* 0x00007400014d7983 */ /* 0x000ea80000100800 */
[----:B------:R-:W2:Y:S01]  /*4500*/  LDL R76, [R1+0x70] ;  /* 0x00007000014c7983 */ /* 0x000ea20000100800 */
[----:B------:R-:W-:Y:S04]  /*4510*/  DEPBAR.LE SB0, 0x0 ;  /* 0x000080000000791a */ /* 0x000fe80000000000 */
[----:B------:R-:W-:Y:S06]  /*4520*/  BAR.SYNC.DEFER_BLOCKING 0x0 ;  /* 0x0000000000007b1d */ /* 0x000fec0000010000 */
[----:B-1-3--:R-:W-:Y:S04]  /*4530*/  LDSM.16.M88.4 R8, [R80+0xc000] ;  /* 0x00c000005008783b */ /* 0x00afe80000000200 */
[----:B----4-:R-:W3:Y:S04]  /*4540*/  LDSM.16.M88.4 R16, [R97] ;  /* 0x000000006110783b */ /* 0x010ee80000000200 */
[----:B------:R-:W4:Y:S04]  /*4550*/  LDSM.16.M88.4 R68, [R80+0xc800] ;  /* 0x00c800005044783b */ /* 0x000f280000000200 */
[----:B--2---:R-:W-:Y:S01]  /*4560*/  LDSM.16.M88.4 R72, [R96] ;  /* 0x000000006048783b */ /* 0x004fe20000000200 */
[C---:B-1-3--:R-:W-:Y:S08]  /*4570*/  HMMA.16816.F32.BF16 R4, R16.reuse, R8, RZ ;  /* 0x000000081004723c */ /* 0x04aff000000418ff */
[C---:B------:R-:W-:Y:S08]  /*4580*/  HMMA.16816.F32.BF16 R8, R16.reuse, R10, RZ ;  /* 0x0000000a1008723c */ /* 0x040ff000000418ff */
[C---:B----4-:R-:W-:Y:S08]  /*4590*/  HMMA.16816.F32.BF16 R12, R16.reuse, R68, RZ ;  /* 0x00000044100c723c */ /* 0x050ff000000418ff */
[----:B------:R-:W-:Y:S01]  /*45a0*/  HMMA.16816.F32.BF16 R16, R16, R70, RZ ;  /* 0x000000461010723c */ /* 0x000fe200000418ff */
[----:B------:R-:W1:Y:S07]  /*45b0*/  LDSM.16.M88.4 R68, [R79+0xc000] ;  /* 0x00c000004f44783b */ /* 0x000e6e0000000200 */
[C---:B-1----:R-:W-:Y:S08]  /*45c0*/  HMMA.16816.F32.BF16 R4, R72.reuse, R68, R4 ;  /* 0x000000444804723c */ /* 0x042ff00000041804 */
[C---:B------:R-:W-:Y:S01]  /*45d0*/  HMMA.16816.F32.BF16 R8, R72.reuse, R70, R8 ;  /* 0x000000464808723c */ /* 0x040fe20000041808 */
[----:B------:R-:W1:Y:S07]  /*45e0*/  LDSM.16.M88.4 R68, [R79+0xc800] ;  /* 0x00c800004f44783b */ /* 0x000e6e0000000200 */
[C---:B-1----:R-:W-:Y:S08]  /*45f0*/  HMMA.16816.F32.BF16 R12, R72.reuse, R68, R12 ;  /* 0x00000044480c723c */ /* 0x042ff0000004180c */
[----:B------:R-:W-:Y:S01]  /*4600*/  HMMA.16816.F32.BF16 R16, R72, R70, R16 ;  /* 0x000000464810723c */ /* 0x000fe20000041810 */
[----:B------:R-:W-:Y:S04]  /*4610*/  LDSM.16.M88.4 R68, [R95] ;  /* 0x000000005f44783b */ /* 0x000fe80000000200 */
[----:B------:R-:W1:Y:S03]  /*4620*/  LDSM.16.M88.4 R72, [R252+0xc000] ;  /* 0x00c00000fc48783b */ /* 0x000e660000000200 */
        /* <DEDUP_REMOVED lines=12> */
[----:B------:R-:W-:Y:S04]  /*46f0*/  LDSM.16.M88.4 R68, [R97+0x2000] ;  /* 0x002000006144783b */ /* 0x000fe80000000200 */
        /* <DEDUP_REMOVED lines=53> */
[C---:B-1----:R-:W-:Y:S07]  /*4a50*/  HMMA.16816.F32.BF16 R12, R68.reuse, R72, R12 ;  /* 0x00000048440c723c */ /* 0x042fee000004180c */
[----:B------:R-:W-:Y:S01]  /*4a60*/  IADD3 R72, P0, R77, UR16, RZ ;  /* 0x000000104d487c10 */ /* 0x000fe2000ff1e0ff */
[----:B------:R-:W-:Y:S04]  /*4a70*/  HMMA.16816.F32.BF16 R16, R68, R74, R16 ;  /* 0x0000004a4410723c */ /* 0x000fe80000041810 */
[----:B------:R-:W-:Y:S02]  /*4a80*/  IADD3.X R73, R76, UR15, RZ, P0, !PT ;  /* 0x0000000f4c497c10 */ /* 0x000fe400087fe4ff */
[----:B------:R-:W-:Y:S03]  /*4a90*/  PLOP3.LUT P0, PT, PT, PT, UP0, 0x80, 0x0 ;  /* 0x000000000000781c */ /* 0x000fe60003f0f008 */
[----:B-----5:R1:W5:Y:S04]  /*4aa0*/  LDG.E R79, [R72.64] ;  /* 0x00000004484f7981 */ /* 0x020368000c1e1900 */
[----:B------:R1:W5:Y:S06]  /*4ab0*/  LDG.E R78, [R72.64+0x20] ;  /* 0x00002004484e7981 */ /* 0x00036c000c1e1900 */
[----:B------:R-:W-:-:S05]  /*4ac0*/  @!P0 BRA `(.L_x_78) ;  /* 0x0000009000008947 */ /* 0x000fca0003800000 */
[----:B------:R-:W-:Y:S01]  /*4ad0*/  UIADD3 UR11, UR10, UR18, -UR6 ;  /* 0x000000120a0b7290 */ /* 0x000fe2000fffe806 */
[----:B------:R-:W-:Y:S01]  /*4ae0*/  IMAD.U32 R68, RZ, RZ, UR20 ;  /* 0x00000014ff447e24 */ /* 0x000fe2000f8e00ff */
[----:B------:R-:W-:Y:S04]  /*4af0*/  UIADD3 UR8, UR9, 0x40, URZ ;  /* 0x0000004009087890 */ /* 0x000fe8000fffe03f */
[----:B------:R-:W-:Y:S01]  /*4b00*/  UISETP.GE.AND UP0, UPT, UR8, UR11, UPT ;  /* 0x0000000b0800728c */ /* 0x000fe2000bf06270 */
[----:B------:R-:W-:Y:S02]  /*4b10*/  ISETP.LT.AND P0, PT, R68, UR6, PT ;  /* 0x0000000644007c0c */ /* 0x000fe4000bf01270 */
[----:B------:R-:W-:Y:S03]  /*4b20*/  UMOV UR8, UR10 ;  /* 0x0000000a00087c82 */ /* 0x000fe60008000000 */
[----:B------:R-:W-:Y:S11]  /*4b30*/  PLOP3.LUT P1, PT, PT, PT, UP0, 0x80, 0x0 ;  /* 0x000000000000781c */ /* 0x000ff60003f2f008 */
[----:B------:R-:W-:Y:S02]  /*4b40*/  @!UPT UIADD3 URZ, URZ, URZ, URZ ;  /* 0x0000003f3f3ff290 */ /* 0x000fe4000fffe03f */
[----:B------:R-:W-:-:S05]  /*4b50*/  @!P1 BRA P0, `(.L_x_79) ;  /* 0x0000049000009947 */ /* 0x000fca0000000000 */
.L_x_78:
[----:B------:R-:W2:Y:S01]  /*4b60*/  LDL R68, [R1+0x80] ;  /* 0x0000800001447983 */ /* 0x000ea20000100800 */
[----:B------:R-:W-:Y:S03]  /*4b70*/  UIADD3 UR10, -UR8, UR6, -UR12 ;  /* 0x00000006080a7290 */ /* 0x000fe6000fffe90c */
[----:B------:R-:W3:Y:S01]  /*4b80*/  LDL R69, [R1+0x84] ;  /* 0x0000840001457983 */ /* 0x000ee20000100800 */
[----:B--2---:R-:W-:Y:S01]  /*4b90*/  IADD3 R80, R68, UR9, RZ ;  /* 0x0000000944507c10 */ /* 0x004fe2000fffe0ff */
[----:B------:R-:W-:Y:S01]  /*4ba0*/  UIADD3 UR9, UR6, 0x1, -UR12 ;  /* 0x0000000106097890 */ /* 0x000fe2000fffe80c */
[----:B------:R-:W-:Y:S02]  /*4bb0*/  IMAD.U32 R68, RZ, RZ, UR22 ;  /* 0x00000016ff447e24 */ /* 0x000fe4000f8e00ff */
[----:B------:R-:W-:Y:S01]  /*4bc0*/  IADD3 R70, R80, UR10, RZ ;  /* 0x0000000a50467c10 */ /* 0x000fe2000fffe0ff */
[----:B------:R-:W-:Y:S01]  /*4bd0*/  UIADD3 UR9, UR9, UR43, URZ ;  /* 0x0000002b09097290 */ /* 0x000fe2000fffe03f */
[----:B---3--:R-:W-:Y:S02]  /*4be0*/  IMAD R68, R68, 0x40, R69 ;  /* 0x0000004044447824 */ /* 0x008fe400078e0245 */
[----:B------:R-:W-:Y:S03]  /*4bf0*/  IMNMX R70, RZ, R70, !PT ;  /* 0x00000046ff467217 */ /* 0x000fe60007800200 */
[----:B------:R-:W-:Y:S02]  /*4c00*/  IADD3 R69, R80, UR9, RZ ;  /* 0x0000000950457c10 */ /* 0x000fe4000fffe0ff */
[CC--:B------:R-:W-:Y:S02]  /*4c10*/  ISETP.GE.AND P1, PT, R68.reuse, R70.reuse, PT ;  /* 0x000000464400720c */ /* 0x0c0fe40003f26270 */
[----:B------:R-:W-:Y:S02]  /*4c20*/  IMNMX R69, R69, UR6, PT ;  /* 0x0000000645457c17 */ /* 0x000fe4000b800200 */
[C---:B------:R-:W-:Y:S02]  /*4c30*/  IADD3 R77, R68.reuse, 0x1, RZ ;  /* 0x00000001444d7810 */ /* 0x040fe40007ffe0ff */
[C---:B------:R-:W-:Y:S02]  /*4c40*/  IADD3 R76, R68.reuse, 0x8, RZ ;  /* 0x00000008444c7810 */ /* 0x040fe40007ffe0ff */
[C---:B------:R-:W-:Y:S02]  /*4c50*/  IADD3 R75, R68.reuse, 0x9, RZ ;  /* 0x00000009444b7810 */ /* 0x040fe40007ffe0ff */
[C---:B------:R-:W-:Y:S02]  /*4c60*/  IADD3 R74, R68.reuse, 0x10, RZ ;  /* 0x00000010444a7810 */ /* 0x040fe40007ffe0ff */
[C---:B-1----:R-:W-:Y:S02]  /*4c70*/  IADD3 R73, R68.reuse, 0x11, RZ ;  /* 0x0000001144497810 */ /* 0x042fe40007ffe0ff */
[C---:B------:R-:W-:Y:S02]  /*4c80*/  IADD3 R72, R68.reuse, 0x18, RZ ;  /* 0x0000001844487810 */ /* 0x040fe40007ffe0ff */
[C---:B------:R-:W-:Y:S02]  /*4c90*/  IADD3 R71, R68.reuse, 0x19, RZ ;  /* 0x0000001944477810 */ /* 0x040fe40007ffe0ff */
[-C--:B------:R-:W-:Y:S02]  /*4ca0*/  ISETP.GE.OR P1, PT, R68, R69.reuse, !P1 ;  /* 0x000000454400720c */ /* 0x080fe40004f26670 */
[----:B------:R-:W-:Y:S02]  /*4cb0*/  IADD3 R80, R80, 0x8, RZ ;  /* 0x0000000850507810 */ /* 0x000fe40007ffe0ff */
[-C--:B------:R-:W-:Y:S02]  /*4cc0*/  ISETP.GE.AND P0, PT, R77, R70.reuse, PT ;  /* 0x000000464d00720c */ /* 0x080fe40003f06270 */
[-C--:B------:R-:W-:Y:S02]  /*4cd0*/  ISETP.GE.AND P6, PT, R76, R70.reuse, PT ;  /* 0x000000464c00720c */ /* 0x080fe40003fc6270 */
[-C--:B------:R-:W-:Y:S02]  /*4ce0*/  ISETP.GE.AND P5, PT, R75, R70.reuse, PT ;  /* 0x000000464b00720c */ /* 0x080fe40003fa6270 */
[-C--:B------:R-:W-:Y:S02]  /*4cf0*/  ISETP.GE.AND P4, PT, R74, R70.reuse, PT ;  /* 0x000000464a00720c */ /* 0x080fe40003f86270 */
[-C--:B------:R-:W-:Y:S02]  /*4d00*/  ISETP.GE.AND P3, PT, R73, R70.reuse, PT ;  /* 0x000000464900720c */ /* 0x080fe40003f66270 */
[-C--:B------:R-:W-:Y:S02]  /*4d10*/  ISETP.GE.AND P2, PT, R72, R70.reuse, PT ;  /* 0x000000464800720c */ /* 0x080fe40003f46270 */
[----:B------:R-:W-:Y:S02]  /*4d20*/  FSEL R4, R4, -INF , !P1 ;  /* 0xff80000004047808 */ /* 0x000fe40004800000 */
[----:B------:R-:W-:Y:S02]  /*4d30*/  ISETP.GE.AND P1, PT, R71, R70, PT ;  /* 0x000000464700720c */ /* 0x000fe40003f26270 */
[----:B------:R-:W-:Y:S01]  /*4d40*/  IADD3 R70, R80, UR10, RZ ;  /* 0x0000000a50467c10 */ /* 0x000fe2000fffe0ff */
[----:B------:R-:W-:Y:S01]  /*4d50*/  UMOV UR10, UR8 ;  /* 0x00000008000a7c82 */ /* 0x000fe20008000000 */
[-C--:B------:R-:W-:Y:S02]  /*4d60*/  ISETP.GE.OR P0, PT, R77, R69.reuse, !P0 ;  /* 0x000000454d00720c */ /* 0x080fe40004706670 */
[-C--:B------:R-:W-:Y:S02]  /*4d70*/  ISETP.GE.OR P6, PT, R76, R69.reuse, !P6 ;  /* 0x000000454c00720c */ /* 0x080fe400077c6670 */
[-C--:B------:R-:W-:Y:S02]  /*4d80*/  ISETP.GE.OR P5, PT, R75, R69.reuse, !P5 ;  /* 0x000000454b00720c */ /* 0x080fe40006fa6670 */
[-C--:B------:R-:W-:Y:S02]  /*4d90*/  ISETP.GE.OR P4, PT, R74, R69.reuse, !P4 ;  /* 0x000000454a00720c */ /* 0x080fe40006786670 */
[-C--:B------:R-:W-:Y:S02]  /*4da0*/  ISETP.GE.OR P3, PT, R73, R69.reuse, !P3 ;  /* 0x000000454900720c */ /* 0x080fe40005f66670 */
[-C--:B------:R-:W-:Y:S02]  /*4db0*/  ISETP.GE.OR P2, PT, R72, R69.reuse, !P2 ;  /* 0x000000454800720c */ /* 0x080fe40005746670 */
[----:B------:R-:W-:Y:S02]  /*4dc0*/  ISETP.GE.OR P1, PT, R71, R69, !P1 ;  /* 0x000000454700720c */ /* 0x000fe40004f26670 */
[----:B------:R-:W-:Y:S02]  /*4dd0*/  IADD3 R69, R80, UR9, RZ ;  /* 0x0000000950457c10 */ /* 0x000fe4000fffe0ff */
[----:B------:R-:W-:Y:S02]  /*4de0*/  IMNMX R70, RZ, R70, !PT ;  /* 0x00000046ff467217 */ /* 0x000fe40007800200 */
[----:B------:R-:W-:Y:S02]  /*4df0*/  IMNMX R69, R69, UR6, PT ;  /* 0x0000000645457c17 */ /* 0x000fe4000b800200 */
[----:B------:R-:W-:Y:S02]  /*4e00*/  FSEL R5, R5, -INF , !P0 ;  /* 0xff80000005057808 */ /* 0x000fe40004000000 */
[-C--:B------:R-:W-:Y:S02]  /*4e10*/  ISETP.GE.AND P0, PT, R68, R70.reuse, PT ;  /* 0x000000464400720c */ /* 0x080fe40003f06270 */
[----:B------:R-:W-:Y:S02]  /*4e20*/  FSEL R8, R8, -INF , !P6 ;  /* 0xff80000008087808 */ /* 0x000fe40007000000 */
[-C--:B------:R-:W-:Y:S02]  /*4e30*/  ISETP.GE.OR P0, PT, R68, R69.reuse, !P0 ;  /* 0x000000454400720c */ /* 0x080fe40004706670 */
[-C--:B------:R-:W-:Y:S02]  /*4e40*/  ISETP.GE.AND P6, PT, R77, R70.reuse, PT ;  /* 0x000000464d00720c */ /* 0x080fe40003fc6270 */
[----:B------:R-:W-:Y:S02]  /*4e50*/  FSEL R9, R9, -INF , !P5 ;  /* 0xff80000009097808 */ /* 0x000fe40006800000 */
        /* <DEDUP_REMOVED lines=10> */
[----:B------:R-:W-:Y:S02]  /*4f00*/  ISETP.GE.AND P0, PT, R71, R70, PT ;  /* 0x000000464700720c */ /* 0x000fe40003f06270 */
[-C--:B------:R-:W-:Y:S02]  /*4f10*/  ISETP.GE.OR P6, PT, R77, R69.reuse, !P6 ;  /* 0x000000454d00720c */ /* 0x080fe400077c6670 */
[-C--:B------:R-:W-:Y:S02]  /*4f20*/  ISETP.GE.OR P5, PT, R76, R69.reuse, !P5 ;  /* 0x000000454c00720c */ /* 0x080fe40006fa6670 */
[-C--:B------:R-:W-:Y:S02]  /*4f30*/  ISETP.GE.OR P4, PT, R75, R69.reuse, !P4 ;  /* 0x000000454b00720c */ /* 0x080fe40006786670 */
[-C--:B------:R-:W-:Y:S02]  /*4f40*/  ISETP.GE.OR P3, PT, R74, R69.reuse, !P3 ;  /* 0x000000454a00720c */ /* 0x080fe40005f66670 */
[-C--:B------:R-:W-:Y:S02]  /*4f50*/  ISETP.GE.OR P2, PT, R73, R69.reuse, !P2 ;  /* 0x000000454900720c */ /* 0x080fe40005746670 */
[-C--:B------:R-:W-:Y:S02]  /*4f60*/  ISETP.GE.OR P1, PT, R72, R69.reuse, !P1 ;  /* 0x000000454800720c */ /* 0x080fe40004f26670 */
[----:B------:R-:W-:Y:S02]  /*4f70*/  ISETP.GE.OR P0, PT, R71, R69, !P0 ;  /* 0x000000454700720c */ /* 0x000fe40004706670 */
[----:B------:R-:W-:Y:S02]  /*4f80*/  FSEL R7, R7, -INF , !P6 ;  /* 0xff80000007077808 */ /* 0x000fe40007000000 */
[----:B------:R-:W-:Y:S02]  /*4f90*/  FSEL R10, R10, -INF , !P5 ;  /* 0xff8000000a0a7808 */ /* 0x000fe40006800000 */
[----:B------:R-:W-:Y:S02]  /*4fa0*/  FSEL R11, R11, -INF , !P4 ;  /* 0xff8000000b0b7808 */ /* 0x000fe40006000000 */
[----:B------:R-:W-:Y:S02]  /*4fb0*/  FSEL R14, R14, -INF , !P3 ;  /* 0xff8000000e0e7808 */ /* 0x000fe40005800000 */
[----:B------:R-:W-:Y:S02]  /*4fc0*/  FSEL R15, R15, -INF , !P2 ;  /* 0xff8000000f0f7808 */ /* 0x000fe40005000000 */
[----:B------:R-:W-:Y:S02]  /*4fd0*/  FSEL R18, R18, -INF , !P1 ;  /* 0xff80000012127808 */ /* 0x000fe40004800000 */
[----:B------:R-:W-:Y:S02]  /*4fe0*/  FSEL R19, R19, -INF , !P0 ;  /* 0xff80000013137808 */ /* 0x000fe40004000000 */
.L_x_79:
[----:B------:R-:W2:Y:S01]  /*4ff0*/  LDL R70, [R1+0x60] ;  /* 0x0000600001467983 */ /* 0x000ea20000100800 */
[----:B------:R-:W-:Y:S03]  /*5000*/  UISETP.GT.AND UP2, UPT, UR7, UR17, UPT ;  /* 0x000000110700728c */ /* 0x000fe6000bf44270 */
[----:B------:R-:W3:Y:S04]  /*5010*/  LDL R69, [R1+0x64] ;  /* 0x0000640001457983 */ /* 0x000ee80000100800 */
[----:B------:R-:W4:Y:S04]  /*5020*/  LDL R93, [R1+0x50] ;  /* 0x00005000015d7983 */ /* 0x000f280000100800 */
[----:B------:R-:W4:Y:S04]  /*5030*/  LDL R92, [R1+0x5c] ;  /* 0x00005c00015c7983 */ /* 0x000f280000100800 */
[----:B------:R-:W4:Y:S04]  /*5040*/  LDL R91, [R1+0x54] ;  /* 0x00005400015b7983 */ /* 0x000f280000100800 */
[----:B------:R-:W4:Y:S01]  /*5050*/  LDL R90, [R1+0x58] ;  /* 0x00005800015a7983 */ /* 0x000f220000100800 */
[C---:B--2---:R-:W-:Y:S01]  /*5060*/  FMUL.FTZ R68, R70.reuse, 1.4426950216293334961 ;  /* 0x3fb8aa3b46447820 */ /* 0x044fe20000410000 */
[----:B------:R-:W-:Y:S04]  /*5070*/  FSETP.NEU.FTZ.AND P0, PT, R70, -INF , PT ;  /* 0xff8000004600780b */ /* 0x000fe80003f1d000 */
[----:B------:R-:W-:Y:S02]  /*5080*/  FSEL R68, R68, RZ, P0 ;  /* 0x000000ff44447208 */ /* 0x000fe40000000000 */
[----:B---3--:R-:W-:Y:S03]  /*5090*/  FSETP.NEU.FTZ.AND P0, PT, R69, -INF , PT ;  /* 0xff8000004500780b */ /* 0x008fe60003f1d000 */
[--C-:B------:R-:W-:Y:S02]  /*50a0*/  FFMA.FTZ R4, R4, c[0x0][0x23c], -R68.reuse ;  /* 0x00008f0004047a23 */ /* 0x100fe40000010844 */
[--C-:B------:R-:W-:Y:S02]  /*50b0*/  FFMA.FTZ R5, R5, c[0x0][0x23c], -R68.reuse ;  /* 0x00008f0005057a23 */ /* 0x100fe40000010844 */
[----:B------:R2:W-:Y:S01]  /*50c0*/  MUFU.EX2 R83, R4 ;  /* 0x0000000400537308 */ /* 0x0005e20000000800 */
[--C-:B------:R-:W-:Y:S02]  /*50d0*/  FFMA.FTZ R8, R8, c[0x0][0x23c], -R68.reuse ;  /* 0x00008f0008087a23 */ /* 0x100fe40000010844 */
[--C-:B------:R-:W-:Y:S02]  /*50e0*/  FFMA.FTZ R9, R9, c[0x0][0x23c], -R68.reuse ;  /* 0x00008f0009097a23 */ /* 0x100fe40000010844 */
[--C-:B------:R-:W-:Y:S02]  /*50f0*/  FFMA.FTZ R12, R12, c[0x0][0x23c], -R68.reuse ;  /* 0x00008f000c0c7a23 */ /* 0x100fe40000010844 */
[--C-:B------:R-:W-:Y:S02]  /*5100*/  FFMA.FTZ R13, R13, c[0x0][0x23c], -R68.reuse ;  /* 0x00008f000d0d7a23 */ /* 0x100fe40000010844 */
[--C-:B------:R-:W-:Y:S01]  /*5110*/  FFMA.FTZ R16, R16, c[0x0][0x23c], -R68.reuse ;  /* 0x00008f0010107a23 */ /* 0x100fe20000010844 */
[----:B------:R-:W3:Y:S01]  /*5120*/  MUFU.EX2 R81, R5 ;  /* 0x0000000500517308 */ /* 0x000ee20000000800 */
[----:B------:R-:W-:Y:S09]  /*5130*/  FFMA.FTZ R68, R17, c[0x0][0x23c], -R68 ;  /* 0x00008f0011447a23 */ /* 0x000ff20000010844 */
[----:B------:R-:W-:Y:S01]  /*5140*/  MUFU.EX2 R80, R8 ;  /* 0x0000000800507308 */ /* 0x000fe20000000800 */
[----:B--2---:R-:W-:Y:S05]  /*5150*/  FMUL.FTZ R4, R69, 1.4426950216293334961 ;  /* 0x3fb8aa3b45047820 */ /* 0x004fea0000410000 */
[----:B------:R-:W-:Y:S04]  /*5160*/  FSEL R4, R4, RZ, P0 ;  /* 0x000000ff04047208 */ /* 0x000fe80000000000 */
[----:B------:R-:W-:Y:S01]  /*5170*/  MUFU.EX2 R77, R9 ;  /* 0x00000009004d7308 */ /* 0x000fe20000000800 */
[----:B------:R-:W-:Y:S01]  /*5180*/  PLOP3.LUT P0, PT, PT, PT, UP2, 0x80, 0x0 ;  /* 0x000000000000781c */ /* 0x000fe20003f0f028 */
[--C-:B------:R-:W-:Y:S02]  /*5190*/  FFMA.FTZ R6, R6, c[0x0][0x23c], -R4.reuse ;  /* 0x00008f0006067a23 */ /* 0x100fe40000010804 */
[--C-:B------:R-:W-:Y:S02]  /*51a0*/  FFMA.FTZ R7, R7, c[0x0][0x23c], -R4.reuse ;  /* 0x00008f0007077a23 */ /* 0x100fe40000010804 */
[--C-:B------:R-:W-:Y:S04]  /*51b0*/  FFMA.FTZ R18, R18, c[0x0][0x23c], -R4.reuse ;  /* 0x00008f0012127a23 */ /* 0x100fe80000010804 */
[----:B------:R3:W-:Y:S01]  /*51c0*/  MUFU.EX2 R75, R6 ;  /* 0x00000006004b7308 */ /* 0x0007e20000000800 */
[--C-:B------:R-:W-:Y:S02]  /*51d0*/  FFMA.FTZ R10, R10, c[0x0][0x23c], -R4.reuse ;  /* 0x00008f000a0a7a23 */ /* 0x100fe40000010804 */
[--C-:B------:R-:W-:Y:S02]  /*51e0*/  FFMA.FTZ R11, R11, c[0x0][0x23c], -R4.reuse ;  /* 0x00008f000b0b7a23 */ /* 0x100fe40000010804 */
[--C-:B------:R-:W-:Y:S02]  /*51f0*/  FFMA.FTZ R14, R14, c[0x0][0x23c], -R4.reuse ;  /* 0x00008f000e0e7a23 */ /* 0x100fe40000010804 */
[--C-:B------:R-:W-:Y:S02]  /*5200*/  FFMA.FTZ R15, R15, c[0x0][0x23c], -R4.reuse ;  /* 0x00008f000f0f7a23 */ /* 0x100fe40000010804 */
[----:B------:R-:W-:Y:S01]  /*5210*/  FFMA.FTZ R4, R19, c[0x0][0x23c], -R4 ;  /* 0x00008f0013047a23 */ /* 0x000fe20000010804 */
[----:B-1----:R-:W1:Y:S10]  /*5220*/  MUFU.EX2 R73, R7 ;  /* 0x0000000700497308 */ /* 0x002e740000000800 */
[----:B------:R2:W-:Y:S01]  /*5230*/  MUFU.EX2 R76, R4 ;  /* 0x00000004004c7308 */ /* 0x0005e20000000800 */
[----:B---3--:R-:W-:Y:S05]  /*5240*/  F2FP.BF16.PACK_AB R6, R81, R83 ;  /* 0x000000535106723e */ /* 0x008fea00000010ff */
[----:B----4-:R3:W-:Y:S04]  /*5250*/  STS [R93+0x14000], R6 ;  /* 0x014000065d007388 */ /* 0x0107e80000000800 */
[----:B------:R-:W-:Y:S01]  /*5260*/  MUFU.EX2 R74, R10 ;  /* 0x0000000a004a7308 */ /* 0x000fe20000000800 */
[----:B-1----:R-:W-:Y:S05]  /*5270*/  F2FP.BF16.PACK_AB R5, R73, R75 ;  /* 0x0000004b4905723e */ /* 0x002fea00000010ff */
[----:B------:R1:W-:Y:S04]  /*5280*/  STS [R93+0x14400], R5 ;  /* 0x014400055d007388 */ /* 0x0003e80000000800 */
[----:B------:R-:W4:Y:S01]  /*5290*/  MUFU.EX2 R72, R11 ;  /* 0x0000000b00487308 */ /* 0x000f220000000800 */
[----:B--2---:R-:W-:Y:S05]  /*52a0*/  F2FP.BF16.PACK_AB R4, R77, R80 ;  /* 0x000000504d04723e */ /* 0x004fea00000010ff */
[----:B------:R2:W-:Y:S04]  /*52b0*/  STS [R92+0x14000], R4 ;  /* 0x014000045c007388 */ /* 0x0005e80000000800 */
[----:B------:R-:W-:Y:S10]  /*52c0*/  MUFU.EX2 R89, R12 ;  /* 0x0000000c00597308 */ /* 0x000ff40000000800 */
[----:B------:R-:W1:Y:S01]  /*52d0*/  MUFU.EX2 R88, R13 ;  /* 0x0000000d00587308 */ /* 0x000e620000000800 */
[----:B----4-:R-:W-:Y:S05]  /*52e0*/  F2FP.BF16.PACK_AB R8, R72, R74 ;  /* 0x0000004a4808723e */ /* 0x010fea00000010ff */
[----:B------:R-:W-:Y:S04]  /*52f0*/  STS [R92+0x14400], R8 ;  /* 0x014400085c007388 */ /* 0x000fe80000000800 */
[----:B------:R-:W-:Y:S10]  /*5300*/  MUFU.EX2 R86, R14 ;  /* 0x0000000e00567308 */ /* 0x000ff40000000800 */
[----:B------:R-:W3:Y:S01]  /*5310*/  MUFU.EX2 R85, R15 ;  /* 0x0000000f00557308 */ /* 0x000ee20000000800 */
[----:B-1----:R-:W-:Y:S05]  /*5320*/  F2FP.BF16.PACK_AB R7, R88, R89 ;  /* 0x000000595807723e */ /* 0x002fea00000010ff */
[----:B------:R-:W-:Y:S04]  /*5330*/  STS [R91+0x14000], R7 ;  /* 0x014000075b007388 */ /* 0x000fe80000000800 */
[----:B------:R-:W-:Y:S10]  /*5340*/  MUFU.EX2 R87, R16 ;  /* 0x0000001000577308 */ /* 0x000ff40000000800 */
[----:B------:R-:W1:Y:S01]  /*5350*/  MUFU.EX2 R84, R68 ;  /* 0x0000004400547308 */ /* 0x000e620000000800 */
[----:B---3--:R-:W-:Y:S05]  /*5360*/  F2FP.BF16.PACK_AB R6, R85, R86 ;  /* 0x000000565506723e */ /* 0x008fea00000010ff */
[----:B------:R-:W-:Y:S04]  /*5370*/  STS [R91+0x14400], R6 ;  /* 0x014400065b007388 */ /* 0x000fe80000000800 */
[----:B------:R-:W2:Y:S01]  /*5380*/  MUFU.EX2 R82, R18 ;  /* 0x0000001200527308 */ /* 0x000ea20000000800 */
[----:B-1----:R-:W-:Y:S05]  /*5390*/  F2FP.BF16.PACK_AB R5, R84, R87 ;  /* 0x000000575405723e */ /* 0x002fea00000010ff */
[----:B------:R-:W-:Y:S01]  /*53a0*/  STS [R90+0x14000], R5 ;  /* 0x014000055a007388 */ /* 0x000fe20000000800 */
[----:B--2---:R-:W-:Y:S05]  /*53b0*/  F2FP.BF16.PACK_AB R4, R76, R82 ;  /* 0x000000524c04723e */ /* 0x004fea00000010ff */
[----:B------:R-:W-:Y:S04]  /*53c0*/  STS [R90+0x14400], R4 ;  /* 0x014400045a007388 */ /* 0x000fe80000000800 */
[----:B------:R-:W1:Y:S08]  /*53d0*/  LDSM.16.M88.4 R16, [R97+0x6000] ;  /* 0x006000006110783b */ /* 0x000e700000000200 */
        /* <DEDUP_REMOVED lines=59> */
[C---:B-----5:R-:W-:Y:S02]  /*5790*/  FADD.FTZ R4, -R79.reuse, R4 ;  /* 0x000000044f047221 */ /* 0x060fe40000010100 */
[----:B------:R-:W-:Y:S02]  /*57a0*/  FADD.FTZ R5, -R79, R5 ;  /* 0x000000054f057221 */ /* 0x000fe40000010100 */
[C---:B------:R-:W-:Y:S04]  /*57b0*/  FADD.FTZ R6, -R78.reuse, R6 ;  /* 0x000000064e067221 */ /* 0x040fe80000010100 */
[----:B------:R-:W-:Y:S02]  /*57c0*/  FADD.FTZ R7, -R78, R7 ;  /* 0x000000074e077221 */ /* 0x000fe40000010100 */
[----:B------:R-:W-:Y:S02]  /*57d0*/  FMUL.FTZ R69, R83, R4 ;  /* 0x0000000453457220 */ /* 0x000fe40000410000 */
[----:B------:R-:W-:Y:S02]  /*57e0*/  FMUL.FTZ R68, R81, R5 ;  /* 0x0000000551447220 */ /* 0x000fe40000410000 */
[----:B------:R-:W-:Y:S02]  /*57f0*/  FMUL.FTZ R4, R75, R6 ;  /* 0x000000064b047220 */ /* 0x000fe40000410000 */
[----:B------:R-:W-:Y:S01]  /*5800*/  FMUL.FTZ R5, R73, R7 ;  /* 0x0000000749057220 */ /* 0x000fe20000410000 */
[----:B------:R-:W-:Y:S01]  /*5810*/  F2FP.BF16.PACK_AB R6, R68, R69 ;  /* 0x000000454406723e */ /* 0x000fe200000010ff */
[C---:B------:R-:W-:Y:S02]  /*5820*/  FADD.FTZ R8, -R79.reuse, R8 ;  /* 0x000000084f087221 */ /* 0x040fe40000010100 */
[----:B------:R-:W-:Y:S01]  /*5830*/  FADD.FTZ R9, -R79, R9 ;  /* 0x000000094f097221 */ /* 0x000fe20000010100 */
[----:B------:R-:W-:Y:S01]  /*5840*/  F2FP.BF16.PACK_AB R5, R5, R4 ;  /* 0x000000040505723e */ /* 0x000fe200000010ff */
[----:B------:R1:W-:Y:S01]  /*5850*/  STS [R93+0x12000], R6 ;  /* 0x012000065d007388 */ /* 0x0003e20000000800 */
[----:B------:R-:W-:Y:S02]  /*5860*/  FMUL.FTZ R70, R80, R8 ;  /* 0x0000000850467220 */ /* 0x000fe40000410000 */
[----:B------:R-:W-:Y:S01]  /*5870*/  FMUL.FTZ R9, R77, R9 ;  /* 0x000000094d097220 */ /* 0x000fe20000410000 */
[----:B------:R2:W-:Y:S01]  /*5880*/  STS [R93+0x12400], R5 ;  /* 0x012400055d007388 */ /* 0x0005e20000000800 */
[C---:B------:R-:W-:Y:S02]  /*5890*/  FADD.FTZ R10, -R78.reuse, R10 ;  /* 0x0000000a4e0a7221 */ /* 0x040fe40000010100 */
[----:B------:R-:W-:Y:S01]  /*58a0*/  FADD.FTZ R11, -R78, R11 ;  /* 0x0000000b4e0b7221 */ /* 0x000fe20000010100 */
[----:B------:R-:W-:Y:S01]  /*58b0*/  F2FP.BF16.PACK_AB R4, R9, R70 ;  /* 0x000000460904723e */ /* 0x000fe200000010ff */
[----:B------:R-:W-:Y:S02]  /*58c0*/  FMUL.FTZ R10, R74, R10 ;  /* 0x0000000a4a0a7220 */ /* 0x000fe40000410000 */
[----:B------:R-:W-:Y:S02]  /*58d0*/  FMUL.FTZ R8, R72, R11 ;  /* 0x0000000b48087220 */ /* 0x000fe40000410000 */
[----:B------:R3:W-:Y:S01]  /*58e0*/  STS [R92+0x12000], R4 ;  /* 0x012000045c007388 */ /* 0x0007e20000000800 */
[C---:B------:R-:W-:Y:S02]  /*58f0*/  FADD.FTZ R12, -R79.reuse, R12 ;  /* 0x0000000c4f0c7221 */ /* 0x040fe40000010100 */
[----:B------:R-:W-:Y:S01]  /*5900*/  FADD.FTZ R13, -R79, R13 ;  /* 0x0000000d4f0d7221 */ /* 0x000fe20000010100 */
[----:B------:R-:W-:Y:S01]  /*5910*/  F2FP.BF16.PACK_AB R8, R8, R10 ;  /* 0x0000000a0808723e */ /* 0x000fe200000010ff */
[C---:B------:R-:W-:Y:S02]  /*5920*/  FADD.FTZ R14, -R78.reuse, R14 ;  /* 0x0000000e4e0e7221 */ /* 0x040fe40000010100 */
[----:B------:R-:W-:Y:S02]  /*5930*/  FADD.FTZ R15, -R78, R15 ;  /* 0x0000000f4e0f7221 */ /* 0x000fe40000010100 */
[----:B------:R-:W-:Y:S01]  /*5940*/  FMUL.FTZ R12, R89, R12 ;  /* 0x0000000c590c7220 */ /* 0x000fe20000410000 */
[----:B------:R-:W-:Y:S01]  /*5950*/  STS [R92+0x12400], R8 ;  /* 0x012400085c007388 */ /* 0x000fe20000000800 */
[----:B------:R-:W-:Y:S02]  /*5960*/  FMUL.FTZ R7, R88, R13 ;  /* 0x0000000d58077220 */ /* 0x000fe40000410000 */
[C---:B------:R-:W-:Y:S01]  /*5970*/  FADD.FTZ R16, -R79.reuse, R16 ;  /* 0x000000104f107221 */ /* 0x040fe20000010100 */
[----:B------:R-:W4:Y:S01]  /*5980*/  LDL.LU.64 R88, [R1+0x30] ;  /* 0x0000300001587983 */ /* 0x000f220000300a00 */
[----:B------:R-:W-:Y:S01]  /*5990*/  FADD.FTZ R17, -R79, R17 ;  /* 0x000000114f117221 */ /* 0x000fe20000010100 */
[----:B------:R-:W-:Y:S01]  /*59a0*/  F2FP.BF16.PACK_AB R7, R7, R12 ;  /* 0x0000000c0707723e */ /* 0x000fe200000010ff */
[----:B------:R-:W-:Y:S02]  /*59b0*/  FMUL.FTZ R14, R86, R14 ;  /* 0x0000000e560e7220 */ /* 0x000fe40000410000 */
[----:B------:R-:W-:Y:S02]  /*59c0*/  FMUL.FTZ R15, R85, R15 ;  /* 0x0000000f550f7220 */ /* 0x000fe40000410000 */
[C---:B------:R-:W-:Y:S01]  /*59d0*/  FADD.FTZ R18, -R78.reuse, R18 ;  /* 0x000000124e127221 */ /* 0x040fe20000010100 */
[----:B------:R-:W-:Y:S01]  /*59e0*/  STS [R91+0x12000], R7 ;  /* 0x012000075b007388 */ /* 0x000fe20000000800 */
[----:B------:R-:W-:Y:S01]  /*59f0*/  FADD.FTZ R19, -R78, R19 ;  /* 0x000000134e137221 */ /* 0x000fe20000010100 */
[----:B-1----:R-:W-:Y:S01]  /*5a00*/  F2FP.BF16.PACK_AB R6, R15, R14 ;  /* 0x0000000e0f06723e */ /* 0x002fe200000010ff */
[----:B------:R-:W-:Y:S02]  /*5a10*/  FMUL.FTZ R16, R87, R16 ;  /* 0x0000001057107220 */ /* 0x000fe40000410000 */
[----:B--2---:R-:W-:Y:S02]  /*5a20*/  FMUL.FTZ R5, R84, R17 ;  /* 0x0000001154057220 */ /* 0x004fe40000410000 */
[----:B------:R-:W-:Y:S01]  /*5a30*/  FMUL.FTZ R18, R82, R18 ;  /* 0x0000001252127220 */ /* 0x000fe20000410000 */
[----:B------:R-:W-:Y:S01]  /*5a40*/  STS [R91+0x12400], R6 ;  /* 0x012400065b007388 */ /* 0x000fe20000000800 */
[----:B------:R-:W-:Y:S01]  /*5a50*/  FMUL.FTZ R19, R76, R19 ;  /* 0x000000134c137220 */ /* 0x000fe20000410000 */
[----:B------:R-:W-:Y:S04]  /*5a60*/  F2FP.BF16.PACK_AB R5, R5, R16 ;  /* 0x000000100505723e */ /* 0x000fe800000010ff */
[----:B---3--:R-:W-:Y:S01]  /*5a70*/  F2FP.BF16.PACK_AB R4, R19, R18 ;  /* 0x000000121304723e */ /* 0x008fe200000010ff */
[----:B------:R-:W-:Y:S04]  /*5a80*/  STS [R90+0x12000], R5 ;  /* 0x012000055a007388 */ /* 0x000fe80000000800 */
[----:B------:R-:W-:Y:S04]  /*5a90*/  STS [R90+0x12400], R4 ;  /* 0x012400045a007388 */ /* 0x000fe80000000800 */
[----:B------:R-:W-:Y:S08]  /*5aa0*/  BAR.SYNC.DEFER_BLOCKING 0x0 ;  /* 0x0000000000007b1d */ /* 0x000ff00000010000 */
[----:B------:R-:W-:Y:S08]  /*5ab0*/  LDSM.16.MT88.4 R4, [R3+0x14000] ;  /* 0x014000000304783b */ /* 0x000ff00000004200 */
[----:B------:R-:W1:Y:S08]  /*5ac0*/  LDSM.16.MT88.4 R8, [R0+0x6000] ;  /* 0x006000000008783b */ /* 0x000e700000004200 */
[----:B------:R-:W2:Y:S08]  /*5ad0*/  LDSM.16.MT88.4 R12, [R2+0x14000] ;  /* 0x01400000020c783b */ /* 0x000eb00000004200 */
[----:B------:R-:W3:Y:S08]  /*5ae0*/  LDSM.16.MT88.4 R16, [R0+0x8000] ;  /* 0x008000000010783b */ /* 0x000ef00000004200 */
[----:B------:R-:W3:Y:S08]  /*5af0*/  LDSM.16.MT88.4 R68, [R0+0xa000] ;  /* 0x00a000000044783b */ /* 0x000ef00000004200 */
[----:B------:R-:W-:Y:S01]  /*5b00*/  LDSM.16.MT88.4 R72, [R3+0x14800] ;  /* 0x014800000348783b */ /* 0x000fe20000004200 */
[-C--:B-1----:R-:W-:Y:S07]  /*5b10*/  HMMA.16816.F32.BF16 R20, R4, R8.reuse, R20 ;  /* 0x000000080414723c */ /* 0x082fee0000041814 */
[----:B------:R-:W1:Y:S01]  /*5b20*/  LDSM.16.MT88.4 R76, [R0+0x6800] ;  /* 0x00680000004c783b */ /* 0x000e620000004200 */
[C---:B--2---:R-:W-:Y:S07]  /*5b30*/  HMMA.16816.F32.BF16 R24, R12.reuse, R8, R24 ;  /* 0x000000080c18723c */ /* 0x044fee0000041818 */
[----:B------:R-:W2:Y:S01]  /*5b40*/  LDSM.16.MT88.4 R80, [R2+0x14800] ;  /* 0x014800000250783b */ /* 0x000ea20000004200 */
[-C--:B------:R-:W-:Y:S07]  /*5b50*/  HMMA.16816.F32.BF16 R28, R12, R10.reuse, R28 ;  /* 0x0000000a0c1c723c */ /* 0x080fee000004181c */
[----:B------:R-:W-:Y:S01]  /*5b60*/  LDSM.16.MT88.4 R84, [R0+0x9000] ;  /* 0x009000000054783b */ /* 0x000fe20000004200 */
[C---:B------:R-:W-:Y:S07]  /*5b70*/  HMMA.16816.F32.BF16 R32, R4.reuse, R10, R32 ;  /* 0x0000000a0420723c */ /* 0x040fee0000041820 */
[----:B------:R-:W1:Y:S01]  /*5b80*/  LDSM.16.MT88.4 R8, [R0+0x8800] ;  /* 0x008800000008783b */ /* 0x000e620000004200 */
[-C--:B---3--:R-:W-:Y:S08]  /*5b90*/  HMMA.16816.F32.BF16 R36, R4, R16.reuse, R36 ;  /* 0x000000100424723c */ /* 0x088ff00000041824 */
[C---:B------:R-:W-:Y:S08]  /*5ba0*/  HMMA.16816.F32.BF16 R40, R12.reuse, R16, R40 ;  /* 0x000000100c28723c */ /* 0x040ff00000041828 */
[-C--:B------:R-:W-:Y:S08]  /*5bb0*/  HMMA.16816.F32.BF16 R44, R12, R18.reuse, R44 ;  /* 0x000000120c2c723c */ /* 0x080ff0000004182c */
[C---:B------:R-:W-:Y:S01]  /*5bc0*/  HMMA.16816.F32.BF16 R48, R4.reuse, R18, R48 ;  /* 0x000000120430723c */ /* 0x040fe20000041830 */
[----:B------:R-:W3:Y:S07]  /*5bd0*/  LDSM.16.MT88.4 R16, [R0+0xa800] ;  /* 0x00a800000010783b */ /* 0x000eee0000004200 */
[-C--:B------:R-:W-:Y:S08]  /*5be0*/  HMMA.16816.F32.BF16 R52, R4, R68.reuse, R52 ;  /* 0x000000440434723c */ /* 0x080ff00000041834 */
[C---:B------:R-:W-:Y:S08]  /*5bf0*/  HMMA.16816.F32.BF16 R56, R12.reuse, R68, R56 ;  /* 0x000000440c38723c */ /* 0x040ff00000041838 */
[-C--:B------:R-:W-:Y:S01]  /*5c00*/  HMMA.16816.F32.BF16 R60, R12, R70.reuse, R60 ;  /* 0x000000460c3c723c */ /* 0x080fe2000004183c */
[----:B------:R-:W-:Y:S07]  /*5c10*/  LDSM.16.MT88.4 R12, [R0+0x7000] ;  /* 0x00700000000c783b */ /* 0x000fee0000004200 */
[----:B------:R-:W-:Y:S01]  /*5c20*/  HMMA.16816.F32.BF16 R64, R4, R70, R64 ;  /* 0x000000460440723c */ /* 0x000fe20000041840 */
[----:B------:R-:W3:Y:S07]  /*5c30*/  LDSM.16.MT88.4 R4, [R3+0x15000] ;  /* 0x015000000304783b */ /* 0x000eee0000004200 */
[-C--:B-1----:R-:W-:Y:S01]  /*5c40*/  HMMA.16816.F32.BF16 R20, R72, R76.reuse, R20 ;  /* 0x0000004c4814723c */ /* 0x082fe20000041814 */
[----:B------:R-:W1:Y:S07]  /*5c50*/  LDSM.16.MT88.4 R68, [R2+0x15000] ;  /* 0x015000000244783b */ /* 0x000e6e0000004200 */
[C---:B--2---:R-:W-:Y:S08]  /*5c60*/  HMMA.16816.F32.BF16 R24, R80.reuse, R76, R24 ;  /* 0x0000004c5018723c */ /* 0x044ff00000041818 */
[-C--:B------:R-:W-:Y:S08]  /*5c70*/  HMMA.16816.F32.BF16 R28, R80, R78.reuse, R28 ;  /* 0x0000004e501c723c */ /* 0x080ff0000004181c */
[C---:B------:R-:W-:Y:S01]  /*5c80*/  HMMA.16816.F32.BF16 R32, R72.reuse, R78, R32 ;  /* 0x0000004e4820723c */ /* 0x040fe20000041820 */
[----:B------:R-:W-:Y:S07]  /*5c90*/  LDSM.16.MT88.4 R76, [R0+0x9800] ;  /* 0x00980000004c783b */ /* 0x000fee0000004200 */
[-C--:B------:R-:W-:Y:S08]  /*5ca0*/  HMMA.16816.F32.BF16 R36, R72, R8.reuse, R36 ;  /* 0x000000084824723c */ /* 0x080ff00000041824 */
[C---:B------:R-:W-:Y:S08]  /*5cb0*/  HMMA.16816.F32.BF16 R40, R80.reuse, R8, R40 ;  /* 0x000000085028723c */ /* 0x040ff00000041828 */
[-C--:B------:R-:W-:Y:S08]  /*5cc0*/  HMMA.16816.F32.BF16 R44, R80, R10.reuse, R44 ;  /* 0x0000000a502c723c */ /* 0x080ff0000004182c */
[C---:B------:R-:W-:Y:S01]  /*5cd0*/  HMMA.16816.F32.BF16 R48, R72.reuse, R10, R48 ;  /* 0x0000000a4830723c */ /* 0x040fe20000041830 */
[----:B------:R-:W2:Y:S07]  /*5ce0*/  LDSM.16.MT88.4 R8, [R0+0xb000] ;  /* 0x00b000000008783b */ /* 0x000eae0000004200 */
[-C--:B---3--:R-:W-:Y:S08]  /*5cf0*/  HMMA.16816.F32.BF16 R52, R72, R16.reuse, R52 ;  /* 0x000000104834723c */ /* 0x088ff00000041834 */
[C---:B------:R-:W-:Y:S08]  /*5d00*/  HMMA.16816.F32.BF16 R56, R80.reuse, R16, R56 ;  /* 0x000000105038723c */ /* 0x040ff00000041838 */
[-C--:B------:R-:W-:Y:S01]  /*5d10*/  HMMA.16816.F32.BF16 R60, R80, R18.reuse, R60 ;  /* 0x00000012503c723c */ /* 0x080fe2000004183c */
[----:B------:R-:W-:Y:S07]  /*5d20*/  LDSM.16.MT88.4 R80, [R0+0xb800] ;  /* 0x00b800000050783b */ /* 0x000fee0000004200 */
[----:B------:R-:W-:Y:S01]  /*5d30*/  HMMA.16816.F32.BF16 R64, R72, R18, R64 ;  /* 0x000000124840723c */ /* 0x000fe20000041840 */
[----:B------:R-:W-:Y:S07]  /*5d40*/  LDSM.16.MT88.4 R16, [R0+0x7800] ;  /* 0x007800000010783b */ /* 0x000fee0000004200 */
[-C--:B------:R-:W-:Y:S01]  /*5d50*/  HMMA.16816.F32.BF16 R20, R4, R12.reuse, R20 ;  /* 0x0000000c0414723c */ /* 0x080fe20000041814 */
[----:B------:R-:W-:Y:S07]  /*5d60*/  LDSM.16.MT88.4 R72, [R2+0x15800] ;  /* 0x015800000248783b */ /* 0x000fee0000004200 */
[C---:B-1----:R-:W-:Y:S08]  /*5d70*/  HMMA.16816.F32.BF16 R24, R68.reuse, R12, R24 ;  /* 0x0000000c4418723c */ /* 0x042ff00000041818 */
[-C--:B------:R-:W-:Y:S08]  /*5d80*/  HMMA.16816.F32.BF16 R28, R68, R14.reuse, R28 ;  /* 0x0000000e441c723c */ /* 0x080ff0000004181c */
[C---:B------:R-:W-:Y:S01]  /*5d90*/  HMMA.16816.F32.BF16 R32, R4.reuse, R14, R32 ;  /* 0x0000000e0420723c */ /* 0x040fe20000041820 */
[----:B------:R-:W1:Y:S07]  /*5da0*/  LDSM.16.MT88.4 R12, [R3+0x15800] ;  /* 0x01580000030c783b */ /* 0x000e6e0000004200 */
[-C--:B------:R-:W-:Y:S01]  /*5db0*/  HMMA.16816.F32.BF16 R36, R4, R84.reuse, R36 ;  /* 0x000000540424723c */ /* 0x080fe20000041824 */
[----:B------:R-:W-:Y:S07]  /*5dc0*/  BAR.SYNC.DEFER_BLOCKING 0x0 ;  /* 0x0000000000007b1d */ /* 0x000fee0000010000 */
[C---:B------:R-:W-:Y:S08]  /*5dd0*/  HMMA.16816.F32.BF16 R40, R68.reuse, R84, R40 ;  /* 0x000000544428723c */ /* 0x040ff00000041828 */
[-C--:B------:R-:W-:Y:S08]  /*5de0*/  HMMA.16816.F32.BF16 R44, R68, R86.reuse, R44 ;  /* 0x00000056442c723c */ /* 0x080ff0000004182c */
[C---:B------:R-:W-:Y:S08]  /*5df0*/  HMMA.16816.F32.BF16 R48, R4.reuse, R86, R48 ;  /* 0x000000560430723c */ /* 0x040ff00000041830 */
[-C--:B--2---:R-:W-:Y:S08]  /*5e00*/  HMMA.16816.F32.BF16 R52, R4, R8.reuse, R52 ;  /* 0x000000080434723c */ /* 0x084ff00000041834 */
[C---:B------:R-:W-:Y:S08]  /*5e10*/  HMMA.16816.F32.BF16 R56, R68.reuse, R8, R56 ;  /* 0x000000084438723c */ /* 0x040ff00000041838 */
[-C--:B------:R-:W-:Y:S08]  /*5e20*/  HMMA.16816.F32.BF16 R60, R68, R10.reuse, R60 ;  /* 0x0000000a443c723c */ /* 0x080ff0000004183c */
[----:B------:R-:W-:Y:S07]  /*5e30*/  HMMA.16816.F32.BF16 R64, R4, R10, R64 ;  /* 0x0000000a0440723c */ /* 0x000fee0000041840 */
[----:B------:R-:W-:Y:S01]  /*5e40*/  MOV R4, c[0x0][0x22c] ;  /* 0x00008b0000047a02 */ /* 0x000fe20000000f00 */
[-C--:B-1----:R-:W-:Y:S05]  /*5e50*/  HMMA.16816.F32.BF16 R20, R12, R16.reuse, R20 ;  /* 0x000000100c14723c */ /* 0x082fea0000041814 */
[----:B------:R-:W-:Y:S03]  /*5e60*/  IMAD R90, R4, c[0x0][0x1c0], RZ ;  /* 0x00007000045a7a24 */ /* 0x000fe600078e02ff */
[C---:B------:R-:W-:Y:S04]  /*5e70*/  HMMA.16816.F32.BF16 R24, R72.reuse, R16, R24 ;  /* 0x000000104818723c */ /* 0x040fe80000041818 */
[----:B------:R-:W-:Y:S04]  /*5e80*/  LEA R4, -R90, RZ, 0x6 ;  /* 0x000000ff5a047211 */ /* 0x000fe800078e31ff */
[-C--:B------:R-:W-:Y:S04]  /*5e90*/  HMMA.16816.F32.BF16 R28, R72, R18.reuse, R28 ;  /* 0x00000012481c723c */ /* 0x080fe8000004181c */
[C---:B----4-:R-:W-:Y:S04]  /*5ea0*/  LEA R5, P1, R4.reuse, R88, 0x2 ;  /* 0x0000005804057211 */ /* 0x050fe800078210ff */
[C---:B------:R-:W-:Y:S04]  /*5eb0*/  HMMA.16816.F32.BF16 R32, R12.reuse, R18, R32 ;  /* 0x000000120c20723c */ /* 0x040fe80000041820 */
[----:B------:R-:W-:Y:S04]  /*5ec0*/  LEA.HI.X.SX32 R4, R4, R89, 0x2, P1 ;  /* 0x0000005904047211 */ /* 0x000fe800008f16ff */
[-C--:B------:R-:W-:Y:S04]  /*5ed0*/  HMMA.16816.F32.BF16 R36, R12, R76.reuse, R36 ;  /* 0x0000004c0c24723c */ /* 0x080fe80000041824 */
[-C--:B------:R-:W-:Y:S04]  /*5ee0*/  LOP3.LUT R5, R5, R4.reuse, RZ, 0x3c, !PT ;  /* 0x0000000405057212 */ /* 0x080fe800078e3cff */
[C---:B------:R-:W-:Y:S04]  /*5ef0*/  HMMA.16816.F32.BF16 R40, R72.reuse, R76, R40 ;  /* 0x0000004c4828723c */ /* 0x040fe80000041828 */
[C---:B------:R-:W-:Y:S04]  /*5f00*/  LOP3.LUT R4, R5.reuse, R4, RZ, 0x3c, !PT ;  /* 0x0000000405047212 */ /* 0x040fe800078e3cff */
[-C--:B------:R-:W-:Y:S04]  /*5f10*/  HMMA.16816.F32.BF16 R44, R72, R78.reuse, R44 ;  /* 0x0000004e482c723c */ /* 0x080fe8000004182c */
[----:B------:R-:W-:Y:S04]  /*5f20*/  LOP3.LUT R5, R5, R4, RZ, 0x3c, !PT ;  /* 0x0000000405057212 */ /* 0x000fe800078e3cff */
[C---:B------:R-:W-:Y:S01]  /*5f30*/  HMMA.16816.F32.BF16 R48, R12.reuse, R78, R48 ;  /* 0x0000004e0c30723c */ /* 0x040fe20000041830 */
[----:B------:R1:W-:Y:S07]  /*5f40*/  STL.64 [R1+0x30], R4 ;  /* 0x0000300401007387 */ /* 0x0003ee0000100a00 */
[-C--:B------:R-:W-:Y:S08]  /*5f50*/  HMMA.16816.F32.BF16 R52, R12, R80.reuse, R52 ;  /* 0x000000500c34723c */ /* 0x080ff00000041834 */
        /* <DEDUP_REMOVED lines=58> */
.L_x_80:
        /* <DEDUP_REMOVED lines=418> */
.L_x_81:
[----:B------:R-:W-:Y:S02]  /*7d20*/  UISETP.GT.AND UP0, UPT, UR7, UR17, UPT ;  /* 0x000000110700728c */ /* 0x000fe4000bf04270 */
[----:B------:R-:W-:Y:S04]  /*7d30*/  UIADD3 UR7, UR7, -0x1, URZ ;  /* 0xffffffff07077890 */ /* 0x000fe8000fffe03f */
[----:B------:R-:W-:Y:S11]  /*7d40*/  PLOP3.LUT P0, PT, PT, PT, UP0, 0x80, 0x0 ;  /* 0x000000000000781c */ /* 0x000ff60003f0f008 */
[----:B------:R-:W-:Y:S02]  /*7d50*/  @!UPT UIADD3 URZ, URZ, URZ, URZ ;  /* 0x0000003f3f3ff290 */ /* 0x000fe4000fffe03f */
        /* <DEDUP_REMOVED lines=161> */
[----:B------:R-:W-:Y:S02]  /*8770*/  USHF.R.S32.HI UR14, URZ, 0x1f, UR36 ;  /* 0x0000001f3f0e7899 */ /* 0x000fe40008011424 */
[----:B------:R-:W-:Y:S02]  /*8780*/  UIADD3 UR9, UR9, UR11, URZ ;  /* 0x0000000b09097290 */ /* 0x000fe4000fffe03f */
[----:B------:R-:W-:-:S02]  /*8790*/  ULDC.64 UR12, c[0x0][0x388] ;  /* 0x0000e200000c7ab9 */ /* 0x000fc40000000a00 */
[----:B------:R-:W-:Y:S02]  /*87a0*/  UIMAD UR7, UR14, UR12, URZ ;  /* 0x0000000c0e0772a4 */ /* 0x000fe4000f8e023f */
[----:B------:R-:W-:Y:S02]  /*87b0*/  UIMAD.WIDE.U32 UR8, UR36, UR12, UR8 ;  /* 0x0000000c240872a5 */ /* 0x000fe4000f8e0008 */
[----:B------:R-:W-:-:S04]  /*87c0*/  UIMAD UR7, UR36, UR13, UR7 ;  /* 0x0000000d240772a4 */ /* 0x000fc8000f8e0207 */
[----:B------:R-:W-:Y:S02]  /*87d0*/  UIADD3 UR15, UR9, UR7, URZ ;  /* 0x00000007090f7290 */ /* 0x000fe4000fffe03f */
[----:B------:R-:W-:Y:S02]  /*87e0*/  UMOV UR14, UR8 ;  /* 0x00000008000e7c82 */ /* 0x000fe40008000000 */
.L_x_83:
        /* <DEDUP_REMOVED lines=11> */
[----:B------:R-:W-:-:S02]  /*88a0*/  USHF.R.S32.HI UR16, URZ, 0x1f, UR36 ;  /* 0x0000001f3f107899 */ /* 0x000fc40008011424 */
[----:B------:R-:W-:Y:S02]  /*88b0*/  UIADD3 UR9, UR9, UR11, URZ ;  /* 0x0000000b09097290 */ /* 0x000fe4000fffe03f */
[----:B------:R-:W-:Y:S02]  /*88c0*/  ULDC.64 UR12, c[0x0][0x390] ;  /* 0x0000e400000c7ab9 */ /* 0x000fe40000000a00 */
[----:B------:R-:W-:Y:S02]  /*88d0*/  UIMAD UR7, UR16, UR12, URZ ;  /* 0x0000000c100772a4 */ /* 0x000fe4000f8e023f */
[----:B------:R-:W-:Y:S02]  /*88e0*/  UIMAD.WIDE.U32 UR8, UR36, UR12, UR8 ;  /* 0x0000000c240872a5 */ /* 0x000fe4000f8e0008 */
[----:B------:R-:W-:-:S04]  /*88f0*/  UIMAD UR7, UR36, UR13, UR7 ;  /* 0x0000000d240772a4 */ /* 0x000fc8000f8e0207 */
[----:B------:R-:W-:Y:S02]  /*8900*/  UIADD3 UR12, UR9, UR7, URZ ;  /* 0x00000007090c7290 */ /* 0x000fe4000fffe03f */
[----:B------:R-:W-:Y:S02]  /*8910*/  UMOV UR11, UR8 ;  /* 0x00000008000b7c82 */ /* 0x000fe40008000000 */
.L_x_84:
[----:B------:R-:W-:Y:S01]  /*8920*/  BAR.SYNC.DEFER_BLOCKING 0x0 ;  /* 0x0000000000007b1d */ /* 0x000fe20000010000 */
[----:B------:R-:W-:Y:S01]  /*8930*/  USHF.R.S32.HI UR10, URZ, 0x1f, UR23 ;  /* 0x0000001f3f0a7899 */ /* 0x000fe20008011417 */
[--C-:B-1----:R-:W-:Y:S01]  /*8940*/  SHF.R.S32.HI R7, RZ, 0x1f, R246.reuse ;  /* 0x0000001fff077819 */ /* 0x102fe200000114f6 */
[----:B------:R-:W-:Y:S01]  /*8950*/  IMAD.U32 R4, RZ, RZ, UR23 ;  /* 0x00000017ff047e24 */ /* 0x000fe2000f8e00ff */
[----:B------:R-:W-:Y:S01]  /*8960*/  UIMAD UR6, UR22, -0x40, UR6 ;  /* 0xffffffc0160678a4 */ /* 0x000fe2000f8e0206 */
[----:B------:R-:W-:Y:S01]  /*8970*/  IMAD.MOV.U32 R6, RZ, RZ, R246 ;  /* 0x000000ffff067224 */ /* 0x000fe200078e00f6 */
[----:B------:R-:W1:Y:S01]  /*8980*/  S2R R15, SR_TID.X ;  /* 0x00000000000f7919 */ /* 0x000e620000002100 */
[----:B------:R-:W-:Y:S01]  /*8990*/  ULDC.64 UR8, c[0x0][0x3a0] ;  /* 0x0000e80000087ab9 */ /* 0x000fe20000000a00 */
[----:B------:R-:W-:Y:S01]  /*89a0*/  BSSY B0, `(.L_x_85) ;  /* 0x000002e000007945 */ /* 0x000fe20003800000 */
[----:B------:R-:W-:Y:S01]  /*89b0*/  UIMAD UR7, UR10, UR8, URZ ;  /* 0x000000080a0772a4 */ /* 0x000fe2000f8e023f */
[----:B------:R-:W2:Y:S01]  /*89c0*/  S2R R64, SR_TID.X ;  /* 0x0000000000407919 */ /* 0x000ea20000002100 */
[----:B------:R-:W-:-:S02]  /*89d0*/  IMAD.WIDE.U32 R4, R4, c[0x0][0x3a0], R6 ;  /* 0x0000e80004047a25 */ /* 0x000fc400078e0006 */
[----:B------:R-:W-:-:S03]  /*89e0*/  UIMAD UR7, UR23, UR9, UR7 ;  /* 0x00000009170772a4 */ /* 0x000fc6000f8e0207 */
[----:B------:R-:W-:Y:S01]  /*89f0*/  IADD3 R4, P0, R4, UR14, RZ ;  /* 0x0000000e04047c10 */ /* 0x000fe2000ff1e0ff */
[----:B------:R-:W-:Y:S02]  /*8a00*/  ULDC.64 UR8, c[0x0][0x3b8] ;  /* 0x0000ee0000087ab9 */ /* 0x000fe40000000a00 */
[----:B------:R-:W-:Y:S01]  /*8a10*/  IMAD.U32 R8, RZ, RZ, UR7 ;  /* 0x00000007ff087e24 */ /* 0x000fe2000f8e00ff */
[----:B------:R-:W-:Y:S01]  /*8a20*/  UIMAD UR7, UR61, UR8, URZ ;  /* 0x000000083d0772a4 */ /* 0x000fe2000f8e023f */
[----:B------:R3:W4:Y:S03]  /*8a30*/  LDS.128 R36, [R248+0xd000] ;  /* 0x00d00000f8247984 */ /* 0x0007260000000c00 */
[----:B------:R-:W-:Y:S01]  /*8a40*/  IADD3.X R5, R5, UR15, R8, P0, !PT ;  /* 0x0000000f05057c10 */ /* 0x000fe200087fe408 */
[----:B------:R-:W-:Y:S01]  /*8a50*/  IMAD.U32 R8, RZ, RZ, UR40 ;  /* 0x00000028ff087e24 */ /* 0x000fe2000f8e00ff */
[----:B------:R-:W-:Y:S01]  /*8a60*/  UIMAD UR7, UR40, UR9, UR7 ;  /* 0x00000009280772a4 */ /* 0x000fe2000f8e0207 */
[----:B------:R3:W3:Y:S01]  /*8a70*/  LDS.128 R32, [R248+0xf000] ;  /* 0x00f00000f8207984 */ /* 0x0006e20000000c00 */
[----:B-1----:R-:W-:Y:S01]  /*8a80*/  SHF.R.S32.HI R15, RZ, 0x1f, R15 ;  /* 0x0000001fff0f7819 */ /* 0x002fe2000001140f */
[----:B------:R-:W-:-:S02]  /*8a90*/  IMAD.WIDE.U32 R8, R8, c[0x0][0x3b8], R4 ;  /* 0x0000ee0008087a25 */ /* 0x000fc400078e0004 */
[----:B------:R1:W1:Y:S01]  /*8aa0*/  LDS.128 R28, [R248+0x11000] ;  /* 0x01100000f81c7984 */ /* 0x0002620000000c00 */
[----:B--2---:R-:W-:-:S03]  /*8ab0*/  LEA.HI R15, R15, R64, RZ, 0x3 ;  /* 0x000000400f0f7211 */ /* 0x004fc600078f18ff */
        /* <DEDUP_REMOVED lines=28> */
.L_x_86:
[----:B------:R-:W-:Y:S05]  /*8c80*/  BSYNC B0 ;  /* 0x0000000000007941 */ /* 0x000fea0003800000 */
.L_x_85:
        /* <DEDUP_REMOVED lines=19> */
.L_x_88:
[----:B------:R-:W-:Y:S05]  /*8dc0*/  BSYNC B0 ;  /* 0x0000000000007941 */ /* 0x000fea0003800000 */
.L_x_87:
[----:B------:R-:W-:Y:S01]  /*8dd0*/  ULDC.64 UR6, c[0x0][0x3a8] ;  /* 0x0000ea0000067ab9 */ /* 0x000fe20000000a00 */
[----:B---3--:R-:W-:Y:S01]  /*8de0*/  IMAD.U32 R4, RZ, RZ, UR23 ;  /* 0x00000017ff047e24 */ /* 0x008fe2000f8e00ff */
        /* <DEDUP_REMOVED lines=28> */
.L_x_90:
[----:B------:R-:W-:Y:S05]  /*8fb0*/  BSYNC B0 ;  /* 0x0000000000007941 */ /* 0x000fea0003800000 */
.L_x_89:
[----:B------:R-:W-:Y:S05]  /*8fc0*/  @P3 BRA `(.L_x_61) ;  /* 0x000000f000003947 */ /* 0x000fea0003800000 */
[----:B-1----:R-:W-:Y:S01]  /*8fd0*/  IADD3 R4, P0, R15, 0x20, RZ ;  /* 0x000000200f047810 */ /* 0x002fe20007f1e0ff */
[----:B------:R-:W-:Y:S01]  /*8fe0*/  IMAD.MOV.U32 R7, RZ, RZ, R10 ;  /* 0x000000ffff077224 */ /* 0x000fe200078e000a */
[----:B------:R-:W-:-:S02]  /*8ff0*/  ISETP.GE.AND P2, PT, R246, c[0x0][0x220], PT ;  /* 0x00008800f6007a0c */ /* 0x000fc40003f46270 */
        /* <DEDUP_REMOVED lines=10> */
[----:B------:R1:W-:Y:S04]  /*90a0*/  @!P1 STG.E.128 [R4.64+0x80], R56 ;  /* 0x0000803804009986 */ /* 0x0003e8000c101d04 */
[----:B------:R1:W-:Y:S02]  /*90b0*/  @!P0 STG.E.128 [R4.64+0x100], R52 ;  /* 0x0001003404008986 */ /* 0x0003e4000c101d04 */
.L_x_61:
[----:B------:R-:W-:Y:S05]  /*90c0*/  BSYNC B1 ;  /* 0x0000000000017941 */ /* 0x000fea0003800000 */
.L_x_47:
        /* <DEDUP_REMOVED lines=11> */
.L_x_91:
[----:B------:R-:W-:Y:S05]  /*9180*/  EXIT ;  /* 0x000000000000794d */ /* 0x000fea0003800000 */
.L_x_93:
        /* <DEDUP_REMOVED lines=15> */
.L_x_1579:


//--------------------- .text._ZN5flash44flash_bwd_dq_dk_dv_loop_seqk_parallel_kernelI23Flash_bwd_kernel_traitsILi192ELi64ELi64ELi8ELi4ELi2ELi2ELb1ELb1EN7cutlass10bfloat16_tE19Flash_kernel_traitsILi192ELi64ELi64ELi8ES3_EELb0ELb0ELb0ELb0ELb0ELb1ELb0EEEvNS_16Flash_bwd_paramsE --------------------------
	.section	.text._ZN5flash44flash_bwd_dq_dk_dv_loop_seqk_parallel_kernelI23Flash_bwd_kernel_traitsILi192ELi64ELi64ELi8ELi4ELi2ELi2ELb1ELb1EN7cutlass10bfloat16_tE19Flash_kernel_traitsILi192ELi64ELi64ELi8ES3_EELb0ELb0ELb0ELb0ELb0ELb1ELb0EEEvNS_16Flash_bwd_paramsE,"ax",@progbits
	.sectioninfo	@"SHI_REGISTERS=255"
	.align	128
        .global         _ZN5flash44flash_bwd_dq_dk_dv_loop_seqk_parallel_kernelI23Flash_bwd_kernel_traitsILi192ELi64ELi64ELi8ELi4ELi2ELi2ELb1ELb1EN7cutlass10bfloat16_tE19Flash_kernel_traitsILi192ELi64ELi64ELi8ES3_EELb0ELb0ELb0ELb0ELb0ELb1ELb0EEEvNS_16Flash_bwd_paramsE
        .type           _ZN5flash44flash_bwd_dq_dk_dv_loop_seqk_parallel_kernelI23Flash_bwd_kernel_traitsILi192ELi64ELi64ELi8ELi4ELi2ELi2ELb1ELb1EN7cutlass10bfloat16_tE19Flash_kernel_traitsILi192ELi64ELi64ELi8ES3_EELb0ELb0ELb0ELb0ELb0ELb1ELb0EEEvNS_16Flash_bwd_paramsE,@function
        .size           _ZN5flash44flash_bwd_dq_dk_dv_loop_seqk_parallel_kernelI23Flash_bwd_kernel_traitsILi192ELi64ELi64ELi8ELi4ELi2ELi2ELb1ELb1EN7cutlass10bfloat16_tE19Flash_kernel_traitsILi192ELi64ELi64ELi8ES3_EELb0ELb0ELb0ELb0ELb0ELb1ELb0EEEvNS_16Flash_bwd_paramsE,(.L_x_1580 - _ZN5flash44flash_bwd_dq_dk_dv_loop_seqk_parallel_kernelI23Flash_bwd_kernel_traitsILi192ELi64ELi64ELi8ELi4ELi2ELi2ELb1ELb1EN7cutlass10bfloat16_tE19Flash_kernel_traitsILi192ELi64ELi64ELi8ES3_EELb0ELb0ELb0ELb0ELb0ELb1ELb0EEEvNS_16Flash_bwd_paramsE)
        .other          _ZN5flash44flash_bwd_dq_dk_dv_loop_seqk_parallel_kernelI23Flash_bwd_kernel_traitsILi192ELi64ELi64ELi8ELi4ELi2ELi2ELb1ELb1EN7cutlass10bfloat16_tE19Flash_kernel_traitsILi192ELi64ELi64ELi8ES3_EELb0ELb0ELb0ELb0ELb0ELb1ELb0EEEvNS_16Flash_bwd_paramsE,@"STO_CUDA_ENTRY STV_DEFAULT"
_ZN5flash44flash_bwd_dq_dk_dv_loop_seqk_parallel_kernelI23Flash_bwd_kernel_traitsILi192ELi64ELi64ELi8ELi4ELi2ELi2ELb1ELb1EN7cutlass10bfloat16_tE19Flash_kernel_traitsILi192ELi64ELi64ELi8ES3_EELb0ELb0ELb0ELb0ELb0ELb1ELb0EEEvNS_16Flash_bwd_paramsE:
.text._ZN5flash44flash_bwd_dq_dk_dv_loop_seqk_parallel_kernelI23Flash_bwd_kernel_traitsILi192ELi64ELi64ELi8ELi4ELi2ELi2ELb1ELb1EN7cutlass10bfloat16_tE19Flash_kernel_traitsILi192ELi64ELi64ELi8ES3_EELb0ELb0ELb0ELb0ELb0ELb1ELb0EEEvNS_16Flash_bwd_paramsE:
        /* <DEDUP_REMOVED lines=21> */
[----:B------:R-:W-:Y:S02]  /*0150*/  UIMAD.WIDE UR36, UR46, UR36, URZ ;  /* 0x000000242e2472a5 */ /* 0x000fe4000f8e023f */
        /* <DEDUP_REMOVED lines=26> */
[----:B------:R-:W-:Y:S01]  /*0300*/  LOP3.LUT R2, R7, 0xfffffffe, RZ, 0xc0, !PT ;  /* 0xfffffffe07027812 */ /* 0x000fe200078ec0ff */
[----:B------:R-:W-:Y:S01]  /*0310*/  IMAD.IADD R16, R5, 0x1, -R3 ;  /* 0x0000000105107824 */ /* 0x000fe200078e0a03 */
[-C--:B------:R-:W-:Y:S01]  /*0320*/  LEA.HI R17, R11, R14.reuse, RZ, 0x2 ;  /* 0x0000000e0b117211 */ /* 0x080fe200078f10ff */
[----:B------:R-:W-:Y:S01]  /*0330*/  IMAD.IADD R15, R5, 0x1, -R0 ;  /* 0x00000001050f7824 */ /* 0x000fe200078e0a00 */
[----:B------:R-:W-:Y:S01]  /*0340*/  LOP3.LUT R0, R4, 0xffffffe0, RZ, 0xc0, !PT ;  /* 0xffffffe004007812 */ /* 0x000fe200078ec0ff */
[----:B------:R-:W-:Y:S01]  /*0350*/  IMAD.IADD R12, R6, 0x1, -R2 ;  /* 0x00000001060c7824 */ /* 0x000fe200078e0a02 */
[--C-:B------:R-:W-:Y:S01]  /*0360*/  SHF.R.S32.HI R5, RZ, 0x2, R17.reuse ;  /* 0x00000002ff057819 */ /* 0x100fe20000011411 */
[----:B------:R-:W-:Y:S01]  /*0370*/  ULDC UR56, c[0x0][0x1c8] ;  /* 0x0000720000387ab9 */ /* 0x000fe20000000800 */
[----:B------:R-:W-:Y:S01]  /*0380*/  SHF.R.S32.HI R2, RZ, 0x1f, R17 ;  /* 0x0000001fff027819 */ /* 0x000fe20000011411 */
[----:B------:R-:W-:Y:S01]  /*0390*/  IMAD.IADD R0, R14, 0x1, -R0 ;  /* 0x000000010e007824 */ /* 0x000fe200078e0a00 */
[----:B------:R-:W-:Y:S01]  /*03a0*/  LEA.HI R6, R11, R14, RZ, 0x3 ;  /* 0x0000000e0b067211 */ /* 0x000fe200078f18ff */
[----:B------:R-:W-:Y:S01]  /*03b0*/  ULDC.U8 UR10, c[0x0][0x3d0] ;  /* 0x0000f400000a7ab9 */ /* 0x000fe20000000000 */
[----:B------:R-:W-:Y:S01]  /*03c0*/  LEA.HI R2, R2, R5, RZ, 0x3 ;  /* 0x0000000502027211 */ /* 0x000fe200078f18ff */
[----:B------:R-:W-:Y:S01]  /*03d0*/  ULDC UR50, c[0x0][0x224] ;  /* 0x0000890000327ab9 */ /* 0x000fe20000000800 */
[----:B------:R-:W-:Y:S01]  /*03e0*/  SHF.R.S32.HI R3, RZ, 0x1f, R0 ;  /* 0x0000001fff037819 */ /* 0x000fe20000011400 */
[----:B------:R-:W-:Y:S01]  /*03f0*/  @UP2 UIMAD UR54, UR31, UR49, URZ ;  /* 0x000000311f3622a4 */ /* 0x000fe2000f8e023f */
[----:B------:R-:W-:Y:S01]  /*0400*/  LOP3.LUT R2, R2, 0xfffffff8, RZ, 0xc0, !PT ;  /* 0xfffffff802027812 */ /* 0x000fe200078ec0ff */
[----:B------:R-:W-:Y:S01]  /*0410*/  ULDC.64 UR4, c[0x0][0x118] ;  /* 0x0000460000047ab9 */ /* 0x000fe20000000a00 */
[----:B------:R-:W-:Y:S01]  /*0420*/  LEA.HI R19, R3, R0, RZ, 0x2 ;  /* 0x0000000003137211 */ /* 0x000fe200078f10ff */
[----:B------:R-:W-:Y:S01]  /*0430*/  ULOP3.LUT UR56, UR38, UR56, URZ, 0x3c, !UPT ;  /* 0x0000003826387292 */ /* 0x000fe2000f8e3c3f */
[----:B------:R-:W-:Y:S01]  /*0440*/  SHF.R.S32.HI R10, RZ, 0x3, R6 ;  /* 0x00000003ff0a7819 */ /* 0x000fe20000011406 */
[----:B------:R-:W-:Y:S01]  /*0450*/  IMAD.IADD R8, R5, 0x1, -R2 ;  /* 0x0000000105087824 */ /* 0x000fe200078e0a02 */
[----:B------:R-:W-:Y:S01]  /*0460*/  LOP3.LUT R2, R9, 0xfffffff0, RZ, 0xc0, !PT ;  /* 0xfffffff009027812 */ /* 0x000fe200078ec0ff */
[----:B------:R-:W-:Y:S01]  /*0470*/  USHF.R.S32.HI UR61, URZ, 0x1f, UR38 ;  /* 0x0000001f3f3d7899 */ /* 0x000fe20008011426 */
[----:B------:R-:W-:Y:S01]  /*0480*/  LOP3.LUT R0, R6, 0xfffffff8, RZ, 0xc0, !PT ;  /* 0xfffffff806007812 */ /* 0x000fe200078ec0ff */
[----:B------:R-:W-:Y:S01]  /*0490*/  IMAD.SHL.U32 R3, R10, 0x40, RZ ;  /* 0x000000400a037824 */ /* 0x000fe200078e00ff */
[----:B------:R-:W-:Y:S01]  /*04a0*/  LEA.HI R7, R11, R14, RZ, 0x7 ;  /* 0x0000000e0b077211 */ /* 0x000fe200078f38ff */
[C---:B------:R-:W-:Y:S01]  /*04b0*/  IMAD.IADD R2, R14.reuse, 0x1, -R2 ;  /* 0x000000010e027824 */ /* 0x040fe200078e0a02 */
[----:B------:R-:W-:Y:S01]  /*04c0*/  UISETP.NE.AND UP3, UPT, UR10, URZ, UPT ;  /* 0x0000003f0a00728c */ /* 0x000fe2000bf65270 */
[----:B------:R-:W-:Y:S01]  /*04d0*/  IMAD.IADD R0, R14, 0x1, -R0 ;  /* 0x000000010e007824 */ /* 0x000fe200078e0a00 */
[----:B------:R-:W-:Y:S01]  /*04e0*/  LOP3.LUT R3, R3, 0x1c0, RZ, 0xc0, !PT ;  /* 0x000001c003037812 */ /* 0x000fe200078ec0ff */
[----:B------:R-:W-:Y:S01]  /*04f0*/  USHF.R.S32.HI UR60, URZ, 0x1f, UR31 ;  /* 0x0000001f3f3c7899 */ /* 0x000fe2000801141f */
[----:B------:R-:W-:Y:S01]  /*0500*/  SHF.R.S32.HI R4, RZ, 0x1f, R2 ;  /* 0x0000001fff047819 */ /* 0x000fe20000011402 */
[----:B------:R-:W-:Y:S01]  /*0510*/  IMAD.SHL.U32 R20, R0, 0x8, RZ ;  /* 0x0000000800147824 */ /* 0x000fe200078e00ff */
[----:B------:R-:W-:Y:S01]  /*0520*/  SHF.R.U32.HI R5, RZ, 0x3, R3 ;  /* 0x00000003ff057819 */ /* 0x000fe20000011603 */
[----:B------:R-:W-:Y:S01]  /*0530*/  USHF.R.S32.HI UR59, URZ, 0x1f, UR38 ;  /* 0x0000001f3f3b7899 */ /* 0x000fe20008011426 */
[----:B------:R-:W-:Y:S01]  /*0540*/  LEA.HI R13, R4, R2, RZ, 0x3 ;  /* 0x00000002040d7211 */ /* 0x000fe200078f18ff */
[----:B------:R-:W-:Y:S01]  /*0550*/  USHF.R.S32.HI UR58, URZ, 0x1f, UR31 ;  /* 0x0000001f3f3a7899 */ /* 0x000fe2000801141f */
[----:B------:R-:W-:Y:S01]  /*0560*/  LOP3.LUT R4, R3, 0x38, R20, 0xf8, !PT ;  /* 0x0000003803047812 */ /* 0x000fe200078ef814 */
[----:B------:R-:W-:Y:S01]  /*0570*/  STL [R1+0x78], R20 ;  /* 0x0000781401007387 */ /* 0x000fe20000100800 */
[----:B------:R-:W-:Y:S01]  /*0580*/  LOP3.LUT R3, R13, 0xfffffff8, RZ, 0xc0, !PT ;  /* 0xfffffff80d037812 */ /* 0x000fe200078ec0ff */
[----:B------:R-:W-:Y:S01]  /*0590*/  USHF.R.S32.HI UR57, URZ, 0x1f, UR38 ;  /* 0x0000001f3f397899 */ /* 0x000fe20008011426 */
[C---:B------:R-:W-:Y:S01]  /*05a0*/  LOP3.LUT P4, RZ, R0.reuse, 0x2, RZ, 0xc0, !PT ;  /* 0x0000000200ff7812 */ /* 0x040fe2000788c0ff */
[----:B------:R-:W-:Y:S01]  /*05b0*/  UIMAD.WIDE.U32 UR42, UR36, UR44, URZ ;  /* 0x0000002c242a72a5 */ /* 0x000fe2000f8e003f */
[C---:B------:R-:W-:Y:S01]  /*05c0*/  LOP3.LUT P3, RZ, R0.reuse, 0x4, RZ, 0xc0, !PT ;  /* 0x0000000400ff7812 */ /* 0x040fe2000786c0ff */
[----:B------:R-:W-:Y:S01]  /*05d0*/  IMAD.SHL.U32 R0, R0, 0x40, RZ ;  /* 0x0000004000007824 */ /* 0x000fe200078e00ff */
[----:B------:R-:W-:Y:S01]  /*05e0*/  LOP3.LUT R9, R4, R5, RZ, 0x3c, !PT ;  /* 0x0000000504097212 */ /* 0x000fe200078e3cff */
[----:B------:R-:W-:Y:S01]  /*05f0*/  IMAD.IADD R10, R2, 0x1, -R3 ;  /* 0x00000001020a7824 */ /* 0x000fe200078e0a03 */
[----:B------:R-:W-:Y:S01]  /*0600*/  LOP3.LUT R3, R8, 0x1, RZ, 0xc0, !PT ;  /* 0x0000000108037812 */ /* 0x000fe200078ec0ff */
[----:B------:R-:W-:Y:S01]  /*0610*/  IMAD.SHL.U32 R2, R15, 0x10, RZ ;  /* 0x000000100f027824 */ /* 0x000fe200078e00ff */
[----:B------:R-:W-:Y:S01]  /*0620*/  LOP3.LUT R0, R0, 0x1c0, RZ, 0xc0, !PT ;  /* 0x000001c000007812 */ /* 0x000fe200078ec0ff */
[----:B------:R-:W-:Y:S01]  /*0630*/  IMAD.U32 R5, RZ, RZ, UR14 ;  /* 0x0000000eff057e24 */ /* 0x000fe2000f8e00ff */
[----:B------:R-:W-:Y:S01]  /*0640*/  ISETP.NE.U32.AND P0, PT, R3, 0x1, PT ;  /* 0x000000010300780c */ /* 0x000fe20003f05070 */
[----:B------:R-:W-:Y:S01]  /*0650*/  IMAD.SHL.U32 R5, R12, 0x200, RZ ;  /* 0x000002000c057824 */ /* 0x000fe200078e00ff */
[----:B------:R-:W-:Y:S01]  /*0660*/  SHF.R.S32.HI R7, RZ, 0x7, R7 ;  /* 0x00000007ff077819 */ /* 0x000fe20000011407 */
[----:B------:R-:W-:Y:S01]  /*0670*/  UIMAD UR51, UR37, UR44, URZ ;  /* 0x0000002c253372a4 */ /* 0x000fe2000f8e023f */
[C---:B------:R-:W-:Y:S01]  /*0680*/  LOP3.LUT R2, R0.reuse, 0x10, R2, 0xf8, !PT ;  /* 0x0000001000027812 */ /* 0x040fe200078ef802 */
[----:B------:R-:W-:Y:S01]  /*0690*/  USHF.R.S32.HI UR53, URZ, 0x1f, UR47 ;  /* 0x0000001f3f357899 */ /* 0x000fe2000801142f */
[----:B------:R-:W-:Y:S01]  /*06a0*/  LOP3.LUT R3, R0, 0x8, R6, 0xf8, !PT ;  /* 0x0000000800037812 */ /* 0x000fe200078ef806 */
[----:B------:R-:W-:Y:S01]  /*06b0*/  UIMAD UR50, UR6, UR50, URZ ;  /* 0x00000032063272a4 */ /* 0x000fe2000f8e023f */
[----:B------:R-:W-:Y:S01]  /*06c0*/  SHF.R.U32.HI R4, RZ, 0x3, R0 ;  /* 0x00000003ff047819 */ /* 0x000fe20000011600 */
[----:B------:R-:W-:Y:S01]  /*06d0*/  @!UP2 UIMAD UR49, UR7, UR49, URZ ;  /* 0x000000310731a2a4 */ /* 0x000fe2000f8e023f */
[----:B------:R-:W-:Y:S01]  /*06e0*/  LOP3.LUT R6, R2, 0x8, R6, 0xf8, !PT ;  /* 0x0000000802067812 */ /* 0x000fe200078ef806 */
[----:B------:R-:W-:Y:S01]  /*06f0*/  IMAD R2, R7, 0x800, R5 ;  /* 0x0000080007027824 */ /* 0x000fe200078e0205 */
[----:B------:R-:W-:Y:S01]  /*0700*/  LOP3.LUT R0, R3, R4, RZ, 0x3c, !PT ;  /* 0x0000000403007212 */ /* 0x000fe200078e3cff */
[----:B------:R-:W-:Y:S01]  /*0710*/  USHF.R.S32.HI UR48, URZ, 0x1f, UR41 ;  /* 0x0000001f3f307899 */ /* 0x000fe20008011429 */
[----:B------:R-:W-:-:S02]  /*0720*/  LEA.HI R3, R11, R14, RZ, 0x6 ;  /* 0x0000000e0b037211 */ /* 0x000fc400078f30ff */
[----:B------:R-:W-:Y:S01]  /*0730*/  R2P PR, R8, 0x6 ;  /* 0x0000000608007804 */ /* 0x000fe20000000000 */
[----:B------:R-:W-:Y:S01]  /*0740*/  IMAD.IADD R0, R2, 0x1, R0 ;  /* 0x0000000102007824 */ /* 0x000fe200078e0200 */
[----:B------:R-:W-:Y:S02]  /*0750*/  SHF.R.S32.HI R2, RZ, 0x6, R3 ;  /* 0x00000006ff027819 */ /* 0x000fe40000011403 */
[----:B------:R-:W-:Y:S01]  /*0760*/  LOP3.LUT R3, R5, R6, R4, 0xf6, !PT ;  /* 0x0000000605037212 */ /* 0x000fe200078ef604 */
[----:B------:R-:W-:Y:S01]  /*0770*/  IMAD.SHL.U32 R5, R7, 0x20, RZ ;  /* 0x0000002007057824 */ /* 0x000fe200078e00ff */
[----:B------:R-:W-:Y:S01]  /*0780*/  LOP3.LUT R4, R17, 0x7ffffffc, RZ, 0xc0, !PT ;  /* 0x7ffffffc11047812 */ /* 0x000fe200078ec0ff */
        /* <DEDUP_REMOVED lines=9> */
[----:B------:R-:W-:Y:S02]  /*0820*/  IMAD.SHL.U32 R7, R12, 0x20, RZ ;  /* 0x000000200c077824 */ /* 0x000fe400078e00ff */
[----:B------:R-:W-:Y:S01]  /*0830*/  IMAD.SHL.U32 R252, R0, 0x2, RZ ;  /* 0x0000000200fc7824 */ /* 0x000fe200078e00ff */
[----:B------:R-:W-:Y:S02]  /*0840*/  LOP3.LUT R8, R5, 0x6, R14, 0xf8, !PT ;  /* 0x0000000605087812 */ /* 0x000fe400078ef80e */
[----:B------:R-:W-:Y:S02]  /*0850*/  SHF.R.U32.HI R6, RZ, 0x3, R2 ;  /* 0x00000003ff067819 */ /* 0x000fe40000011602 */
[----:B------:R-:W-:Y:S01]  /*0860*/  LOP3.LUT R5, R2, 0x20, R5, 0xf8, !PT ;  /* 0x0000002002057812 */ /* 0x000fe200078ef805 */
[----:B------:R1:W-:Y:S01]  /*0870*/  STL [R1+0x74], R8 ;  /* 0x0000740801007387 */ /* 0x0003e20000100800 */
[----:B------:R-:W-:Y:S01]  /*0880*/  LOP3.LUT R11, R4, 0x20, R7, 0xf8, !PT ;  /* 0x00000020040b7812 */ /* 0x000fe200078ef807 */
[----:B------:R-:W-:-:S02]  /*0890*/  IMAD.SHL.U32 R7, R10, 0x40, RZ ;  /* 0x000000400a077824 */ /* 0x000fc400078e00ff */
[----:B------:R-:W-:-:S05]  /*08a0*/  IMAD.MOV.U32 R10, RZ, RZ, -0x10 ;  /* 0xfffffff0ff0a7424 */ /* 0x000fca00078e00ff */
[----:B------:R-:W-:Y:S02]  /*08b0*/  SEL R10, R10, 0x10, !P0 ;  /* 0x000000100a0a7807 */ /* 0x000fe40004000000 */
        /* <DEDUP_REMOVED lines=8> */
[--C-:B------:R-:W-:Y:S01]  /*0940*/  SHF.R.U32.HI R4, RZ, 0x3, R2.reuse ;  /* 0x00000003ff047819 */ /* 0x100fe20000011602 */
[----:B------:R-:W-:Y:S02]  /*0950*/  IMAD.SHL.U32 R5, R12, 0x8, RZ ;  /* 0x000000080c057824 */ /* 0x000fe400078e00ff */
[----:B------:R-:W-:Y:S01]  /*0960*/  IMAD.SHL.U32 R7, R13, 0x40, RZ ;  /* 0x000000400d077824 */ /* 0x000fe200078e00ff */
[----:B------:R-:W-:Y:S01]  /*0970*/  LOP3.LUT R6, R4, R11, R2, 0x1e, !PT ;  /* 0x0000000b04067212 */ /* 0x000fe200078e1e02 */
[----:B------:R-:W-:Y:S01]  /*0980*/  IMAD.SHL.U32 R11, R18, 0x2, RZ ;  /* 0x00000002120b7824 */ /* 0x000fe200078e00ff */
[----:B------:R-:W-:Y:S01]  /*0990*/  LOP3.LUT R5, R2, 0x8, R5, 0xf8, !PT ;  /* 0x0000000802057812 */ /* 0x000fe200078ef805 */
[----:B------:R-:W-:Y:S01]  /*09a0*/  IMAD.SHL.U32 R13, R17, 0x2, RZ ;  /* 0x00000002110d7824 */ /* 0x000fe200078e00ff */
[----:B------:R-:W-:-:S02]  /*09b0*/  LOP3.LUT R7, R7, 0xfffffe00, RZ, 0xc0, !PT ;  /* 0xfffffe0007077812 */ /* 0x000fc400078ec0ff */
[----:B------:R-:W-:Y:S02]  /*09c0*/  SHF.R.S32.HI R2, RZ, 0x2, R19 ;  /* 0x00000002ff027819 */ /* 0x000fe40000011413 */
[----:B------:R-:W-:Y:S01]  /*09d0*/  LOP3.LUT R4, R5, R4, RZ, 0x3c, !PT ;  /* 0x0000000405047212 */ /* 0x000fe200078e3cff */
[--C-:B------:R-:W-:Y:S01]  /*09e0*/  IMAD R8, R16, 0x400, R7.reuse ;  /* 0x0000040010087824 */ /* 0x100fe200078e0207 */
[----:B------:R-:W-:Y:S01]  /*09f0*/  LEA R12, R14, 0xc000, 0x1 ;  /* 0x0000c0000e0c7811 */ /* 0x000fe200078e08ff */
[----:B------:R-:W-:Y:S01]  /*0a00*/  IMAD R9, R15, 0x400, R7 ;  /* 0x000004000f097824 */ /* 0x000fe200078e0207 */
[----:B------:R-:W-:Y:S01]  /*0a10*/  LOP3.LUT R7, R6, R7, RZ, 0xfc, !PT ;  /* 0x0000000706077212 */ /* 0x000fe200078efcff */
[----:B------:R-:W-:Y:S02]  /*0a20*/  IMAD R2, R16, 0x10, R2 ;  /* 0x0000001010027824 */ /* 0x000fe400078e0202 */
[----:B------:R-:W-:Y:S02]  /*0a30*/  IMAD.MOV.U32 R6, RZ, RZ, 0x20 ;  /* 0x00000020ff067424 */ /* 0x000fe400078e00ff */
[----:B------:R-:W-:Y:S01]  /*0a40*/  IMAD.MOV.U32 R5, RZ, RZ, 0x40 ;  /* 0x00000040ff057424 */ /* 0x000fe200078e00ff */
[----:B------:R1:W-:Y:S01]  /*0a50*/  STL [R1+0x80], R2 ;  /* 0x0000800201007387 */ /* 0x0003e20000100800 */
[----:B------:R-:W-:-:S02]  /*0a60*/  IMAD.IADD R8, R8, 0x1, R4 ;  /* 0x0000000108087824 */ /* 0x000fc400078e0204 */
[----:B------:R-:W-:Y:S01]  /*0a70*/  IMAD.IADD R9, R4, 0x1, R9 ;  /* 0x0000000104097824 */ /* 0x000fe200078e0209 */
[C---:B------:R-:W-:Y:S01]  /*0a80*/  SEL R4, R6.reuse, 0xffffffe0, !P4 ;  /* 0xffffffe006047807 */ /* 0x040fe20006000000 */
[----:B------:R2:W-:Y:S01]  /*0a90*/  STL [R1+0x38], R11 ;  /* 0x0000380b01007387 */ /* 0x0005e20000100800 */
[----:B------:R-:W-:Y:S01]  /*0aa0*/  SEL R6, R6, 0xffffffe0, !P6 ;  /* 0xffffffe006067807 */ /* 0x000fe20007000000 */
[----:B------:R-:W-:Y:S01]  /*0ab0*/  IMAD.SHL.U32 R8, R8, 0x2, RZ ;  /* 0x0000000208087824 */ /* 0x000fe200078e00ff */
[----:B------:R-:W-:Y:S01]  /*0ac0*/  LEA R9, R9, 0x12000, 0x1 ;  /* 0x0001200009097811 */ /* 0x000fe200078e08ff */
[--C-:B------:R-:W-:Y:S01]  /*0ad0*/  IMAD.IADD R15, R252, 0x1, R4.reuse ;  /* 0x00000001fc0f7824 */ /* 0x100fe200078e0204 */
[C---:B-1----:R-:W-:Y:S02]  /*0ae0*/  SEL R2, R5.reuse, 0xffffffc0, !P3 ;  /* 0xffffffc005027807 */ /* 0x042fe40005800000 */
[----:B------:R-:W-:Y:S02]  /*0af0*/  SEL R5, R5, 0xffffffc0, !P5 ;  /* 0xffffffc005057807 */ /* 0x000fe40006800000 */
[----:B------:R-:W-:Y:S01]  /*0b00*/  IADD3 R0, R2, R252, R4 ;  /* 0x000000fc02007210 */ /* 0x000fe20007ffe004 */
[----:B--2---:R-:W-:-:S02]  /*0b10*/  IMAD.IADD R11, R252, 0x1, R2 ;  /* 0x00000001fc0b7824 */ /* 0x004fc400078e0202 */
[C---:B------:R-:W-:Y:S02]  /*0b20*/  IMAD R2, R3.reuse, 0x2, R2 ;  /* 0x0000000203027824 */ /* 0x040fe400078e0202 */
[----:B------:R1:W-:Y:S01]  /*0b30*/  STL [R1+0x10], R0 ;  /* 0x0000100001007387 */ /* 0x0003e20000100800 */
[----:B------:R-:W-:-:S03]  /*0b40*/  IMAD.SHL.U32 R3, R3, 0x2, RZ ;  /* 0x0000000203037824 */ /* 0x000fc600078e00ff */
[----:B------:R2:W-:Y:S04]  /*0b50*/  STL [R1], R11 ;  /* 0x0000000b01007387 */ /* 0x0005e80000100800 */
[----:B------:R-:W-:Y:S04]  /*0b60*/  STL [R1+0x4], R15 ;  /* 0x0000040f01007387 */ /* 0x000fe80000100800 */
[----:B------:R-:W-:Y:S01]  /*0b70*/  STL [R1+0x3c], R13 ;  /* 0x00003c0d01007387 */ /* 0x000fe20000100800 */
[----:B-1----:R-:W-:Y:S01]  /*0b80*/  IMAD.IADD R0, R4, 0x1, R11 ;  /* 0x0000000104007824 */ /* 0x002fe200078e020b */
[----:B------:R-:W-:-:S02]  /*0b90*/  IADD3 R4, R12, 0x40, RZ ;  /* 0x000000400c047810 */ /* 0x000fc40007ffe0ff */
[----:B------:R-:W-:Y:S02]  /*0ba0*/  @P2 IADD3 R4, R12, -0x40, RZ ;  /* 0xffffffc00c042810 */ /* 0x000fe40007ffe0ff */
[----:B------:R1:W-:Y:S01]  /*0bb0*/  STL [R1+0x2c], R0 ;  /* 0x00002c0001007387 */ /* 0x0003e20000100800 */
[C---:B--2---:R-:W-:Y:S02]  /*0bc0*/  IADD3 R11, R13.reuse, 0x20, RZ ;  /* 0x000000200d0b7810 */ /* 0x044fe40007ffe0ff */
[C---:B------:R-:W-:Y:S01]  /*0bd0*/  @P1 IADD3 R11, R13.reuse, -0x20, RZ ;  /* 0xffffffe00d0b1810 */ /* 0x040fe20007ffe0ff */
[----:B------:R-:W-:Y:S01]  /*0be0*/  STL [R1+0x6c], R12 ;  /* 0x00006c0c01007387 */ /* 0x000fe20000100800 */
[----:B-1----:R-:W-:-:S05]  /*0bf0*/  IMAD.IADD R0, R13, 0x1, R10 ;  /* 0x000000010d007824 */ /* 0x002fca00078e020a */
[----:B------:R1:W-:Y:S04]  /*0c00*/  STL [R1+0x58], R0 ;  /* 0x0000580001007387 */ /* 0x0003e80000100800 */
[----:B------:R-:W-:Y:S04]  /*0c10*/  STL [R1+0x50], R11 ;  /* 0x0000500b01007387 */ /* 0x000fe80000100800 */
[----:B------:R2:W-:Y:S04]  /*0c20*/  STL [R1+0x70], R4 ;  /* 0x0000700401007387 */ /* 0x0005e80000100800 */
[----:B------:R3:W-:Y:S01]  /*0c30*/  STL [R1+0x8], R8 ;  /* 0x0000080801007387 */ /* 0x0007e20000100800 */
[----:B-1----:R-:W-:-:S02]  /*0c40*/  IMAD.SHL.U32 R0, R7, 0x2, RZ ;  /* 0x0000000207007824 */ /* 0x002fc400078e00ff */
[----:B------:R-:W-:Y:S02]  /*0c50*/  IMAD.IADD R7, R8, 0x1, R6 ;  /* 0x0000000108077824 */ /* 0x000fe400078e0206 */
[----:B--2---:R-:W-:Y:S02]  /*0c60*/  IMAD.IADD R4, R10, 0x1, R11 ;  /* 0x000000010a047824 */ /* 0x004fe400078e020b */
[----:B------:R-:W-:Y:S02]  /*0c70*/  IMAD.IADD R10, R8, 0x1, R5 ;  /* 0x00000001080a7824 */ /* 0x000fe400078e0205 */
[--C-:B---3--:R-:W-:Y:S01]  /*0c80*/  IMAD.IADD R8, R6, 0x1, R9.reuse ;  /* 0x0000000106087824 */ /* 0x108fe200078e0209 */
[----:B------:R1:W-:Y:S04]  /*0c90*/  STL [R1+0x54], R4 ;  /* 0x0000540401007387 */ /* 0x0003e80000100800 */
[----:B------:R-:W-:Y:S04]  /*0ca0*/  STL [R1+0x1c], R9 ;  /* 0x00001c0901007387 */ /* 0x000fe80000100800 */
        /* <DEDUP_REMOVED lines=9> */
.L_x_122:
        /* <DEDUP_REMOVED lines=12> */
[----:B-12---:R-:W-:Y:S01]  /*0e00*/  IMAD.U32 R4, RZ, RZ, UR6 ;  /* 0x00000006ff047e24 */ /* 0x006fe2000f8e00ff */
        /* <DEDUP_REMOVED lines=14> */
[----:B------:R4:W5:Y:S01]  /*0ef0*/  @P0 LDG.E R6, [R6.64] ;  /* 0x0000000406060981 */ /* 0x000962000c1e1900 */
        /* <DEDUP_REMOVED lines=25> */
.L_x_94:
        /* <DEDUP_REMOVED lines=27> */
[----:B------:R-:W-:-:S02]  /*1240*/  UISETP.NE.AND UP1, UPT, UR15, -0x1, UPT ;  /* 0xffffffff0f00788c */ /* 0x000fc4000bf25270 */
[----:B------:R-:W-:Y:S02]  /*1250*/  @UP0 UIADD3 UR14, UR18, UR24, URZ ;  /* 0x00000018120e0290 */ /* 0x000fe4000fffe03f */
[----:B------:R-:W-:Y:S02]  /*1260*/  ULEA.HI UR32, UR8, UR7, URZ, 0x6 ;  /* 0x0000000708207291 */ /* 0x000fe4000f8f303f */
[----:B------:R-:W-:Y:S02]  /*1270*/  ULDC.64 UR16, c[0x0][0x178] ;  /* 0x00005e0000107ab9 */ /* 0x000fe40000000a00 */
[----:B------:R-:W-:Y:S02]  /*1280*/  ULDC.64 UR20, c[0x0][0x198] ;  /* 0x0000660000147ab9 */ /* 0x000fe40000000a00 */
[----:B------:R-:W-:Y:S02]  /*1290*/  UIMAD UR23, UR15, UR9, URZ ;  /* 0x000000090f1772a4 */ /* 0x000fe4000f8e023f */
[----:B------:R-:W-:-:S02]  /*12a0*/  UIMAD UR22, UR39, UR16, URZ ;  /* 0x00000010271672a4 */ /* 0x000fc4000f8e023f */
[----:B------:R-:W-:Y:S02]  /*12b0*/  @UP0 UIMAD.WIDE.U32 UR8, UR14, UR20, URZ ;  /* 0x000000140e0802a5 */ /* 0x000fe4000f8e003f */
[----:B------:R-:W-:Y:S02]  /*12c0*/  ULOP3.LUT UR7, UR32, 0xffffffc0, URZ, 0xc0, !UPT ;  /* 0xffffffc020077892 */ /* 0x000fe4000f8ec03f */
[----:B------:R-:W-:Y:S02]  /*12d0*/  UIMAD.WIDE.U32 UR12, UR31, UR16, URZ ;  /* 0x000000101f0c72a5 */ /* 0x000fe4000f8e003f */
[----:B------:R-:W-:Y:S02]  /*12e0*/  UIMAD UR17, UR31, UR17, UR22 ;  /* 0x000000111f1172a4 */ /* 0x000fe4000f8e0216 */
[----:B------:R-:W-:Y:S02]  /*12f0*/  @UP0 UIMAD UR35, UR14, UR21, UR9 ;  /* 0x000000150e2302a4 */ /* 0x000fe4000f8e0209 */
[----:B------:R-:W-:-:S02]  /*1300*/  UIADD3 UR14, UR7, -0x40, URZ ;  /* 0xffffffc0070e7890 */ /* 0x000fc4000fffe03f */
[----:B------:R-:W-:Y:S02]  /*1310*/  UIADD3 UR33, UR13, UR17, URZ ;  /* 0x000000110d217290 */ /* 0x000fe4000fffe03f */
[----:B------:R-:W-:Y:S02]  /*1320*/  USEL UR40, UR12, UR10, !UP1 ;  /* 0x0000000a0c287287 */ /* 0x000fe4000c800000 */
[----:B------:R-:W-:Y:S02]  /*1330*/  @UP1 UIADD3 UR33, UR11, UR23, URZ ;  /* 0x000000170b211290 */ /* 0x000fe4000fffe03f */
        /* <DEDUP_REMOVED lines=15> */
.L_x_96:
        /* <DEDUP_REMOVED lines=18> */
.L_x_97:
        /* <DEDUP_REMOVED lines=38> */
[----:B------:R-:W-:Y:S02]  /*17b0*/  USEL UR8, UR12, URZ, UP6 ;  /* 0x0000003f0c087287 */ /* 0x000fe4000b000000 */
[----:B------:R-:W-:Y:S01]  /*17c0*/  USEL UR23, UR11, URZ, UP3 ;  /* 0x0000003f0b177287 */ /* 0x000fe20009800000 */
[----:B------:R-:W-:Y:S01]  /*17d0*/  IMAD.HI.U32 R4, R5, R6, R4 ;  /* 0x0000000605047227 */ /* 0x000fe200078e0004 */
[----:B------:R-:W-:-:S02]  /*17e0*/  UIADD3 UR8, UP0, UR14, UR8, URZ ;  /* 0x000000080e087290 */ /* 0x000fc4000ff1e03f */
        /* <DEDUP_REMOVED lines=11> */
[----:B------:R-:W-:Y:S02]  /*18a0*/  UIADD3 UR21, UR9, UR10, URZ ;  /* 0x0000000a09157290 */ /* 0x000fe4000fffe03f */
[----:B------:R-:W-:-:S03]  /*18b0*/  ISETP.GT.U32.AND P0, PT, R8, R5, PT ;  /* 0x000000050800720c */ /* 0x000fc60003f04070 */
[----:B------:R-:W-:-:S10]  /*18c0*/  @!UP2 UMOV UR12, UR49 ;  /* 0x00000031000cac82 */ /* 0x000fd40008000000 */
[----:B------:R-:W-:Y:S01]  /*18d0*/  @!P0 IMAD.IADD R5, R5, 0x1, -R8 ;  /* 0x0000000105058824 */ /* 0x000fe200078e0a08 */
[----:B------:R-:W-:Y:S02]  /*18e0*/  @!P0 IADD3 R4, R4, 0x1, RZ ;  /* 0x0000000104048810 */ /* 0x000fe40007ffe0ff */
[----:B------:R-:W-:Y:S02]  /*18f0*/  ISETP.LE.AND P0, PT, RZ, UR56, PT ;  /* 0x00000038ff007c0c */ /* 0x000fe4000bf03270 */
[----:B------:R-:W-:-:S13]  /*1900*/  ISETP.GE.U32.AND P2, PT, R5, R8, PT ;  /* 0x000000080500720c */ /* 0x000fda0003f46070 */
[----:B------:R-:W-:-:S05]  /*1910*/  @P2 IADD3 R4, R4, 0x1, RZ ;  /* 0x0000000104042810 */ /* 0x000fca0007ffe0ff */
        /* <DEDUP_REMOVED lines=10> */
.L_x_98:
[----:B------:R-:W-:Y:S02]  /*19c0*/  UMOV UR11, UR50 ;  /* 0x00000032000b7c82 */ /* 0x000fe40008000000 */
.L_x_99:
[----:B------:R-:W2:Y:S04]  /*19d0*/  LDL.64 R6, [R1+0x78] ;  /* 0x0000780001067983 */ /* 0x000ea80000100a00 */
[----:B------:R1:W3:Y:S01]  /*19e0*/  LDL.64 R16, [R1+0x78] ;  /* 0x0000780001107983 */ /* 0x0002e20000100a00 */
[----:B------:R-:W-:Y:S01]  /*19f0*/  UIADD3 UR8, UP5, UP4, UR8, UR41, UR47 ;  /* 0x0000002908087290 */ /* 0x000fe2000fcbe02f */
[----:B------:R-:W-:Y:S01]  /*1a00*/  IMAD.U32 R12, RZ, RZ, UR38 ;  /* 0x00000026ff0c7e24 */ /* 0x000fe2000f8e00ff */
[----:B------:R-:W-:Y:S01]  /*1a10*/  UMOV UR39, 0x4 ;  /* 0x0000000400277882 */ /* 0x000fe20000000000 */
[----:B------:R-:W4:Y:S01]  /*1a20*/  S2R R34, SR_TID.X ;  /* 0x0000000000227919 */ /* 0x000f220000002100 */
[----:B------:R-:W-:Y:S01]  /*1a30*/  UIADD3 UR15, UP1, UP0, UR13, UR8, UR16 ;  /* 0x000000080d0f7290 */ /* 0x000fe2000f83e010 */
[----:B------:R-:W-:Y:S02]  /*1a40*/  BSSY B1, `(.L_x_95) ;  /* 0x0000622000017945 */ /* 0x000fe40003800000 */
[----:B------:R-:W5:Y:S01]  /*1a50*/  S2R R35, SR_TID.X ;  /* 0x0000000000237919 */ /* 0x000f620000002100 */
[----:B------:R-:W-:-:S02]  /*1a60*/  ULDC.64 UR8, c[0x0][0x1a8] ;  /* 0x00006a0000087ab9 */ /* 0x000fc40000000a00 */
[----:B------:R-:W-:Y:S01]  /*1a70*/  UIMAD UR7, UR61, UR8, URZ ;  /* 0x000000083d0772a4 */ /* 0x000fe2000f8e023f */
[----:B------:R-:W1:Y:S03]  /*1a80*/  S2R R10, SR_TID.X ;  /* 0x00000000000a7919 */ /* 0x000e660000002100 */
[----:B------:R-:W-:-:S03]  /*1a90*/  UIMAD UR13, UR38, UR9, UR7 ;  /* 0x00000009260d72a4 */ /* 0x000fc6000f8e0207 */
[----:B------:R-:W-:Y:S02]  /*1aa0*/  ULDC.64 UR8, c[0x0][0x378] ;  /* 0x0000de0000087ab9 */ /* 0x000fe40000000a00 */
[----:B------:R-:W-:-:S04]  /*1ab0*/  UIMAD UR7, UR61, UR8, URZ ;  /* 0x000000083d0772a4 */ /* 0x000fc8000f8e023f */
[----:B------:R-:W-:-:S03]  /*1ac0*/  UIMAD UR10, UR38, UR9, UR7 ;  /* 0x00000009260a72a4 */ /* 0x000fc6000f8e0207 */
[----:B------:R-:W-:Y:S01]  /*1ad0*/  ULDC.64 UR8, c[0x0][0x370] ;  /* 0x0000dc0000087ab9 */ /* 0x000fe20000000a00 */
[----:B----4-:R-:W-:Y:S01]  /*1ae0*/  SHF.R.S32.HI R34, RZ, 0x1f, R34 ;  /* 0x0000001fff227819 */ /* 0x010fe20000011422 */
[----:B------:R-:W-:Y:S02]  /*1af0*/  UIMAD UR7, UR28, UR8, URZ ;  /* 0x000000081c0772a4 */ /* 0x000fe4000f8e023f */
[----:B------:R-:W-:Y:S01]  /*1b00*/  UIADD3 UR8, UR14, UR12, URZ ;  /* 0x0000000c0e087290 */ /* 0x000fe2000fffe03f */
[----:B-----5:R-:W-:Y:S01]  /*1b10*/  LEA.HI R34, R34, R35, RZ, 0x3 ;  /* 0x0000002322227211 */ /* 0x020fe200078f18ff */
[----:B------:R-:W-:Y:S02]  /*1b20*/  UIMAD UR7, UR14, UR9, UR7 ;  /* 0x000000090e0772a4 */ /* 0x000fe4000f8e0207 */
[----:B------:R-:W-:Y:S01]  /*1b30*/  UIADD3 UR9, UR14, UR11, URZ ;  /* 0x0000000b0e097290 */ /* 0x000fe2000fffe03f */
[----:B------:R-:W-:-:S04]  /*1b40*/  SHF.R.S32.HI R34, RZ, 0x3, R34 ;  /* 0x00000003ff227819 */ /* 0x000fc80000011422 */
[----:B------:R-:W-:Y:S02]  /*1b50*/  SHF.R.S32.HI R26, RZ, 0x1f, R34 ;  /* 0x0000001fff1a7819 */ /* 0x000fe40000011422 */
[----:B------:R-:W-:-:S04]  /*1b60*/  IADD3 R5, P1, R34, UR14, RZ ;  /* 0x0000000e22057c10 */ /* 0x000fc8000ff3e0ff */
[----:B--2---:R-:W-:Y:S01]  /*1b70*/  IADD3.X R7, R26, UR28, RZ, P1, !PT ;  /* 0x0000001c1a077c10 */ /* 0x004fe20008ffe4ff */
[----:B---3--:R-:W-:-:S04]  /*1b80*/  IMAD.MOV.U32 R16, RZ, RZ, R6 ;  /* 0x000000ffff107224 */ /* 0x008fc800078e0006 */
[----:B------:R-:W-:Y:S01]  /*1b90*/  IMAD R7, R7, c[0x0][0x190], RZ ;  /* 0x0000640007077a24 */ /* 0x000fe200078e02ff */
[----:B------:R-:W-:Y:S02]  /*1ba0*/  SHF.R.S32.HI R17, RZ, 0x1f, R16 ;  /* 0x0000001fff117819 */ /* 0x000fe40000011410 */
[----:B------:R-:W-:-:S03]  /*1bb0*/  IADD3 R6, P0, R16, UR22, RZ ;  /* 0x0000001610067c10 */ /* 0x000fc6000ff1e0ff */
[C---:B------:R-:W-:Y:S01]  /*1bc0*/  IMAD.WIDE.U32 R8, R5.reuse, c[0x0][0x190], R16 ;  /* 0x0000640005087a25 */ /* 0x040fe200078e0010 */
[----:B------:R2:W-:Y:S03]  /*1bd0*/  STL [R1+0x7c], R17 ;  /* 0x00007c1101007387 */ /* 0x0005e60000100800 */
[----:B------:R-:W-:Y:S01]  /*1be0*/  IMAD R5, R5, c[0x0][0x194], R7 ;  /* 0x0000650005057a24 */ /* 0x000fe200078e0207 */
[----:B------:R-:W-:Y:S02]  /*1bf0*/  IADD3 R8, P1, R8, UR40, RZ ;  /* 0x0000002808087c10 */ /* 0x000fe4000ff3e0ff */
[----:B------:R-:W-:Y:S02]  /*1c00*/  IADD3.X R7, R17, UR26, RZ, P0, !PT ;  /* 0x0000001a11077c10 */ /* 0x000fe400087fe4ff */
[----:B------:R-:W-:Y:S01]  /*1c10*/  IADD3.X R9, R9, UR33, R5, P1, !PT ;  /* 0x0000002109097c10 */ /* 0x000fe20008ffe405 */
[----:B------:R-:W-:-:S04]  /*1c20*/  IMAD.U32 R5, RZ, RZ, UR14 ;  /* 0x0000000eff057e24 */ /* 0x000fc8000f8e00ff */
[----:B------:R-:W-:Y:S01]  /*1c30*/  IMAD.WIDE.U32 R6, R5, c[0x0][0x370], R6 ;  /* 0x0000dc0005067a25 */ /* 0x000fe200078e0006 */
[----:B-1----:R-:W-:-:S04]  /*1c40*/  SHF.R.S32.HI R5, RZ, 0x1f, R10 ;  /* 0x0000001fff057819 */ /* 0x002fc8000001140a */
[----:B------:R-:W-:Y:S02]  /*1c50*/  LEA.HI R5, R5, R10, RZ, 0x5 ;  /* 0x0000000a05057211 */ /* 0x000fe400078f28ff */
[----:B------:R-:W-:Y:S01]  /*1c60*/  IADD3 R7, R7, UR7, RZ ;  /* 0x0000000707077c10 */ /* 0x000fe2000fffe0ff */
[----:B------:R-:W-:Y:S01]  /*1c70*/  UIADD3.X UR7, UR21, UR48, UR53, UP5, UP4 ;  /* 0x0000003015077290 */ /* 0x000fe2000afe8435 */
[----:B------:R-:W-:Y:S01]  /*1c80*/  LOP3.LUT R11, R5, 0xffffffe0, RZ, 0xc0, !PT ;  /* 0xffffffe0050b7812 */ /* 0x000fe200078ec0ff */
[----:B------:R-:W-:Y:S02]  /*1c90*/  UISETP.GE.AND UP4, UPT, UR27, 0x1, UPT ;  /* 0x000000011b00788c */ /* 0x000fe4000bf86270 */
[----:B------:R-:W-:Y:S01]  /*1ca0*/  UIADD3.X UR7, UR23, UR7, UR20, UP1, UP0 ;  /* 0x0000000717077290 */ /* 0x000fe20008fe0414 */
[----:B------:R-:W-:-:S04]  /*1cb0*/  IMAD.WIDE.U32 R6, R12, c[0x0][0x378], R6 ;  /* 0x0000de000c067a25 */ /* 0x000fc800078e0006 */
[----:B------:R-:W-:Y:S01]  /*1cc0*/  IMAD.IADD R11, R10, 0x1, -R11 ;  /* 0x000000010a0b7824 */ /* 0x000fe200078e0a0b */
[----:B------:R-:W-:Y:S01]  /*1cd0*/  SHF.R.S32.HI R10, RZ, 0x5, R5 ;  /* 0x00000005ff0a7819 */ /* 0x000fe20000011405 */
[----:B------:R-:W-:Y:S01]  /*1ce0*/  IMAD.U32 R5, RZ, RZ, UR38 ;  /* 0x00000026ff057e24 */ /* 0x000fe2000f8e00ff */
[----:B------:R-:W-:Y:S01]  /*1cf0*/  IADD3 R7, R7, UR10, RZ ;  /* 0x0000000a07077c10 */ /* 0x000fe2000fffe0ff */
[----:B------:R-:W-:Y:S02]  /*1d00*/  ULEA.HI.SX32 UR10, UR32, 0xffffffff, 0x1a ;  /* 0xffffffff200a7891 */ /* 0x000fe4000f8fd23f */
[----:B------:R-:W-:Y:S01]  /*1d10*/  IMAD.WIDE.U32 R8, R5, c[0x0][0x1a8], R8 ;  /* 0x00006a0005087a25 */ /* 0x000fe200078e0008 */
[----:B------:R-:W-:-:S03]  /*1d20*/  ULDC.64 UR32, c[0x0][0x200] ;  /* 0x0000800000207ab9 */ /* 0x000fc60000000a00 */
[----:B------:R-:W-:Y:S01]  /*1d30*/  IMAD R10, R10, UR46, R11 ;  /* 0x0000002e0a0a7c24 */ /* 0x000fe2000f8e020b */
[----:B------:R-:W-:Y:S01]  /*1d40*/  IADD3 R11, R9, UR13, RZ ;  /* 0x0000000d090b7c10 */ /* 0x000fe2000fffe0ff */
[----:B------:R-:W-:Y:S01]  /*1d50*/  IMAD R5, R26, c[0x0][0x370], RZ ;  /* 0x0000dc001a057a24 */ /* 0x000fe200078e02ff */
[----:B------:R-:W-:Y:S01]  /*1d60*/  LEA R20, P1, R8, c[0x0][0x160], 0x1 ;  /* 0x0000580008147a11 */ /* 0x000fe200078208ff */
[----:B------:R-:W-:Y:S01]  /*1d70*/  IMAD.WIDE.U32 R6, R34, c[0x0][0x370], R6 ;  /* 0x0000dc0022067a25 */ /* 0x000fe200078e0006 */
[----:B------:R-:W-:Y:S02]  /*1d80*/  UIMAD.WIDE UR12, UR8, UR39, UR32 ;  /* 0x00000027080c72a5 */ /* 0x000fe4000f8e0220 */
[----:B------:R-:W-:Y:S01]  /*1d90*/  LEA.HI.X R21, R8, c[0x0][0x164], R11, 0x1, P1 ;  /* 0x0000590008157a11 */ /* 0x000fe200008f0c0b */
[----:B------:R-:W-:Y:S01]  /*1da0*/  IMAD R9, R34, c[0x0][0x374], R5 ;  /* 0x0000dd0022097a24 */ /* 0x000fe200078e0205 */
[----:B------:R-:W-:Y:S01]  /*1db0*/  IADD3 R5, P0, R10, UR15, RZ ;  /* 0x0000000f0a057c10 */ /* 0x000fe2000ff1e0ff */
[----:B------:R-:W-:Y:S01]  /*1dc0*/  ULDC.64 UR32, c[0x0][0x3c8] ;  /* 0x0000f20000207ab9 */ /* 0x000fe20000000a00 */
[----:B------:R-:W-:Y:S01]  /*1dd0*/  LEA R12, P2, R6, c[0x0][0x330], 0x1 ;  /* 0x0000cc00060c7a11 */ /* 0x000fe200078408ff */
[----:B------:R-:W-:Y:S01]  /*1de0*/  IMAD.IADD R7, R7, 0x1, R9 ;  /* 0x0000000107077824 */ /* 0x000fe200078e0209 */
[----:B------:R-:W-:Y:S01]  /*1df0*/  LEA.HI.X.SX32 R10, R10, UR7, 0x1, P0 ;  /* 0x000000070a0a7c11 */ /* 0x000fe200080f0eff */
[----:B------:R-:W-:Y:S01]  /*1e00*/  UIMAD.WIDE UR14, UR9, UR39, UR32 ;  /* 0x00000027090e72a5 */ /* 0x000fe2000f8e0220 */
[----:B------:R-:W-:-:S02]  /*1e10*/  PLOP3.LUT P0, PT, PT, PT, UP4, 0x80, 0x0 ;  /* 0x000000000000781c */ /* 0x000fc40003f0f048 */
[C---:B------:R-:W-:Y:S02]  /*1e20*/  LEA R24, P1, R5.reuse, c[0x0][0x350], 0x2 ;  /* 0x0000d40005187a11 */ /* 0x040fe400078210ff */
[----:B------:R-:W-:Y:S02]  /*1e30*/  LEA.HI.X R13, R6, c[0x0][0x334], R7, 0x1, P2 ;  /* 0x0000cd00060d7a11 */ /* 0x000fe400010f0c07 */
[----:B------:R-:W-:-:S07]  /*1e40*/  LEA.HI.X R25, R5, c[0x0][0x354], R10, 0x2, P1 ;  /* 0x0000d50005197a11 */ /* 0x000fce00008f140a */
[----:B------:R-:W-:Y:S05]  /*1e50*/  @!P0 BRA `(.L_x_100) ;  /* 0x000055a000008947 */ /* 0x000fea0003800000 */
[----:B--2---:R-:W2:Y:S01]  /*1e60*/  LDL R28, [R1+0x38] ;  /* 0x00003800011c7983 */ /* 0x004ea20000100800 */
[----:B------:R-:W-:Y:S01]  /*1e70*/  ULDC.64 UR8, c[0x0][0x1a0] ;  /* 0x0000680000087ab9 */ /* 0x000fe20000000a00 */
[----:B------:R-:W-:Y:S01]  /*1e80*/  IMAD.U32 R6, RZ, RZ, UR25 ;  /* 0x00000019ff067e24 */ /* 0x000fe2000f8e00ff */
[----:B------:R-:W-:Y:S01]  /*1e90*/  UIMAD UR8, UR17, UR8, URZ ;  /* 0x00000008110872a4 */ /* 0x000fe2000f8e023f */
[----:B------:R-:W3:Y:S01]  /*1ea0*/  LDL R29, [R1+0x80] ;  /* 0x00008000011d7983 */ /* 0x000ee20000100800 */
[----:B------:R-:W-:Y:S01]  /*1eb0*/  UMOV UR7, UR10 ;  /* 0x0000000a00077c82 */ /* 0x000fe20008000000 */
[----:B------:R-:W-:Y:S01]  /*1ec0*/  IMAD.U32 R8, RZ, RZ, UR25 ;  /* 0x00000019ff087e24 */ /* 0x000fe2000f8e00ff */
[----:B------:R-:W-:Y:S01]  /*1ed0*/  UIMAD UR11, UR25, UR9, UR8 ;  /* 0x00000009190b72a4 */ /* 0x000fe2000f8e0208 */
[----:B------:R-:W-:Y:S01]  /*1ee0*/  IADD3 R11, R34, 0x20, RZ ;  /* 0x00000020220b7810 */ /* 0x000fe20007ffe0ff */
[----:B------:R-:W-:Y:S01]  /*1ef0*/  UIMAD UR10, UR7, -0x40, UR27 ;  /* 0xffffffc0070a78a4 */ /* 0x000fe2000f8e021b */
[----:B------:R-:W-:Y:S01]  /*1f00*/  IMAD.WIDE.U32 R6, R6, c[0x0][0x198], R16 ;  /* 0x0000660006067a25 */ /* 0x000fe200078e0010 */
[----:B------:R-:W-:-:S02]  /*1f10*/  ULDC.64 UR8, c[0x0][0x198] ;  /* 0x0000660000087ab9 */ /* 0x000fc40000000a00 */
[----:B------:R-:W-:Y:S01]  /*1f20*/  UIMAD UR8, UR17, UR8, URZ ;  /* 0x00000008110872a4 */ /* 0x000fe2000f8e023f */
[----:B------:R-:W-:Y:S01]  /*1f30*/  IMAD.WIDE.U32 R8, R8, c[0x0][0x1a0], R16 ;  /* 0x0000680008087a25 */ /* 0x000fe200078e0010 */
[----:B------:R-:W-:Y:S02]  /*1f40*/  ISETP.GE.AND P1, PT, R11, UR10, PT ;  /* 0x0000000a0b007c0c */ /* 0x000fe4000bf26270 */
[----:B------:R-:W-:Y:S02]  /*1f50*/  UIMAD UR9, UR25, UR9, UR8 ;  /* 0x00000009190972a4 */ /* 0x000fe4000f8e0208 */
[----:B------:R-:W-:Y:S01]  /*1f60*/  UIMAD UR8, UR19, -0x40, UR6 ;  /* 0xffffffc0130878a4 */ /* 0x000fe2000f8e0206 */
[----:B------:R-:W-:Y:S01]  /*1f70*/  IADD3 R10, P0, R6, UR34, RZ ;  /* 0x00000022060a7c10 */ /* 0x000fe2000ff1e0ff */
[----:B------:R-:W-:Y:S01]  /*1f80*/  IMAD.MOV.U32 R27, RZ, RZ, 0x40 ;  /* 0x00000040ff1b7424 */ /* 0x000fe200078e00ff */
[----:B------:R-:W-:Y:S01]  /*1f90*/  IADD3 R8, P3, R8, UR29, RZ ;  /* 0x0000001d08087c10 */ /* 0x000fe2000ff7e0ff */
[----:B------:R-:W-:Y:S01]  /*1fa0*/  IMAD.U32 R5, RZ, RZ, UR9 ;  /* 0x00000009ff057e24 */ /* 0x000fe2000f8e00ff */
[----:B------:R-:W-:-:S02]  /*1fb0*/  MOV R6, UR11 ;  /* 0x0000000b00067c02 */ /* 0x000fc40008000f00 */
[----:B------:R-:W-:Y:S01]  /*1fc0*/  ISETP.GE.AND P2, PT, R11, UR8, PT ;  /* 0x000000080b007c0c */ /* 0x000fe2000bf46270 */
[----:B------:R-:W-:Y:S01]  /*1fd0*/  IMAD.WIDE.U32 R16, R27, c[0x0][0x370], RZ ;  /* 0x0000dc001b107a25 */ /* 0x000fe200078e00ff */
[----:B------:R-:W-:Y:S02]  /*1fe0*/  IADD3.X R9, R9, UR30, R6, P3, !PT ;  /* 0x0000001e09097c10 */ /* 0x000fe40009ffe406 */
[----:B------:R-:W-:Y:S01]  /*1ff0*/  MOV R32, R12 ;  /* 0x0000000c00207202 */ /* 0x000fe20000000f00 */
[----:B------:R-:W-:Y:S01]  /*2000*/  IMAD.MOV.U32 R33, RZ, RZ, R13 ;  /* 0x000000ffff217224 */ /* 0x000fe200078e000d */
[----:B------:R-:W-:Y:S01]  /*2010*/  ISETP.GE.AND P3, PT, R34, UR8, PT ;  /* 0x0000000822007c0c */ /* 0x000fe2000bf66270 */
[----:B------:R-:W-:Y:S01]  /*2020*/  IMAD R13, R27, c[0x0][0x374], RZ ;  /* 0x0000dd001b0d7a24 */ /* 0x000fe200078e02ff */
[----:B------:R-:W-:Y:S01]  /*2030*/  IADD3.X R11, R7, UR35, R5, P0, !PT ;  /* 0x00000023070b7c10 */ /* 0x000fe200087fe405 */
[----:B------:R-:W-:Y:S01]  /*2040*/  IMAD R5, R14, c[0x0][0x1b8], RZ ;  /* 0x00006e000e057a24 */ /* 0x000fe200078e02ff */
[----:B------:R-:W-:Y:S01]  /*2050*/  @!P1 IADD3 R16, P0, R32, R16, RZ ;  /* 0x0000001020109210 */ /* 0x000fe20007f1e0ff */
[----:B------:R-:W-:-:S02]  /*2060*/  IMAD R12, R14, c[0x0][0x1b0], RZ ;  /* 0x00006c000e0c7a24 */ /* 0x000fc400078e02ff */
[C---:B------:R-:W-:Y:S01]  /*2070*/  IMAD R5, R4.reuse, c[0x0][0x1bc], R5 ;  /* 0x00006f0004057a24 */ /* 0x040fe200078e0205 */
[----:B------:R-:W-:Y:S01]  /*2080*/  @!P1 IADD3.X R17, R33, R17, R13, P0, !PT ;  /* 0x0000001121119210 */ /* 0x000fe200007fe40d */
[----:B------:R-:W-:Y:S01]  /*2090*/  IMAD.WIDE.U32 R6, R4, c[0x0][0x1b8], R8 ;  /* 0x00006e0004067a25 */ /* 0x000fe200078e0008 */
[----:B------:R-:W-:-:S03]  /*20a0*/  @!P2 IADD3 R13, P4, R34, 0x20, RZ ;  /* 0x00000020220da810 */ /* 0x000fc60007f9e0ff */
[C---:B------:R-:W-:Y:S02]  /*20b0*/  IMAD R12, R4.reuse, c[0x0][0x1b4], R12 ;  /* 0x00006d00040c7a24 */ /* 0x040fe400078e020c */
[----:B------:R-:W-:Y:S01]  /*20c0*/  IMAD.IADD R7, R7, 0x1, R5 ;  /* 0x0000000107077824 */ /* 0x000fe200078e0205 */
[----:B------:R-:W-:Y:S01]  /*20d0*/  @!P2 IADD3.X R9, RZ, R26, RZ, P4, !PT ;  /* 0x0000001aff09a210 */ /* 0x000fe200027fe4ff */
[----:B------:R-:W-:-:S04]  /*20e0*/  IMAD.WIDE.U32 R4, R4, c[0x0][0x1b0], R10 ;  /* 0x00006c0004047a25 */ /* 0x000fc800078e000a */
[----:B------:R-:W-:Y:S01]  /*20f0*/  @!P3 IMAD R8, R26, c[0x0][0x1a0], RZ ;  /* 0x000068001a08ba24 */ /* 0x000fe200078e02ff */
[----:B------:R-:W-:Y:S01]  /*2100*/  IADD3 R5, R5, R12, RZ ;  /* 0x0000000c05057210 */ /* 0x000fe20007ffe0ff */
[----:B------:R-:W-:Y:S01]  /*2110*/  @!P2 IMAD R12, R9, c[0x0][0x1a0], RZ ;  /* 0x00006800090caa24 */ /* 0x000fe200078e02ff */
[C---:B------:R-:W-:Y:S01]  /*2120*/  @!P2 IADD3 R10, P0, R34.reuse, 0x20, RZ ;  /* 0x00000020220aa810 */ /* 0x040fe20007f1e0ff */
[C---:B------:R-:W-:Y:S02]  /*2130*/  @!P3 IMAD R22, R34.reuse, c[0x0][0x1a4], R8 ;  /* 0x000069002216ba24 */ /* 0x040fe400078e0208 */
[----:B------:R-:W-:-:S04]  /*2140*/  @!P3 IMAD.WIDE.U32 R8, R34, c[0x0][0x1a0], R6 ;  /* 0x000068002208ba25 */ /* 0x000fc800078e0006 */
[----:B------:R-:W-:Y:S01]  /*2150*/  @!P2 IMAD.MOV.U32 R14, RZ, RZ, R6 ;  /* 0x000000ffff0ea224 */ /* 0x000fe200078e0006 */
[----:B------:R-:W-:Y:S01]  /*2160*/  @!P3 IADD3 R9, R9, R22, RZ ;  /* 0x000000160909b210 */ /* 0x000fe20007ffe0ff */
[----:B------:R-:W-:Y:S02]  /*2170*/  @!P2 IMAD.MOV.U32 R15, RZ, RZ, R7 ;  /* 0x000000ffff0fa224 */ /* 0x000fe400078e0007 */
[----:B------:R-:W-:Y:S02]  /*2180*/  @!P2 IMAD.X R11, RZ, RZ, R26, P0 ;  /* 0x000000ffff0ba224 */ /* 0x000fe400000e061a */
[C---:B------:R-:W-:Y:S01]  /*2190*/  @!P2 IMAD R23, R13.reuse, c[0x0][0x1a4], R12 ;  /* 0x000069000d17aa24 */ /* 0x040fe200078e020c */
[----:B------:R-:W-:Y:S01]  /*21a0*/  @!P3 LEA R12, P0, R8, c[0x0][0x170], 0x1 ;  /* 0x00005c00080cba11 */ /* 0x000fe200078008ff */
[----:B------:R-:W-:-:S03]  /*21b0*/  @!P2 IMAD.WIDE.U32 R6, R13, c[0x0][0x1a0], R14 ;  /* 0x000068000d06aa25 */ /* 0x000fc600078e000e */
[----:B------:R-:W-:Y:S02]  /*21c0*/  @!P3 LEA.HI.X R13, R8, c[0x0][0x174], R9, 0x1, P0 ;  /* 0x00005d00080dba11 */ /* 0x000fe400000f0c09 */
[----:B------:R-:W-:-:S13]  /*21d0*/  PLOP3.LUT P0, PT, PT, PT, UP3, 0x80, 0x0 ;  /* 0x000000000000781c */ /* 0x000fda0003f0f038 */
[----:B------:R-:W-:Y:S01]  /*21e0*/  @P0 BAR.SYNC.DEFER_BLOCKING 0x0 ;  /* 0x0000000000000b1d */ /* 0x000fe20000010000 */
[----:B------:R-:W-:Y:S01]  /*21f0*/  @!P2 MOV R18, R4 ;  /* 0x000000040012a202 */ /* 0x000fe20000000f00 */
[----:B------:R-:W-:Y:S02]  /*2200*/  @!P2 IMAD.MOV.U32 R19, RZ, RZ, R5 ;  /* 0x000000ffff13a224 */ /* 0x000fe400078e0005 */
[----:B------:R-:W-:Y:S01]  /*2210*/  @!P2 IMAD R11, R11, c[0x0][0x198], RZ ;  /* 0x000066000b0baa24 */ /* 0x000fe200078e02ff */
[----:B------:R-:W-:Y:S01]  /*2220*/  ISETP.GE.AND P0, PT, R34, UR10, PT ;  /* 0x0000000a22007c0c */ /* 0x000fe2000bf06270 */
[----:B------:R-:W-:-:S04]  /*2230*/  @!P2 IMAD.WIDE.U32 R18, R10, c[0x0][0x198], R18 ;  /* 0x000066000a12aa25 */ /* 0x000fc800078e0012 */
[----:B------:R-:W-:Y:S01]  /*2240*/  @!P2 IMAD R22, R10, c[0x0][0x19c], R11 ;  /* 0x000067000a16aa24 */ /* 0x000fe200078e020b */
[----:B------:R-:W-:Y:S01]  /*2250*/  @!P2 LEA R10, P4, R6, c[0x0][0x170], 0x1 ;  /* 0x00005c00060aaa11 */ /* 0x000fe200078808ff */
[----:B------:R-:W-:-:S05]  /*2260*/  @!P2 IMAD.IADD R7, R7, 0x1, R23 ;  /* 0x000000010707a824 */ /* 0x000fca00078e0217 */
[----:B------:R-:W-:Y:S01]  /*2270*/  @!P2 LEA.HI.X R11, R6, c[0x0][0x174], R7, 0x1, P4 ;  /* 0x00005d00060baa11 */ /* 0x000fe200020f0c07 */
[----:B------:R-:W-:Y:S01]  /*2280*/  IMAD.MOV.U32 R30, RZ, RZ, R20 ;  /* 0x000000ffff1e7224 */ /* 0x000fe200078e0014 */
[----:B------:R-:W-:Y:S01]  /*2290*/  MOV R31, R21 ;  /* 0x00000015001f7202 */ /* 0x000fe20000000f00 */
[----:B------:R-:W-:Y:S02]  /*22a0*/  @!P3 IMAD R8, R26, c[0x0][0x198], RZ ;  /* 0x000066001a08ba24 */ /* 0x000fe400078e02ff */
[----:B------:R-:W-:-:S04]  /*22b0*/  IMAD.WIDE.U32 R20, R27, c[0x0][0x190], RZ ;  /* 0x000064001b147a25 */ /* 0x000fc800078e00ff */
[C---:B------:R-:W-:Y:S02]  /*22c0*/  @!P3 IMAD R9, R34.reuse, c[0x0][0x19c], R8 ;  /* 0x000067002209ba24 */ /* 0x040fe400078e0208 */
[----:B------:R-:W-:Y:S01]  /*22d0*/  @!P3 IMAD.WIDE.U32 R14, R34, c[0x0][0x198], R4 ;  /* 0x00006600220eba25 */ /* 0x000fe200078e0004 */
[----:B------:R-:W-:-:S03]  /*22e0*/  @!P1 IADD3 R8, P6, R30, R20, RZ ;  /* 0x000000141e089210 */ /* 0x000fc60007fde0ff */
[----:B------:R-:W-:Y:S01]  /*22f0*/  IMAD R27, R27, c[0x0][0x194], RZ ;  /* 0x000065001b1b7a24 */ /* 0x000fe200078e02ff */
[----:B------:R-:W-:Y:S02]  /*2300*/  @!P3 IADD3 R5, R15, R9, RZ ;  /* 0x000000090f05b210 */ /* 0x000fe40007ffe0ff */
[----:B------:R-:W-:Y:S02]  /*2310*/  @!P3 LEA R6, P5, R14, c[0x0][0x168], 0x1 ;  /* 0x00005a000e06ba11 */ /* 0x000fe400078a08ff */
[----:B------:R-:W-:Y:S01]  /*2320*/  @!P1 IADD3.X R9, R31, R21, R27, P6, !PT ;  /* 0x000000151f099210 */ /* 0x000fe200037fe41b */
[----:B------:R-:W-:Y:S01]  /*2330*/  @!P2 IMAD.IADD R15, R19, 0x1, R22 ;  /* 0x00000001130fa824 */ /* 0x000fe200078e0216 */
[----:B------:R-:W-:Y:S01]  /*2340*/  @!P2 LEA R4, P4, R18, c[0x0][0x168], 0x1 ;  /* 0x00005a001204aa11 */ /* 0x000fe200078808ff */
[----:B------:R-:W-:Y:S02]  /*2350*/  UMOV UR9, UR12 ;  /* 0x0000000c00097c82 */ /* 0x000fe40008000000 */
[----:B------:R-:W-:Y:S01]  /*2360*/  UMOV UR8, UR13 ;  /* 0x0000000d00087c82 */ /* 0x000fe20008000000 */
[----:B------:R-:W-:Y:S04]  /*2370*/  STL.64 [R1+0x48], R32 ;  /* 0x0000482001007387 */ /* 0x000fe80000100a00 */
[----:B------:R1:W-:Y:S04]  /*2380*/  STL.64 [R1+0x40], R30 ;  /* 0x0000401e01007387 */ /* 0x0003e80000100a00 */
[----:B--2---:R-:W-:Y:S04]  /*2390*/  @P3 STS.128 [R28+0x12000], RZ ;  /* 0x012000ff1c003388 */ /* 0x004fe80000000c00 */
[----:B------:R-:W-:Y:S04]  /*23a0*/  @P3 STS.128 [R28+0x14000], RZ ;  /* 0x014000ff1c003388 */ /* 0x000fe80000000c00 */
[----:B------:R-:W-:Y:S04]  /*23b0*/  @P3 STS.128 [R28+0x16000], RZ ;  /* 0x016000ff1c003388 */ /* 0x000fe80000000c00 */
[----:B------:R-:W-:Y:S01]  /*23c0*/  @!PT LDS RZ, [RZ] ;  /* 0x00000000fffff984 */ /* 0x000fe20000000800 */
[----:B------:R-:W-:Y:S01]  /*23d0*/  @!PT LDS RZ, [RZ] ;  /* 0x00000000fffff984 */ /* 0x000fe20000000800 */
[----:B------:R-:W-:Y:S01]  /*23e0*/  @!PT LDS RZ, [RZ] ;  /* 0x00000000fffff984 */ /* 0x000fe20000000800 */
[----:B------:R2:W-:Y:S04]  /*23f0*/  @!P3 LDGSTS.E.BYPASS.LTC128B.128 [R28+0x12000], [R12.64] ;  /* 0x120000000c1cbfae */ /* 0x0005e8000b901d44 */
[----:B------:R2:W-:Y:S04]  /*2400*/  @!P3 LDGSTS.E.BYPASS.LTC128B.128 [R28+0x14000], [R12.64+0x80] ;  /* 0x140000800c1cbfae */ /* 0x0005e8000b901d44 */
[----:B------:R2:W-:Y:S04]  /*2410*/  @!P3 LDGSTS.E.BYPASS.LTC128B.128 [R28+0x16000], [R12.64+0x100] ;  /* 0x160001000c1cbfae */ /* 0x0005e8000b901d44 */
[----:B------:R-:W-:Y:S04]  /*2420*/  @P2 STS.128 [R28+0x13000], RZ ;  /* 0x013000ff1c002388 */ /* 0x000fe80000000c00 */
        /* <DEDUP_REMOVED lines=8> */
[----:B------:R-:W0:Y:S04]  /*24b0*/  LDGDEPBAR ;  /* 0x00000000000079af */ /* 0x000e280000000000 */
        /* <DEDUP_REMOVED lines=18> */
[----:B------:R-:W-:Y:S04]  /*25e0*/  @P0 STS.128 [R28], RZ ;  /* 0x000000ff1c000388 */ /* 0x000fe80000000c00 */
[----:B------:R-:W-:Y:S01]  /*25f0*/  @P0 STS.128 [R28+0x2000], RZ ;  /* 0x002000ff1c000388 */ /* 0x000fe20000000c00 */
[----:B---3--:R-:W-:-:S03]  /*2600*/  IADD3 R7, R29, 0x8, RZ ;  /* 0x000000081d077810 */ /* 0x008fc60007ffe0ff */
[----:B------:R-:W-:Y:S04]  /*2610*/  @P0 STS.128 [R28+0x4000], RZ ;  /* 0x004000ff1c000388 */ /* 0x000fe80000000c00 */
[----:B------:R-:W-:Y:S01]  /*2620*/  @!PT LDS RZ, [RZ] ;  /* 0x00000000fffff984 */ /* 0x000fe20000000800 */
[----:B------:R-:W-:Y:S01]  /*2630*/  @!PT LDS RZ, [RZ] ;  /* 0x00000000fffff984 */ /* 0x000fe20000000800 */
[----:B------:R-:W-:Y:S01]  /*2640*/  @!PT LDS RZ, [RZ] ;  /* 0x00000000fffff984 */ /* 0x000fe20000000800 */
[----:B------:R1:W-:Y:S04]  /*2650*/  @!P0 LDGSTS.E.BYPASS.LTC128B.128 [R28], [R30.64] ;  /* 0x000000001e1c8fae */ /* 0x0003e8000b901d44 */
[----:B------:R1:W-:Y:S04]  /*2660*/  @!P0 LDGSTS.E.BYPASS.LTC128B.128 [R28+0x2000], [R30.64+0x80] ;  /* 0x020000801e1c8fae */ /* 0x0003e8000b901d44 */
[----:B------:R1:W-:Y:S01]  /*2670*/  @!P0 LDGSTS.E.BYPASS.LTC128B.128 [R28+0x4000], [R30.64+0x100] ;  /* 0x040001001e1c8fae */ /* 0x0003e2000b901d44 */
[----:B------:R-:W-:-:S03]  /*2680*/  ISETP.GE.AND P6, PT, R7, UR10, PT ;  /* 0x0000000a07007c0c */ /* 0x000fc6000bfc6270 */
[----:B------:R-:W-:Y:S01]  /*2690*/  @P1 STS.128 [R28+0x1000], RZ ;  /* 0x001000ff1c001388 */ /* 0x000fe20000000c00 */
[----:B------:R-:W-:-:S03]  /*26a0*/  @!P3 LEA.HI.X R7, R14, c[0x0][0x16c], R5, 0x1, P5 ;  /* 0x00005b000e07ba11 */ /* 0x000fc600028f0c05 */
[----:B------:R-:W-:Y:S04]  /*26b0*/  @P1 STS.128 [R28+0x3000], RZ ;  /* 0x003000ff1c001388 */ /* 0x000fe80000000c00 */
[----:B------:R-:W-:Y:S04]  /*26c0*/  @P1 STS.128 [R28+0x5000], RZ ;  /* 0x005000ff1c001388 */ /* 0x000fe80000000c00 */
[----:B------:R-:W-:Y:S01]  /*26d0*/  @!PT LDS RZ, [RZ] ;  /* 0x00000000fffff984 */ /* 0x000fe20000000800 */
[----:B------:R-:W-:Y:S01]  /*26e0*/  @!PT LDS RZ, [RZ] ;  /* 0x00000000fffff984 */ /* 0x000fe20000000800 */
[----:B------:R-:W-:Y:S01]  /*26f0*/  @!PT LDS RZ, [RZ] ;  /* 0x00000000fffff984 */ /* 0x000fe20000000800 */
[----:B------:R3:W-:Y:S04]  /*2700*/  @!P1 LDGSTS.E.BYPASS.LTC128B.128 [R28+0x1000], [R8.64] ;  /* 0x01000000081c9fae */ /* 0x0007e8000b901d44 */
[----:B------:R3:W-:Y:S01]  /*2710*/  @!P1 LDGSTS.E.BYPASS.LTC128B.128 [R28+0x3000], [R8.64+0x80] ;  /* 0x03000080081c9fae */ /* 0x0007e2000b901d44 */
[----:B----4-:R-:W-:-:S03]  /*2720*/  SHF.L.U32 R11, R29, 0x2, RZ ;  /* 0x000000021d0b7819 */ /* 0x010fc600000006ff */
[----:B------:R3:W-:Y:S01]  /*2730*/  @!P1 LDGSTS.E.BYPASS.LTC128B.128 [R28+0x5000], [R8.64+0x100] ;  /* 0x05000100081c9fae */ /* 0x0007e2000b901d44 */
[----:B------:R-:W-:-:S03]  /*2740*/  ISETP.GE.AND P1, PT, R29, UR10, PT ;  /* 0x0000000a1d007c0c */ /* 0x000fc6000bf26270 */
[----:B------:R-:W-:Y:S04]  /*2750*/  @P3 STS.128 [R28+0xc000], RZ ;  /* 0x00c000ff1c003388 */ /* 0x000fe80000000c00 */
[----:B------:R-:W-:Y:S04]  /*2760*/  @P3 STS.128 [R28+0xe000], RZ ;  /* 0x00e000ff1c003388 */ /* 0x000fe80000000c00 */
[----:B------:R-:W-:Y:S04]  /*2770*/  @P3 STS.128 [R28+0x10000], RZ ;  /* 0x010000ff1c003388 */ /* 0x000fe80000000c00 */
[----:B------:R-:W-:Y:S01]  /*2780*/  @!PT LDS RZ, [RZ] ;  /* 0x00000000fffff984 */ /* 0x000fe20000000800 */
[----:B------:R-:W-:Y:S01]  /*2790*/  @!PT LDS RZ, [RZ] ;  /* 0x00000000fffff984 */ /* 0x000fe20000000800 */
[----:B------:R-:W-:Y:S01]  /*27a0*/  @!PT LDS RZ, [RZ] ;  /* 0x00000000fffff984 */ /* 0x000fe20000000800 */
[----:B------:R4:W-:Y:S04]  /*27b0*/  @!P3 LDGSTS.E.BYPASS.LTC128B.128 [R28+0xc000], [R6.64] ;  /* 0x0c000000061cbfae */ /* 0x0009e8000b901d44 */
[----:B------:R4:W-:Y:S01]  /*27c0*/  @!P3 LDGSTS.E.BYPASS.LTC128B.128 [R28+0xe000], [R6.64+0x80] ;  /* 0x0e000080061cbfae */ /* 0x0009e2000b901d44 */
[----:B------:R-:W-:-:S03]  /*27d0*/  @!P2 LEA.HI.X R5, R18, c[0x0][0x16c], R15, 0x1, P4 ;  /* 0x00005b001205aa11 */ /* 0x000fc600020f0c0f */
[----:B------:R4:W-:Y:S01]  /*27e0*/  @!P3 LDGSTS.E.BYPASS.LTC128B.128 [R28+0x10000], [R6.64+0x100] ;  /* 0x10000100061cbfae */ /* 0x0009e2000b901d44 */
[----:B---3--:R-:W-:Y:S01]  /*27f0*/  SHF.R.S32.HI R8, RZ, 0x1f, R29 ;  /* 0x0000001fff087819 */ /* 0x008fe2000001141d */
[----:B------:R-:W-:-:S03]  /*2800*/  IMAD.MOV.U32 R9, RZ, RZ, 0x7f800000 ;  /* 0x7f800000ff097424 */ /* 0x000fc600078e00ff */
[----:B------:R-:W-:Y:S01]  /*2810*/  SHF.L.U64.HI R10, R29, 0x2, R8 ;  /* 0x000000021d0a7819 */ /* 0x000fe20000010208 */
[----:B------:R-:W-:Y:S01]  /*2820*/  @P2 STS.128 [R28+0xd000], RZ ;  /* 0x00d000ff1c002388 */ /* 0x000fe20000000c00 */
[----:B------:R-:W-:-:S03]  /*2830*/  MOV R8, 0x7f800000 ;  /* 0x7f80000000087802 */ /* 0x000fc60000000f00 */
[----:B------:R-:W-:Y:S04]  /*2840*/  @P2 STS.128 [R28+0xf000], RZ ;  /* 0x00f000ff1c002388 */ /* 0x000fe80000000c00 */
[----:B------:R2:W-:Y:S04]  /*2850*/  @P2 STS.128 [R28+0x11000], RZ ;  /* 0x011000ff1c002388 */ /* 0x0005e80000000c00 */
[----:B------:R-:W-:Y:S04]  /*2860*/  STL [R1+0x68], R11 ;  /* 0x0000680b01007387 */ /* 0x000fe80000100800 */
[----:B------:R-:W-:Y:S01]  /*2870*/  @!PT LDS RZ, [RZ] ;  /* 0x00000000fffff984 */ /* 0x000fe20000000800 */
[----:B------:R-:W-:Y:S01]  /*2880*/  @!PT LDS RZ, [RZ] ;  /* 0x00000000fffff984 */ /* 0x000fe20000000800 */
[----:B------:R-:W-:Y:S01]  /*2890*/  @!PT LDS RZ, [RZ] ;  /* 0x00000000fffff984 */ /* 0x000fe20000000800 */
[----:B------:R3:W-:Y:S01]  /*28a0*/  @!P2 LDGSTS.E.BYPASS.LTC128B.128 [R28+0xd000], [R4.64] ;  /* 0x0d000000041cafae */ /* 0x0007e2000b901d44 */
[----:B----4-:R-:W-:-:S03]  /*28b0*/  IADD3 R6, P0, R11, UR9, RZ ;  /* 0x000000090b067c10 */ /* 0x010fc6000ff1e0ff */
[----:B------:R-:W-:Y:S01]  /*28c0*/  STL [R1+0x64], R10 ;  /* 0x0000640a01007387 */ /* 0x000fe20000100800 */
[----:B------:R-:W-:-:S03]  /*28d0*/  IADD3.X R7, R10, UR8, RZ, P0, !PT ;  /* 0x000000080a077c10 */ /* 0x000fc600087fe4ff */
[----:B------:R3:W-:Y:S04]  /*28e0*/  @!P2 LDGSTS.E.BYPASS.LTC128B.128 [R28+0xf000], [R4.64+0x80] ;  /* 0x0f000080041cafae */ /* 0x0007e8000b901d44 */
[----:B------:R3:W-:Y:S04]  /*28f0*/  @!P2 LDGSTS.E.BYPASS.LTC128B.128 [R28+0x11000], [R4.64+0x100] ;  /* 0x11000100041cafae */ /* 0x0007e8000b901d44 */
[----:B------:R-:W0:Y:S04]  /*2900*/  LDGDEPBAR ;  /* 0x00000000000079af */ /* 0x000e280000000000 */
[----:B------:R4:W5:Y:S04]  /*2910*/  @!P1 LDG.E R9, [R6.64] ;  /* 0x0000000406099981 */ /* 0x000968000c1e1900 */
[----:B------:R4:W5:Y:S04]  /*2920*/  @!P6 LDG.E R8, [R6.64+0x20] ;  /* 0x000020040608e981 */ /* 0x000968000c1e1900 */
[----:B------:R1:W-:Y:S04]  /*2930*/  STL.64 [R1+0x30], R24 ;  /* 0x0000301801007387 */ /* 0x0003e80000100a00 */
[----:B---3--:R-:W3:Y:S01]  /*2940*/  LDL R5, [R1] ;  /* 0x0000000001057983 */ /* 0x008ee20000100800 */
[----:B------:R-:W-:-:S04]  /*2950*/  DEPBAR.LE SB0, 0x1 ;  /* 0x000080400000791a */ /* 0x000fc80000000000 */
[----:B------:R-:W3:Y:S04]  /*2960*/  LDL R4, [R1+0x2c] ;  /* 0x00002c0001047983 */ /* 0x000ee80000100800 */
[----:B------:R-:W-:Y:S06]  /*2970*/  BAR.SYNC.DEFER_BLOCKING 0x0 ;  /* 0x0000000000007b1d */ /* 0x000fec0000010000 */
[----:B----4-:R-:W4:Y:S04]  /*2980*/  LDL R6, [R1+0x4] ;  /* 0x0000040001067983 */ /* 0x010f280000100800 */
[----:B------:R1:W1:Y:S04]  /*2990*/  LDSM.16.M88.4 R148, [R252+0x12000] ;  /* 0x01200000fc94783b */ /* 0x0002680000000200 */
[----:B------:R1:W1:Y:S04]  /*29a0*/  LDSM.16.M88.4 R152, [R252+0x12800] ;  /* 0x01280000fc98783b */ /* 0x0002680000000200 */
[----:B------:R1:W1:Y:S04]  /*29b0*/  LDSM.16.M88.4 R180, [R252+0x14000] ;  /* 0x01400000fcb4783b */ /* 0x0002680000000200 */
[----:B------:R1:W1:Y:S04]  /*29c0*/  LDSM.16.M88.4 R184, [R252+0x14800] ;  /* 0x01480000fcb8783b */ /* 0x0002680000000200 */
[----:B------:R1:W1:Y:S04]  /*29d0*/  LDSM.16.M88.4 R212, [R252+0x16000] ;  /* 0x01600000fcd4783b */ /* 0x0002680000000200 */
[----:B------:R1:W1:Y:S01]  /*29e0*/  LDSM.16.M88.4 R216, [R252+0x16800] ;  /* 0x01680000fcd8783b */ /* 0x0002620000000200 */
[----:B------:R-:W-:Y:S01]  /*29f0*/  UIADD3 UR10, UR25, 0x40, URZ ;  /* 0x00000040190a7890 */ /* 0x000fe2000fffe03f */
        /* <DEDUP_REMOVED lines=40> */
[----:B-1----:R-:W-:Y:S01]  /*2c80*/  CS2R R30, SRZ ;  /* 0x00000000001e7805 */ /* 0x002fe2000001ff00 */
[----:B--2---:R-:W-:Y:S01]  /*2c90*/  CS2R R28, SRZ ;  /* 0x00000000001c7805 */ /* 0x004fe2000001ff00 */
[----:B------:R-:W-:Y:S01]  /*2ca0*/  CS2R R34, SRZ ;  /* 0x0000000000227805 */ /* 0x000fe2000001ff00 */
[----:B------:R-:W-:Y:S01]  /*2cb0*/  CS2R R32, SRZ ;  /* 0x0000000000207805 */ /* 0x000fe2000001ff00 */
[----:B------:R-:W-:Y:S01]  /*2cc0*/  CS2R R26, SRZ ;  /* 0x00000000001a7805 */ /* 0x000fe2000001ff00 */
[----:B------:R-:W-:Y:S01]  /*2cd0*/  CS2R R24, SRZ ;  /* 0x0000000000187805 */ /* 0x000fe2000001ff00 */
[----:B------:R-:W-:Y:S01]  /*2ce0*/  CS2R R22, SRZ ;  /* 0x0000000000167805 */ /* 0x000fe2000001ff00 */
[----:B------:R-:W-:Y:S01]  /*2cf0*/  CS2R R20, SRZ ;  /* 0x0000000000147805 */ /* 0x000fe2000001ff00 */
[----:B------:R-:W-:-:S02]  /*2d00*/  UISETP.GE.AND UP0, UPT, UR10, UR6, UPT ;  /* 0x000000060a00728c */ /* 0x000fc4000bf06270 */
[----:B------:R-:W-:Y:S02]  /*2d10*/  UMOV UR11, UR14 ;  /* 0x0000000e000b7c82 */ /* 0x000fe40008000000 */
[----:B------:R-:W-:Y:S01]  /*2d20*/  UMOV UR10, UR15 ;  /* 0x0000000f000a7c82 */ /* 0x000fe20008000000 */
[----:B-----5:R1:W-:Y:S04]  /*2d30*/  STL [R1+0x5c], R9 ;  /* 0x00005c0901007387 */ /* 0x0203e80000100800 */
[----:B---3--:R1:W2:Y:S04]  /*2d40*/  LDSM.16.M88.4 R164, [R5+0x12000] ;  /* 0x0120000005a4783b */ /* 0x0082a80000000200 */
[----:B------:R1:W3:Y:S04]  /*2d50*/  LDSM.16.M88.4 R168, [R5+0x12800] ;  /* 0x0128000005a8783b */ /* 0x0002e80000000200 */
[----:B------:R1:W1:Y:S04]  /*2d60*/  LDSM.16.M88.4 R172, [R4+0x12000] ;  /* 0x0120000004ac783b */ /* 0x0002680000000200 */
[----:B------:R1:W1:Y:S04]  /*2d70*/  LDSM.16.M88.4 R176, [R4+0x12800] ;  /* 0x0128000004b0783b */ /* 0x0002680000000200 */
[----:B----4-:R4:W1:Y:S04]  /*2d80*/  LDSM.16.M88.4 R156, [R6+0x12000] ;  /* 0x01200000069c783b */ /* 0x0108680000000200 */
        /* <DEDUP_REMOVED lines=13> */
[----:B--23--:R4:W-:Y:S02]  /*2e60*/  STL [R1+0x60], R8 ;  /* 0x0000600801007387 */ /* 0x00c9e40000100800 */
.L_x_103:
[----:B------:R-:W2:Y:S01]  /*2e70*/  LDL R245, [R1+0x8] ;  /* 0x0000080001f57983 */ /* 0x000ea20000100800 */
[----:B------:R-:W-:Y:S01]  /*2e80*/  PLOP3.LUT P0, PT, PT, PT, UP0, 0x80, 0x0 ;  /* 0x000000000000781c */ /* 0x000fe20003f0f008 */
[----:B------:R-:W-:Y:S01]  /*2e90*/  UISETP.GE.AND UP5, UPT, UR7, 0x1, UPT ;  /* 0x000000010700788c */ /* 0x000fe2000bfa6270 */
[----:B------:R-:W-:Y:S02]  /*2ea0*/  PLOP3.LUT P5, PT, PT, PT, UP0, 0x80, 0x0 ;  /* 0x000000000000781c */ /* 0x000fe40003faf008 */
[----:B------:R-:W3:Y:S01]  /*2eb0*/  LDL R92, [R1+0x4] ;  /* 0x00000400015c7983 */ /* 0x000ee20000100800 */
[----:B------:R-:W-:Y:S02]  /*2ec0*/  PLOP3.LUT P1, PT, PT, PT, UP0, 0x80, 0x0 ;  /* 0x000000000000781c */ /* 0x000fe40003f2f008 */
[----:B------:R-:W-:Y:S02]  /*2ed0*/  PLOP3.LUT P4, PT, PT, PT, UP0, 0x80, 0x0 ;  /* 0x000000000000781c */ /* 0x000fe40003f8f008 */
[----:B-----5:R-:W5:Y:S01]  /*2ee0*/  LDL R244, [R1+0xc] ;  /* 0x00000c0001f47983 */ /* 0x020f620000100800 */
[----:B------:R-:W-:Y:S02]  /*2ef0*/  PLOP3.LUT P3, PT, PT, PT, UP0, 0x80, 0x0 ;  /* 0x000000000000781c */ /* 0x000fe40003f6f008 */
[----:B------:R-:W-:Y:S02]  /*2f00*/  PLOP3.LUT P6, PT, PT, PT, UP0, 0x80, 0x0 ;  /* 0x000000000000781c */ /* 0x000fe40003fcf008 */
[----:B----4-:R-:W4:Y:S05]  /*2f10*/  LDL R90, [R1] ;  /* 0x00000000015a7983 */ /* 0x010f2a0000100800 */
[----:B------:R-:W4:Y:S05]  /*2f20*/  LDL R99, [R1+0x18] ;  /* 0x0000180001637983 */ /* 0x000f2a0000100800 */
[----:B------:R-:W4:Y:S05]  /*2f30*/  LDL R89, [R1+0x10] ;  /* 0x0000100001597983 */ /* 0x000f2a0000100800 */
[----:B------:R-:W4:Y:S05]  /*2f40*/  LDL R96, [R1+0x14] ;  /* 0x0000140001607983 */ /* 0x000f2a0000100800 */
[----:B------:R-:W0:Y:S05]  /*2f50*/  LDGDEPBAR ;  /* 0x00000000000079af */ /* 0x000e2a0000000000 */
[----:B------:R-:W4:Y:S05]  /*2f60*/  LDL R91, [R1+0x74] ;  /* 0x00007400015b7983 */ /* 0x000f2a0000100800 */
[----:B------:R-:W4:Y:S05]  /*2f70*/  LDL R88, [R1+0x5c] ;  /* 0x00005c0001587983 */ /* 0x000f2a0000100800 */
[----:B------:R-:W4:Y:S05]  /*2f80*/  LDL R95, [R1+0x3c] ;  /* 0x00003c00015f7983 */ /* 0x000f2a0000100800 */
[----:B------:R-:W4:Y:S05]  /*2f90*/  LDL R94, [R1+0x58] ;  /* 0x00005800015e7983 */ /* 0x000f2a0000100800 */
[----:B------:R-:W4:Y:S05]  /*2fa0*/  LDL R93, [R1+0x50] ;  /* 0x00005000015d7983 */ /* 0x000f2a0000100800 */
[----:B------:R-:W4:Y:S05]  /*2fb0*/  LDL R98, [R1+0x68] ;  /* 0x0000680001627983 */ /* 0x000f2a0000100800 */
[----:B------:R-:W4:Y:S01]  /*2fc0*/  LDL R97, [R1+0x64] ;  /* 0x0000640001617983 */ /* 0x000f220000100800 */
[----:B------:R-:W-:Y:S04]  /*2fd0*/  DEPBAR.LE SB0, 0x0 ;  /* 0x000080000000791a */ /* 0x000fe80000000000 */
[----:B------:R-:W-:Y:S06]  /*2fe0*/  BAR.SYNC.DEFER_BLOCKING 0x0 ;  /* 0x0000000000007b1d */ /* 0x000fec0000010000 */
[----:B-1----:R-:W-:Y:S05]  /*2ff0*/  LDSM.16.M88.4 R8, [R252+0xc000] ;  /* 0x00c00000fc08783b */ /* 0x002fea0000000200 */
[----:B------:R-:W-:Y:S05]  /*3000*/  LDSM.16.M88.4 R68, [R252+0xc800] ;  /* 0x00c80000fc44783b */ /* 0x000fea0000000200 */
[----:B--2---:R-:W1:Y:S05]  /*3010*/  LDSM.16.M88.4 R16, [R245] ;  /* 0x00000000f510783b */ /* 0x004e6a0000000200 */
[----:B---3--:R-:W-:Y:S05]  /*3020*/  LDSM.16.M88.4 R76, [R92+0xc000] ;  /* 0x00c000005c4c783b */ /* 0x008fea0000000200 */
[----:B-----5:R-:W2:Y:S05]  /*3030*/  LDSM.16.M88.4 R72, [R244] ;  /* 0x00000000f448783b */ /* 0x020eaa0000000200 */
[----:B----4-:R-:W-:Y:S05]  /*3040*/  LDSM.16.M88.4 R84, [R90+0xc000] ;  /* 0x00c000005a54783b */ /* 0x010fea0000000200 */
[----:B------:R-:W-:Y:S01]  /*3050*/  LDSM.16.M88.4 R80, [R99] ;  /* 0x000000006350783b */ /* 0x000fe20000000200 */
[C---:B-1----:R-:W-:Y:S03]  /*3060*/  HMMA.16816.F32.BF16 R4, R16.reuse, R8, RZ ;  /* 0x000000081004723c */ /* 0x042fe600000418ff */
[C---:B------:R-:W-:Y:S05]  /*3070*/  FSETP.NEU.FTZ.AND P2, PT, R88.reuse, -INF , PT ;  /* 0xff8000005800780b */ /* 0x040fea0003f5d000 */
[C---:B------:R-:W-:Y:S08]  /*3080*/  HMMA.16816.F32.BF16 R8, R16.reuse, R10, RZ ;  /* 0x0000000a1008723c */ /* 0x040ff000000418ff */
[C---:B------:R-:W-:Y:S08]  /*3090*/  HMMA.16816.F32.BF16 R12, R16.reuse, R68, RZ ;  /* 0x00000044100c723c */ /* 0x040ff000000418ff */
[----:B------:R-:W-:Y:S01]  /*30a0*/  HMMA.16816.F32.BF16 R16, R16, R70, RZ ;  /* 0x000000461010723c */ /* 0x000fe200000418ff */
[----:B------:R-:W1:Y:S07]  /*30b0*/  LDSM.16.M88.4 R68, [R92+0xc800] ;  /* 0x00c800005c44783b */ /* 0x000e6e0000000200 */
[C---:B--2---:R-:W-:Y:S08]  /*30c0*/  HMMA.16816.F32.BF16 R4, R72.reuse, R76, R4 ;  /* 0x0000004c4804723c */ /* 0x044ff00000041804 */
[C---:B------:R-:W-:Y:S01]  /*30d0*/  HMMA.16816.F32.BF16 R8, R72.reuse, R78, R8 ;  /* 0x0000004e4808723c */ /* 0x040fe20000041808 */
[----:B------:R-:W2:Y:S07]  /*30e0*/  LDSM.16.M88.4 R76, [R90+0xc800] ;  /* 0x00c800005a4c783b */ /* 0x000eae0000000200 */
[C---:B-1----:R-:W-:Y:S08]  /*30f0*/  HMMA.16816.F32.BF16 R12, R72.reuse, R68, R12 ;  /* 0x00000044480c723c */ /* 0x042ff0000004180c */
[----:B------:R-:W-:Y:S01]  /*3100*/  HMMA.16816.F32.BF16 R16, R72, R70, R16 ;  /* 0x000000464810723c */ /* 0x000fe20000041810 */
[----:B------:R-:W-:Y:S05]  /*3110*/  LDSM.16.M88.4 R68, [R96] ;  /* 0x000000006044783b */ /* 0x000fea0000000200 */
[----:B------:R-:W1:Y:S02]  /*3120*/  LDSM.16.M88.4 R72, [R89+0xc000] ;  /* 0x00c000005948783b */ /* 0x000e640000000200 */
[C---:B------:R-:W-:Y:S08]  /*3130*/  HMMA.16816.F32.BF16 R4, R80.reuse, R84, R4 ;  /* 0x000000545004723c */ /* 0x040ff00000041804 */
[C---:B------:R-:W-:Y:S01]  /*3140*/  HMMA.16816.F32.BF16 R8, R80.reuse, R86, R8 ;  /* 0x000000565008723c */ /* 0x040fe20000041808 */
[----:B------:R-:W3:Y:S07]  /*3150*/  LDSM.16.M88.4 R84, [R89+0xc800] ;  /* 0x00c800005954783b */ /* 0x000eee0000000200 */
[C---:B--2---:R-:W-:Y:S08]  /*3160*/  HMMA.16816.F32.BF16 R12, R80.reuse, R76, R12 ;  /* 0x0000004c500c723c */ /* 0x044ff0000004180c */
[----:B------:R-:W-:Y:S01]  /*3170*/  HMMA.16816.F32.BF16 R16, R80, R78, R16 ;  /* 0x0000004e5010723c */ /* 0x000fe20000041810 */
[----:B------:R-:W-:Y:S05]  /*3180*/  LDSM.16.M88.4 R76, [R245+0x2000] ;  /* 0x00200000f54c783b */ /* 0x000fea0000000200 */
[----:B------:R-:W2:Y:S02]  /*3190*/  LDSM.16.M88.4 R80, [R252+0xe000] ;  /* 0x00e00000fc50783b */ /* 0x000ea40000000200 */
[C---:B-1----:R-:W-:Y:S08]  /*31a0*/  HMMA.16816.F32.BF16 R4, R68.reuse, R72, R4 ;  /* 0x000000484404723c */ /* 0x042ff00000041804 */
[C---:B------:R-:W-:Y:S01]  /*31b0*/  HMMA.16816.F32.BF16 R8, R68.reuse, R74, R8 ;  /* 0x0000004a4408723c */ /* 0x040fe20000041808 */
[----:B------:R-:W1:Y:S07]  /*31c0*/  LDSM.16.M88.4 R72, [R252+0xe800] ;  /* 0x00e80000fc48783b */ /* 0x000e6e0000000200 */
[C---:B---3--:R-:W-:Y:S08]  /*31d0*/  HMMA.16816.F32.BF16 R12, R68.reuse, R84, R12 ;  /* 0x00000054440c723c */ /* 0x048ff0000004180c */
[----:B------:R-:W-:Y:S01]  /*31e0*/  HMMA.16816.F32.BF16 R16, R68, R86, R16 ;  /* 0x000000564410723c */ /* 0x000fe20000041810 */
[----:B------:R-:W-:Y:S05]  /*31f0*/  LDSM.16.M88.4 R68, [R244+0x2000] ;  /* 0x00200000f444783b */ /* 0x000fea0000000200 */
[----:B------:R-:W3:Y:S02]  /*3200*/  LDSM.16.M88.4 R84, [R92+0xe000] ;  /* 0x00e000005c54783b */ /* 0x000ee40000000200 */
[C---:B--2---:R-:W-:Y:S08]  /*3210*/  HMMA.16816.F32.BF16 R4, R76.reuse, R80, R4 ;  /* 0x000000504c04723c */ /* 0x044ff00000041804 */
[C---:B------:R-:W-:Y:S01]  /*3220*/  HMMA.16816.F32.BF16 R8, R76.reuse, R82, R8 ;  /* 0x000000524c08723c */ /* 0x040fe20000041808 */
[----:B------:R-:W2:Y:S07]  /*3230*/  LDSM.16.M88.4 R80, [R92+0xe800] ;  /* 0x00e800005c50783b */ /* 0x000eae0000000200 */
[C---:B-1----:R-:W-:Y:S08]  /*3240*/  HMMA.16816.F32.BF16 R12, R76.reuse, R72, R12 ;  /* 0x000000484c0c723c */ /* 0x042ff0000004180c */
[----:B------:R-:W-:Y:S01]  /*3250*/  HMMA.16816.F32.BF16 R16, R76, R74, R16 ;  /* 0x0000004a4c10723c */ /* 0x000fe20000041810 */
[----:B------:R-:W-:Y:S05]  /*3260*/  LDSM.16.M88.4 R72, [R99+0x2000] ;  /* 0x002000006348783b */ /* 0x000fea0000000200 */
[----:B------:R-:W1:Y:S02]  /*3270*/  LDSM.16.M88.4 R76, [R90+0xe000] ;  /* 0x00e000005a4c783b */ /* 0x000e640000000200 */
[C---:B---3--:R-:W-:Y:S08]  /*3280*/  HMMA.16816.F32.BF16 R4, R68.reuse, R84, R4 ;  /* 0x000000544404723c */ /* 0x048ff00000041804 */
        /* <DEDUP_REMOVED lines=22> */
[----:B------:R3:W4:Y:S07]  /*33f0*/  LDSM.16.M88.4 R84, [R92+0x10800] ;  /* 0x010800005c54783b */ /* 0x00072e0000000200 */
[C---:B--2---:R-:W-:Y:S08]  /*3400*/  HMMA.16816.F32.BF16 R12, R72.reuse, R80, R12 ;  /* 0x00000050480c723c */ /* 0x044ff0000004180c */
[----:B------:R-:W-:Y:S01]  /*3410*/  HMMA.16816.F32.BF16 R16, R72, R82, R16 ;  /* 0x000000524810723c */ /* 0x000fe20000041810 */
[----:B------:R-:W-:Y:S05]  /*3420*/  LDSM.16.M88.4 R80, [R90+0x10000] ;  /* 0x010000005a50783b */ /* 0x000fea0000000200 */
[----:B------:R-:W2:Y:S05]  /*3430*/  LDSM.16.M88.4 R72, [R99+0x4000] ;  /* 0x004000006348783b */ /* 0x000eaa0000000200 */
[----:B---3--:R-:W3:Y:S01]  /*3440*/  LDL R92, [R1+0x54] ;  /* 0x00005400015c7983 */ /* 0x008ee20000100800 */
[C---:B-1----:R-:W-:Y:S08]  /*3450*/  HMMA.16816.F32.BF16 R4, R68.reuse, R76, R4 ;  /* 0x0000004c4404723c */ /* 0x042ff00000041804 */
[C---:B------:R-:W-:Y:S01]  /*3460*/  HMMA.16816.F32.BF16 R8, R68.reuse, R78, R8 ;  /* 0x0000004e4408723c */ /* 0x040fe20000041808 */
[----:B------:R1:W5:Y:S07]  /*3470*/  LDSM.16.M88.4 R76, [R90+0x10800] ;  /* 0x010800005a4c783b */ /* 0x00036e0000000200 */
[C---:B----4-:R-:W-:Y:S08]  /*3480*/  HMMA.16816.F32.BF16 R12, R68.reuse, R84, R12 ;  /* 0x00000054440c723c */ /* 0x050ff0000004180c */
[----:B------:R-:W-:Y:S01]  /*3490*/  HMMA.16816.F32.BF16 R16, R68, R86, R16 ;  /* 0x000000564410723c */ /* 0x000fe20000041810 */
[----:B------:R-:W-:Y:S05]  /*34a0*/  LDSM.16.M88.4 R68, [R96+0x4000] ;  /* 0x004000006044783b */ /* 0x000fea0000000200 */
[----:B------:R-:W4:Y:S02]  /*34b0*/  LDSM.16.M88.4 R84, [R89+0x10000] ;  /* 0x010000005954783b */ /* 0x000f240000000200 */
[C---:B--2---:R-:W-:Y:S03]  /*34c0*/  HMMA.16816.F32.BF16 R4, R72.reuse, R80, R4 ;  /* 0x000000504804723c */ /* 0x044fe60000041804 */
[----:B-1----:R-:W2:Y:S05]  /*34d0*/  LDL R90, [R1+0x60] ;  /* 0x00006000015a7983 */ /* 0x002eaa0000100800 */
[C---:B------:R-:W-:Y:S08]  /*34e0*/  HMMA.16816.F32.BF16 R8, R72.reuse, R82, R8 ;  /* 0x000000524808723c */ /* 0x040ff00000041808 */
[C---:B-----5:R-:W-:Y:S07]  /*34f0*/  HMMA.16816.F32.BF16 R12, R72.reuse, R76, R12 ;  /* 0x0000004c480c723c */ /* 0x060fee000004180c */
[----:B------:R-:W-:Y:S01]  /*3500*/  IMAD.U32 R77, RZ, RZ, UR19 ;  /* 0x00000013ff4d7e24 */ /* 0x000fe2000f8e00ff */
[----:B------:R-:W-:Y:S04]  /*3510*/  HMMA.16816.F32.BF16 R16, R72, R78, R16 ;  /* 0x0000004e4810723c */ /* 0x000fe80000041810 */
[----:B------:R-:W-:Y:S01]  /*3520*/  @P0 IMAD R77, R77, 0x40, R91 ;  /* 0x000000404d4d0824 */ /* 0x000fe200078e025b */
[----:B------:R-:W-:Y:S01]  /*3530*/  PLOP3.LUT P0, PT, PT, PT, UP0, 0x80, 0x0 ;  /* 0x000000000000781c */ /* 0x000fe20003f0f008 */
[----:B------:R-:W-:Y:S03]  /*3540*/  FMUL.FTZ R76, R88, 1.4426950216293334961 ;  /* 0x3fb8aa3b584c7820 */ /* 0x000fe60000410000 */
[C---:B------:R-:W-:Y:S02]  /*3550*/  @P1 IADD3 R72, R77.reuse, 0x1, RZ ;  /* 0x000000014d481810 */ /* 0x040fe40007ffe0ff */
[----:B------:R-:W-:Y:S01]  /*3560*/  @P5 ISETP.GE.AND P5, PT, R77, UR6, PT ;  /* 0x000000064d005c0c */ /* 0x000fe2000bfa6270 */
[C---:B----4-:R-:W-:Y:S01]  /*3570*/  HMMA.16816.F32.BF16 R4, R68.reuse, R84, R4 ;  /* 0x000000544404723c */ /* 0x050fe20000041804 */
[----:B------:R-:W-:Y:S04]  /*3580*/  PLOP3.LUT P1, PT, PT, PT, UP0, 0x80, 0x0 ;  /* 0x000000000000781c */ /* 0x000fe80003f2f008 */
[----:B------:R-:W-:Y:S02]  /*3590*/  @P4 ISETP.GE.AND P4, PT, R72, UR6, PT ;  /* 0x0000000648004c0c */ /* 0x000fe4000bf86270 */
[----:B------:R-:W-:Y:S01]  /*35a0*/  FSEL R76, R76, RZ, P2 ;  /* 0x000000ff4c4c7208 */ /* 0x000fe20001000000 */
[C---:B------:R-:W-:Y:S01]  /*35b0*/  HMMA.16816.F32.BF16 R8, R68.reuse, R86, R8 ;  /* 0x000000564408723c */ /* 0x040fe20000041808 */
[----:B------:R-:W1:Y:S11]  /*35c0*/  LDSM.16.M88.4 R72, [R89+0x10800] ;  /* 0x010800005948783b */ /* 0x000e760000000200 */
[----:B------:R-:W-:Y:S04]  /*35d0*/  @!UPT UIADD3 URZ, URZ, URZ, URZ ;  /* 0x0000003f3f3ff290 */ /* 0x000fe8000fffe03f */
[----:B------:R-:W-:Y:S02]  /*35e0*/  @P0 FSEL R4, R4, -INF , !P5 ;  /* 0xff80000004040808 */ /* 0x000fe40006800000 */
[----:B------:R-:W-:Y:S02]  /*35f0*/  @P1 FSEL R5, R5, -INF , !P4 ;  /* 0xff80000005051808 */ /* 0x000fe40006000000 */
[----:B------:R-:W-:Y:S01]  /*3600*/  PLOP3.LUT P0, PT, PT, PT, UP0, 0x80, 0x0 ;  /* 0x000000000000781c */ /* 0x000fe20003f0f008 */
[--C-:B------:R-:W-:Y:S01]  /*3610*/  FFMA.FTZ R4, R4, c[0x0][0x23c], -R76.reuse ;  /* 0x00008f0004047a23 */ /* 0x100fe2000001084c */
[----:B------:R-:W-:Y:S01]  /*3620*/  PLOP3.LUT P1, PT, PT, PT, UP0, 0x80, 0x0 ;  /* 0x000000000000781c */ /* 0x000fe20003f2f008 */
[--C-:B------:R-:W-:Y:S02]  /*3630*/  FFMA.FTZ R5, R5, c[0x0][0x23c], -R76.reuse ;  /* 0x00008f0005057a23 */ /* 0x100fe4000001084c */
[----:B------:R-:W-:Y:S08]  /*3640*/  MUFU.EX2 R88, R4 ;  /* 0x0000000400587308 */ /* 0x000ff00000000800 */
[----:B------:R-:W-:Y:S02]  /*3650*/  @P0 FSEL R6, R6, -INF , !P5 ;  /* 0xff80000006060808 */ /* 0x000fe40006800000 */
[----:B------:R4:W5:Y:S01]  /*3660*/  MUFU.EX2 R86, R5 ;  /* 0x0000000500567308 */ /* 0x0009620000000800 */
[----:B------:R-:W-:Y:S02]  /*3670*/  PLOP3.LUT P0, PT, PT, PT, UP0, 0x80, 0x0 ;  /* 0x000000000000781c */ /* 0x000fe40003f0f008 */
[----:B------:R-:W-:Y:S02]  /*3680*/  @P1 FSEL R7, R7, -INF , !P4 ;  /* 0xff80000007071808 */ /* 0x000fe40006000000 */
[----:B------:R-:W-:Y:S01]  /*3690*/  PLOP3.LUT P1, PT, PT, PT, UP0, 0x80, 0x0 ;  /* 0x000000000000781c */ /* 0x000fe20003f2f008 */
[C---:B-1----:R-:W-:Y:S01]  /*36a0*/  HMMA.16816.F32.BF16 R12, R68.reuse, R72, R12 ;  /* 0x00000048440c723c */ /* 0x042fe2000004180c */
[----:B------:R-:W-:Y:S02]  /*36b0*/  PLOP3.LUT P4, PT, PT, PT, UP0, 0x80, 0x0 ;  /* 0x000000000000781c */ /* 0x000fe40003f8f008 */
[----:B------:R-:W-:Y:S05]  /*36c0*/  PLOP3.LUT P5, PT, PT, PT, UP0, 0x80, 0x0 ;  /* 0x000000000000781c */ /* 0x000fea0003faf008 */
[----:B------:R-:W-:Y:S04]  /*36d0*/  HMMA.16816.F32.BF16 R16, R68, R74, R16 ;  /* 0x0000004a4410723c */ /* 0x000fe80000041810 */
[----:B----4-:R-:W-:Y:S02]  /*36e0*/  @P3 IADD3 R5, R77, 0x8, RZ ;  /* 0x000000084d053810 */ /* 0x010fe40007ffe0ff */
[----:B------:R-:W-:Y:S02]  /*36f0*/  PLOP3.LUT P3, PT, PT, PT, UP0, 0x80, 0x0 ;  /* 0x000000000000781c */ /* 0x000fe40003f6f008 */
[----:B------:R-:W-:Y:S11]  /*3700*/  @P6 ISETP.GE.AND P6, PT, R5, UR6, PT ;  /* 0x0000000605006c0c */ /* 0x000ff6000bfc6270 */
[----:B------:R-:W-:Y:S02]  /*3710*/  @!UPT UIADD3 URZ, URZ, URZ, URZ ;  /* 0x0000003f3f3ff290 */ /* 0x000fe4000fffe03f */
[----:B------:R-:W-:Y:S02]  /*3720*/  @P0 FSEL R8, R8, -INF , !P6 ;  /* 0xff80000008080808 */ /* 0x000fe40007000000 */
[----:B------:R-:W-:Y:S03]  /*3730*/  PLOP3.LUT P0, PT, PT, PT, UP0, 0x80, 0x0 ;  /* 0x000000000000781c */ /* 0x000fe60003f0f008 */
[----:B------:R-:W-:Y:S04]  /*3740*/  FFMA.FTZ R8, R8, c[0x0][0x23c], -R76 ;  /* 0x00008f0008087a23 */ /* 0x000fe8000001084c */
[----:B------:R-:W-:Y:S06]  /*3750*/  MUFU.EX2 R85, R8 ;  /* 0x0000000800557308 */ /* 0x000fec0000000800 */
[----:B------:R-:W-:Y:S02]  /*3760*/  @P0 FSEL R10, R10, -INF , !P6 ;  /* 0xff8000000a0a0808 */ /* 0x000fe40007000000 */
[----:B------:R-:W-:Y:S02]  /*3770*/  PLOP3.LUT P6, PT, PT, PT, UP0, 0x80, 0x0 ;  /* 0x000000000000781c */ /* 0x000fe40003fcf008 */
[----:B------:R-:W-:Y:S01]  /*3780*/  PLOP3.LUT P0, PT, PT, PT, UP0, 0x80, 0x0 ;  /* 0x000000000000781c */ /* 0x000fe20003f0f008 */
[C---:B--2---:R-:W-:Y:S01]  /*3790*/  FMUL.FTZ R4, R90.reuse, 1.4426950216293334961 ;  /* 0x3fb8aa3b5a047820 */ /* 0x044fe20000410000 */
[----:B------:R-:W-:Y:S04]  /*37a0*/  FSETP.NEU.FTZ.AND P2, PT, R90, -INF , PT ;  /* 0xff8000005a00780b */ /* 0x000fe80003f5d000 */
[----:B------:R-:W-:Y:S02]  /*37b0*/  FSEL R4, R4, RZ, P2 ;  /* 0x000000ff04047208 */ /* 0x000fe40001000000 */
[----:B------:R-:W-:Y:S03]  /*37c0*/  PLOP3.LUT P2, PT, PT, PT, UP0, 0x80, 0x0 ;  /* 0x000000000000781c */ /* 0x000fe60003f4f008 */
[--C-:B------:R-:W-:Y:S02]  /*37d0*/  FFMA.FTZ R6, R6, c[0x0][0x23c], -R4.reuse ;  /* 0x00008f0006067a23 */ /* 0x100fe40000010804 */
[--C-:B------:R-:W-:Y:S02]  /*37e0*/  FFMA.FTZ R7, R7, c[0x0][0x23c], -R4.reuse ;  /* 0x00008f0007077a23 */ /* 0x100fe40000010804 */
[----:B------:R5:W-:Y:S01]  /*37f0*/  MUFU.EX2 R91, R6 ;  /* 0x00000006005b7308 */ /* 0x000be20000000800 */
[----:B------:R-:W-:Y:S05]  /*3800*/  FFMA.FTZ R10, R10, c[0x0][0x23c], -R4 ;  /* 0x00008f000a0a7a23 */ /* 0x000fea0000010804 */
[----:B------:R-:W-:Y:S02]  /*3810*/  @P2 IADD3 R5, R77, 0x9, RZ ;  /* 0x000000094d052810 */ /* 0x000fe40007ffe0ff */
[----:B------:R-:W-:Y:S02]  /*3820*/  PLOP3.LUT P2, PT, PT, PT, UP0, 0x80, 0x0 ;  /* 0x000000000000781c */ /* 0x000fe40003f4f008 */
[----:B------:R-:W-:Y:S01]  /*3830*/  @P3 ISETP.GE.AND P3, PT, R5, UR6, PT ;  /* 0x0000000605003c0c */ /* 0x000fe2000bf66270 */
[----:B------:R-:W1:Y:S01]  /*3840*/  MUFU.EX2 R90, R7 ;  /* 0x00000007005a7308 */ /* 0x000e620000000800 */
[----:B------:R-:W-:Y:S02]  /*3850*/  @P4 IADD3 R5, R77, 0x10, RZ ;  /* 0x000000104d054810 */ /* 0x000fe40007ffe0ff */
[----:B------:R-:W-:Y:S02]  /*3860*/  PLOP3.LUT P4, PT, PT, PT, UP0, 0x80, 0x0 ;  /* 0x000000000000781c */ /* 0x000fe40003f8f008 */
[----:B------:R-:W-:Y:S05]  /*3870*/  @P5 ISETP.GE.AND P5, PT, R5, UR6, PT ;  /* 0x0000000605005c0c */ /* 0x000fea000bfa6270 */
[----:B------:R-:W-:Y:S01]  /*3880*/  @P2 IADD3 R5, R77, 0x11, RZ ;  /* 0x000000114d052810 */ /* 0x000fe20007ffe0ff */
[----:B------:R-:W-:Y:S01]  /*3890*/  MUFU.EX2 R89, R10 ;  /* 0x0000000a00597308 */ /* 0x000fe20000000800 */
[----:B------:R-:W-:Y:S02]  /*38a0*/  @P1 FSEL R9, R9, -INF , !P3 ;  /* 0xff80000009091808 */ /* 0x000fe40005800000 */
[----:B------:R-:W-:Y:S02]  /*38b0*/  PLOP3.LUT P1, PT, PT, PT, UP0, 0x80, 0x0 ;  /* 0x000000000000781c */ /* 0x000fe40003f2f008 */
[----:B------:R-:W-:Y:S01]  /*38c0*/  @P6 ISETP.GE.AND P6, PT, R5, UR6, PT ;  /* 0x0000000605006c0c */ /* 0x000fe2000bfc6270 */
[--C-:B------:R-:W-:Y:S01]  /*38d0*/  FFMA.FTZ R9, R9, c[0x0][0x23c], -R76.reuse ;  /* 0x00008f0009097a23 */ /* 0x100fe2000001084c */
[----:B------:R-:W-:Y:S02]  /*38e0*/  PLOP3.LUT P2, PT, PT, PT, UP0, 0x80, 0x0 ;  /* 0x000000000000781c */ /* 0x000fe40003f4f008 */
[----:B------:R-:W-:Y:S01]  /*38f0*/  @P0 FSEL R12, R12, -INF , !P5 ;  /* 0xff8000000c0c0808 */ /* 0x000fe20006800000 */
[----:B------:R-:W-:Y:S01]  /*3900*/  MUFU.EX2 R83, R9 ;  /* 0x0000000900537308 */ /* 0x000fe20000000800 */
[----:B------:R-:W-:Y:S02]  /*3910*/  PLOP3.LUT P0, PT, PT, PT, UP0, 0x80, 0x0 ;  /* 0x000000000000781c */ /* 0x000fe40003f0f008 */
[----:B-----5:R-:W-:Y:S01]  /*3920*/  F2FP.BF16.PACK_AB R6, R86, R88 ;  /* 0x000000585606723e */ /* 0x020fe200000010ff */
[----:B------:R-:W-:Y:S02]  /*3930*/  FFMA.FTZ R12, R12, c[0x0][0x23c], -R76 ;  /* 0x00008f000c0c7a23 */ /* 0x000fe4000001084c */
[----:B------:R-:W-:Y:S02]  /*3940*/  @P1 FSEL R11, R11, -INF , !P3 ;  /* 0xff8000000b0b1808 */ /* 0x000fe40005800000 */
[----:B------:R-:W-:Y:S01]  /*3950*/  PLOP3.LUT P1, PT, PT, PT, UP0, 0x80, 0x0 ;  /* 0x000000000000781c */ /* 0x000fe20003f2f008 */
[----:B------:R2:W-:Y:S01]  /*3960*/  STS [R95+0x14000], R6 ;  /* 0x014000065f007388 */ /* 0x0005e20000000800 */
[----:B------:R-:W-:Y:S01]  /*3970*/  PLOP3.LUT P3, PT, PT, PT, UP0, 0x80, 0x0 ;  /* 0x000000000000781c */ /* 0x000fe20003f6f008 */
[----:B------:R-:W-:Y:S01]  /*3980*/  FFMA.FTZ R11, R11, c[0x0][0x23c], -R4 ;  /* 0x00008f000b0b7a23 */ /* 0x000fe20000010804 */
[----:B------:R-:W-:Y:S01]  /*3990*/  @P2 FSEL R13, R13, -INF , !P6 ;  /* 0xff8000000d0d2808 */ /* 0x000fe20007000000 */
[----:B------:R-:W-:Y:S01]  /*39a0*/  MUFU.EX2 R81, R12 ;  /* 0x0000000c00517308 */ /* 0x000fe20000000800 */
[----:B------:R-:W-:Y:S02]  /*39b0*/  PLOP3.LUT P2, PT, PT, PT, UP0, 0x80, 0x0 ;  /* 0x000000000000781c */ /* 0x000fe40003f4f008 */
[----:B------:R-:W-:Y:S01]  /*39c0*/  @P0 FSEL R15, R15, -INF , !P6 ;  /* 0xff8000000f0f0808 */ /* 0x000fe20007000000 */
[----:B------:R-:W-:Y:S01]  /*39d0*/  FFMA.FTZ R13, R13, c[0x0][0x23c], -R76 ;  /* 0x00008f000d0d7a23 */ /* 0x000fe2000001084c */
[----:B------:R-:W-:Y:S03]  /*39e0*/  PLOP3.LUT P0, PT, PT, PT, UP0, 0x80, 0x0 ;  /* 0x000000000000781c */ /* 0x000fe60003f0f008 */
[----:B------:R-:W-:Y:S01]  /*39f0*/  @P1 FSEL R14, R14, -INF , !P5 ;  /* 0xff8000000e0e1808 */ /* 0x000fe20006800000 */
[--C-:B------:R-:W-:Y:S01]  /*3a00*/  FFMA.FTZ R15, R15, c[0x0][0x23c], -R4.reuse ;  /* 0x00008f000f0f7a23 */ /* 0x100fe20000010804 */
[----:B------:R-:W-:Y:S01]  /*3a10*/  PLOP3.LUT P1, PT, PT, PT, UP0, 0x80, 0x0 ;  /* 0x000000000000781c */ /* 0x000fe20003f2f008 */
[----:B------:R-:W4:Y:S01]  /*3a20*/  MUFU.EX2 R87, R11 ;  /* 0x0000000b00577308 */ /* 0x000f220000000800 */
[C---:B------:R-:W-:Y:S01]  /*3a30*/  @P3 IADD3 R5, R77.reuse, 0x18, RZ ;  /* 0x000000184d053810 */ /* 0x040fe20007ffe0ff */
[----:B------:R-:W-:Y:S01]  /*3a40*/  FFMA.FTZ R14, R14, c[0x0][0x23c], -R4 ;  /* 0x00008f000e0e7a23 */ /* 0x000fe20000010804 */
[----:B------:R-:W-:Y:S02]  /*3a50*/  @P4 IADD3 R77, R77, 0x19, RZ ;  /* 0x000000194d4d4810 */ /* 0x000fe40007ffe0ff */
[----:B------:R-:W-:Y:S02]  /*3a60*/  @P2 ISETP.GE.AND P3, PT, R5, UR6, PT ;  /* 0x0000000605002c0c */ /* 0x000fe4000bf66270 */
[----:B------:R-:W-:Y:S02]  /*3a70*/  PLOP3.LUT P2, PT, PT, PT, UP0, 0x80, 0x0 ;  /* 0x000000000000781c */ /* 0x000fe40003f4f008 */
[----:B-1----:R-:W-:Y:S01]  /*3a80*/  F2FP.BF16.PACK_AB R5, R90, R91 ;  /* 0x0000005b5a05723e */ /* 0x002fe200000010ff */
[----:B------:R-:W1:Y:S02]  /*3a90*/  MUFU.EX2 R78, R13 ;  /* 0x0000000d004e7308 */ /* 0x000e640000000800 */
[----:B------:R-:W-:Y:S02]  /*3aa0*/  @P1 ISETP.GE.AND P1, PT, R77, UR6, PT ;  /* 0x000000064d001c0c */ /* 0x000fe4000bf26270 */
[----:B------:R5:W-:Y:S06]  /*3ab0*/  STS [R95+0x14400], R5 ;  /* 0x014400055f007388 */ /* 0x000bec0000000800 */
[----:B------:R-:W-:Y:S01]  /*3ac0*/  @P2 FSEL R16, R16, -INF , !P3 ;  /* 0xff80000010102808 */ /* 0x000fe20005800000 */
[----:B------:R-:W-:Y:S01]  /*3ad0*/  MUFU.EX2 R84, R14 ;  /* 0x0000000e00547308 */ /* 0x000fe20000000800 */
[----:B------:R-:W-:Y:S02]  /*3ae0*/  PLOP3.LUT P2, PT, PT, PT, UP0, 0x80, 0x0 ;  /* 0x000000000000781c */ /* 0x000fe40003f4f008 */
[----:B----4-:R-:W-:Y:S01]  /*3af0*/  F2FP.BF16.PACK_AB R8, R87, R89 ;  /* 0x000000595708723e */ /* 0x010fe200000010ff */
[--C-:B------:R-:W-:Y:S01]  /*3b00*/  FFMA.FTZ R16, R16, c[0x0][0x23c], -R76.reuse ;  /* 0x00008f0010107a23 */ /* 0x100fe2000001084c */
[----:B------:R-:W-:Y:S02]  /*3b10*/  @P0 FSEL R17, R17, -INF , !P1 ;  /* 0xff80000011110808 */ /* 0x000fe40004800000 */
[----:B------:R-:W-:Y:S03]  /*3b20*/  PLOP3.LUT P0, PT, PT, PT, UP0, 0x80, 0x0 ;  /* 0x000000000000781c */ /* 0x000fe60003f0f008 */
[----:B------:R-:W-:Y:S01]  /*3b30*/  FFMA.FTZ R76, R17, c[0x0][0x23c], -R76 ;  /* 0x00008f00114c7a23 */ /* 0x000fe2000001084c */
[----:B------:R-:W2:Y:S01]  /*3b40*/  MUFU.EX2 R82, R15 ;  /* 0x0000000f00527308 */ /* 0x000ea20000000800 */
[----:B-1----:R-:W-:Y:S02]  /*3b50*/  F2FP.BF16.PACK_AB R7, R78, R81 ;  /* 0x000000514e07723e */ /* 0x002fe400000010ff */
[----:B------:R-:W-:Y:S02]  /*3b60*/  @P2 FSEL R18, R18, -INF , !P3 ;  /* 0xff80000012122808 */ /* 0x000fe40005800000 */
[----:B------:R-:W-:Y:S04]  /*3b70*/  PLOP3.LUT P3, PT, PT, PT, UP5, 0x80, 0x0 ;  /* 0x000000000000781c */ /* 0x000fe80003f6f058 */
[----:B------:R-:W-:Y:S01]  /*3b80*/  @P0 FSEL R19, R19, -INF , !P1 ;  /* 0xff80000013130808 */ /* 0x000fe20004800000 */
[--C-:B------:R-:W-:Y:S01]  /*3b90*/  FFMA.FTZ R18, R18, c[0x0][0x23c], -R4.reuse ;  /* 0x00008f0012127a23 */ /* 0x100fe20000010804 */
[----:B------:R-:W-:Y:S01]  /*3ba0*/  MUFU.EX2 R77, R16 ;  /* 0x00000010004d7308 */ /* 0x000fe20000000800 */
[----:B------:R-:W-:Y:S02]  /*3bb0*/  IADD3 R74, P0, R98, UR11, RZ ;  /* 0x0000000b624a7c10 */ /* 0x000fe4000ff1e0ff */
[----:B------:R-:W-:Y:S02]  /*3bc0*/  FFMA.FTZ R4, R19, c[0x0][0x23c], -R4 ;  /* 0x00008f0013047a23 */ /* 0x000fe40000010804 */
[----:B------:R-:W-:Y:S05]  /*3bd0*/  IADD3.X R75, R97, UR10, RZ, P0, !PT ;  /* 0x0000000a614b7c10 */ /* 0x000fea00087fe4ff */
[----:B------:R1:W-:Y:S01]  /*3be0*/  MUFU.EX2 R79, R4 ;  /* 0x00000004004f7308 */ /* 0x0003e20000000800 */
[----:B------:R-:W4:Y:S01]  /*3bf0*/  LDG.E R73, [R74.64] ;  /* 0x000000044a497981 */ /* 0x000f22000c1e1900 */
[----:B--2---:R-:W-:Y:S04]  /*3c00*/  F2FP.BF16.PACK_AB R6, R82, R84 ;  /* 0x000000545206723e */ /* 0x004fe800000010ff */
[----:B------:R-:W2:Y:S04]  /*3c10*/  LDG.E R72, [R74.64+0x20] ;  /* 0x000020044a487981 */ /* 0x000ea8000c1e1900 */
[----:B------:R-:W5:Y:S10]  /*3c20*/  MUFU.EX2 R76, R76 ;  /* 0x0000004c004c7308 */ /* 0x000f740000000800 */
[----:B------:R-:W3:Y:S01]  /*3c30*/  MUFU.EX2 R80, R18 ;  /* 0x0000001200507308 */ /* 0x000ee20000000800 */
[----:B-1----:R-:W-:Y:S05]  /*3c40*/  F2FP.BF16.PACK_AB R4, R83, R85 ;  /* 0x000000555304723e */ /* 0x002fea00000010ff */
[----:B------:R1:W-:Y:S05]  /*3c50*/  STS [R94+0x14000], R4 ;  /* 0x014000045e007388 */ /* 0x0003ea0000000800 */
[----:B------:R-:W-:Y:S01]  /*3c60*/  STS [R94+0x14400], R8 ;  /* 0x014400085e007388 */ /* 0x000fe20000000800 */
[----:B-----5:R-:W-:Y:S04]  /*3c70*/  F2FP.BF16.PACK_AB R5, R76, R77 ;  /* 0x0000004d4c05723e */ /* 0x020fe800000010ff */
[----:B------:R-:W-:Y:S05]  /*3c80*/  STS [R93+0x14000], R7 ;  /* 0x014000075d007388 */ /* 0x000fea0000000800 */
[----:B------:R-:W-:Y:S05]  /*3c90*/  STS [R93+0x14400], R6 ;  /* 0x014400065d007388 */ /* 0x000fea0000000800 */
[----:B---3--:R-:W-:Y:S01]  /*3ca0*/  STS [R92+0x14000], R5 ;  /* 0x014000055c007388 */ /* 0x008fe20000000800 */
[----:B-1----:R-:W-:Y:S05]  /*3cb0*/  F2FP.BF16.PACK_AB R4, R79, R80 ;  /* 0x000000504f04723e */ /* 0x002fea00000010ff */
[----:B------:R-:W-:Y:S05]  /*3cc0*/  STS [R92+0x14400], R4 ;  /* 0x014400045c007388 */ /* 0x000fea0000000800 */
[----:B------:R-:W1:Y:S05]  /*3cd0*/  LDSM.16.M88.4 R16, [R245+0x6000] ;  /* 0x00600000f510783b */ /* 0x000e6a0000000200 */
[----:B------:R-:W3:Y:S01]  /*3ce0*/  LDSM.16.M88.4 R68, [R244+0x6000] ;  /* 0x00600000f444783b */ /* 0x000ee20000000200 */
[C---:B-1----:R-:W-:Y:S08]  /*3cf0*/  HMMA.16816.F32.BF16 R4, R16.reuse, R148, RZ ;  /* 0x000000941004723c */ /* 0x042ff000000418ff */
[C---:B------:R-:W-:Y:S08]  /*3d00*/  HMMA.16816.F32.BF16 R8, R16.reuse, R150, RZ ;  /* 0x000000961008723c */ /* 0x040ff000000418ff */
[C---:B------:R-:W-:Y:S08]  /*3d10*/  HMMA.16816.F32.BF16 R12, R16.reuse, R152, RZ ;  /* 0x00000098100c723c */ /* 0x040ff000000418ff */
[----:B------:R-:W-:Y:S08]  /*3d20*/  HMMA.16816.F32.BF16 R16, R16, R154, RZ ;  /* 0x0000009a1010723c */ /* 0x000ff000000418ff */
[C---:B---3--:R-:W-:Y:S08]  /*3d30*/  HMMA.16816.F32.BF16 R4, R68.reuse, R156, R4 ;  /* 0x0000009c4404723c */ /* 0x048ff00000041804 */
        /* <DEDUP_REMOVED lines=53> */
[----:B--2---:R-:W-:Y:S03]  /*4090*/  FADD.FTZ R6, -R72, R6 ;  /* 0x0000000648067221 */ /* 0x004fe60000010100 */
[C---:B----4-:R-:W-:Y:S02]  /*40a0*/  FADD.FTZ R68, -R73.reuse, R4 ;  /* 0x0000000449447221 */ /* 0x050fe40000010100 */
        /* <DEDUP_REMOVED lines=127> */
[----:B-1----:R-:W2:Y:S01]  /*48a0*/  LDL.LU.64 R90, [R1+0x48] ;  /* 0x00004800015a7983 */ /* 0x002ea20000300a00 */
[----:B------:R-:W-:Y:S01]  /*48b0*/  IMAD.MOV.U32 R6, RZ, RZ, c[0x0][0x370] ;  /* 0x0000dc00ff067624 */ /* 0x000fe200078e00ff */
[----:B------:R-:W-:Y:S02]  /*48c0*/  MOV R7, c[0x0][0x374] ;  /* 0x0000dd0000077a02 */ /* 0x000fe40000000f00 */
[----:B------:R-:W3:Y:S01]  /*48d0*/  LDL R88, [R1+0x38] ;  /* 0x0000380001587983 */ /* 0x000ee20000100800 */
[----:B------:R-:W-:Y:S05]  /*48e0*/  IMAD.U32 R4, R6, -0x40, RZ ;  /* 0xffffffc006047824 */ /* 0x000fea00078e00ff */
[C---:B--2---:R-:W-:Y:S04]  /*48f0*/  LEA R5, P0, R4.reuse, R90, 0x1 ;  /* 0x0000005a04057211 */ /* 0x044fe800078008ff */
[----:B------:R-:W-:Y:S01]  /*4900*/  LEA.HI.X.SX32 R4, R4, R91, 0x1, P0 ;  /* 0x0000005b04047211 */ /* 0x000fe200000f0eff */
[----:B------:R-:W-:Y:S03]  /*4910*/  IMAD.MOV.U32 R8, RZ, RZ, R5 ;  /* 0x000000ffff087224 */ /* 0x000fe600078e0005 */
[----:B------:R-:W-:Y:S02]  /*4920*/  MOV R9, R4 ;  /* 0x0000000400097202 */ /* 0x000fe40000000f00 */
[C---:B------:R-:W-:Y:S03]  /*4930*/  LEA R4, P0, R6.reuse, R8, 0x6 ;  /* 0x0000000806047211 */ /* 0x040fe600078030ff */
[----:B------:R-:W-:Y:S01]  /*4940*/  @!PT LDS RZ, [RZ] ;  /* 0x00000000fffff984 */ /* 0x000fe20000000800 */
[----:B------:R-:W-:Y:S01]  /*4950*/  @!PT LDS RZ, [RZ] ;  /* 0x00000000fffff984 */ /* 0x000fe20000000800 */
[----:B------:R-:W-:Y:S01]  /*4960*/  @!PT LDS RZ, [RZ] ;  /* 0x00000000fffff984 */ /* 0x000fe20000000800 */
[----:B---3--:R1:W-:Y:S01]  /*4970*/  LDGSTS.E.BYPASS.LTC128B.128 [R88+0x6000], [R8.64] ;  /* 0x0600000008587fae */ /* 0x0083e2000b901d44 */
[----:B------:R-:W-:Y:S03]  /*4980*/  LEA.HI.X R5, R6, R9, R7, 0x6, P0 ;  /* 0x0000000906057211 */ /* 0x000fe600000f3407 */
[----:B------:R1:W-:Y:S04]  /*4990*/  LDGSTS.E.BYPASS.LTC128B.128 [R88+0x8000], [R8.64+0x80] ;  /* 0x0800008008587fae */ /* 0x0003e8000b901d44 */
[----:B------:R1:W-:Y:S04]  /*49a0*/  LDGSTS.E.BYPASS.LTC128B.128 [R88+0xa000], [R8.64+0x100] ;  /* 0x0a00010008587fae */ /* 0x0003e8000b901d44 */
[----:B------:R1:W-:Y:S04]  /*49b0*/  LDGSTS.E.BYPASS.LTC128B.128 [R88+0x7000], [R4.64] ;  /* 0x0700000004587fae */ /* 0x0003e8000b901d44 */
[----:B------:R1:W-:Y:S04]  /*49c0*/  LDGSTS.E.BYPASS.LTC128B.128 [R88+0x9000], [R4.64+0x80] ;  /* 0x0900008004587fae */ /* 0x0003e8000b901d44 */
[----:B------:R1:W-:Y:S04]  /*49d0*/  LDGSTS.E.BYPASS.LTC128B.128 [R88+0xb000], [R4.64+0x100] ;  /* 0x0b00010004587fae */ /* 0x0003e8000b901d44 */
[----:B------:R1:W-:Y:S04]  /*49e0*/  STL.64 [R1+0x48], R8 ;  /* 0x0000480801007387 */ /* 0x0003e80000100a00 */
[----:B------:R-:W0:Y:S02]  /*49f0*/  LDGDEPBAR ;  /* 0x00000000000079af */ /* 0x000e240000000000 */
.L_x_101:
        /* <DEDUP_REMOVED lines=117> */
[-C--:B-1----:R-:W-:Y:S01]  /*5150*/  LEA.HI.X.SX32 R5, R249, R21.reuse, 0x2, P0 ;  /* 0x00000015f9057211 */ /* 0x082fe200000f16ff */
[C---:B------:R-:W-:Y:S02]  /*5160*/  IMAD R249, R250.reuse, 0x28, RZ ;  /* 0x00000028faf97824 */ /* 0x040fe400078e02ff */
[----:B------:R-:W-:Y:S01]  /*5170*/  IMAD R250, R250, 0x30, RZ ;  /* 0x00000030fafa7824 */ /* 0x000fe200078e02ff */
[----:B---3--:R1:W-:Y:S04]  /*5180*/  @P3 STL [R1+0x5c], R25 ;  /* 0x00005c1901003387 */ /* 0x0083e80000100800 */
[----:B-1----:R1:W5:Y:S04]  /*5190*/  LDL.LU.64 R24, [R1+0x90] ;  /* 0x0000900001187983 */ /* 0x0023680000300a00 */
[----:B----4-:R2:W-:Y:S02]  /*51a0*/  @P3 STL [R1+0x60], R246 ;  /* 0x000060f601003387 */ /* 0x0105e40000100800 */
[CC--:B--2---:R-:W-:Y:S04]  /*51b0*/  LEA R246, P1, R248.reuse, R20.reuse, 0x2 ;  /* 0x00000014f8f67211 */ /* 0x0c4fe800078210ff */
[-C--:B------:R-:W-:Y:S02]  /*51c0*/  LEA.HI.X.SX32 R247, R248, R21.reuse, 0x2, P1 ;  /* 0x00000015f8f77211 */ /* 0x080fe400008f16ff */
[-C--:B------:R-:W-:Y:S03]  /*51d0*/  LEA R248, P1, R251, R20.reuse, 0x2 ;  /* 0x00000014fbf87211 */ /* 0x080fe600078210ff */
[----:B------:R2:W-:Y:S04]  /*51e0*/  RED.E.ADD.F32.FTZ.RN.STRONG.GPU [R246.64], R6 ;  /* 0x00000006f600798e */ /* 0x0005e8000c10e784 */
[----:B------:R3:W-:Y:S04]  /*51f0*/  RED.E.ADD.F32.FTZ.RN.STRONG.GPU [R4.64], R7 ;  /* 0x000000070400798e */ /* 0x0007e8000c10e784 */
[----:B--2---:R-:W2:Y:S01]  /*5200*/  LDL R6, [R1+0x38] ;  /* 0x0000380001067983 */ /* 0x004ea20000100800 */
[-C--:B------:R-:W-:Y:S02]  /*5210*/  LEA R246, P0, R249, R20.reuse, 0x2 ;  /* 0x00000014f9f67211 */ /* 0x080fe400078010ff */
[-C--:B------:R-:W-:Y:S01]  /*5220*/  LEA.HI.X.SX32 R249, R251, R21.reuse, 0x2, P1 ;  /* 0x00000015fbf97211 */ /* 0x080fe200008f16ff */
[----:B------:R-:W-:Y:S01]  /*5230*/  IMAD.MOV.U32 R251, RZ, RZ, c[0x0][0x22c] ;  /* 0x00008b00fffb7624 */ /* 0x000fe200078e00ff */
[CC--:B---3--:R-:W-:Y:S03]  /*5240*/  LEA R4, P1, R250.reuse, R20.reuse, 0x2 ;  /* 0x00000014fa047211 */ /* 0x0c8fe600078210ff */
[----:B------:R-:W-:Y:S01]  /*5250*/  IMAD R251, R251, c[0x0][0x1c0], RZ ;  /* 0x00007000fbfb7a24 */ /* 0x000fe200078e02ff */
[----:B------:R3:W-:Y:S01]  /*5260*/  RED.E.ADD.F32.FTZ.RN.STRONG.GPU [R248.64], R8 ;  /* 0x00000008f800798e */ /* 0x0007e2000c10e784 */
[-C--:B------:R-:W-:Y:S02]  /*5270*/  LEA.HI.X.SX32 R5, R250, R21.reuse, 0x2, P1 ;  /* 0x00000015fa057211 */ /* 0x080fe400008f16ff */
[C---:B------:R-:W-:Y:S02]  /*5280*/  IMAD R247, R251.reuse, 0x28, RZ ;  /* 0x00000028fbf77824 */ /* 0x040fe400078e02ff */
[----:B------:R-:W-:Y:S03]  /*5290*/  IMAD R7, R251, 0x38, RZ ;  /* 0x00000038fb077824 */ /* 0x000fe600078e02ff */
[-C--:B------:R-:W-:Y:S05]  /*52a0*/  LEA.HI.X.SX32 R247, R247, R21.reuse, 0x2, P0 ;  /* 0x00000015f7f77211 */ /* 0x080fea00000f16ff */
[----:B------:R4:W-:Y:S04]  /*52b0*/  RED.E.ADD.F32.FTZ.RN.STRONG.GPU [R246.64], R9 ;  /* 0x00000009f600798e */ /* 0x0009e8000c10e784 */
[----:B------:R1:W-:Y:S01]  /*52c0*/  RED.E.ADD.F32.FTZ.RN.STRONG.GPU [R4.64], R10 ;  /* 0x0000000a0400798e */ /* 0x0003e2000c10e784 */
[----:B---3--:R-:W-:Y:S04]  /*52d0*/  IMAD.MOV.U32 R249, RZ, RZ, c[0x0][0x22c] ;  /* 0x00008b00fff97624 */ /* 0x008fe800078e00ff */
[----:B------:R-:W-:Y:S04]  /*52e0*/  IMAD R249, R249, c[0x0][0x1c0], RZ ;  /* 0x00007000f9f97a24 */ /* 0x000fe800078e02ff */
[C---:B------:R-:W-:Y:S02]  /*52f0*/  IMAD.SHL.U32 R248, R249.reuse, 0x10, RZ ;  /* 0x00000010f9f87824 */ /* 0x040fe400078e00ff */
[----:B------:R-:W-:Y:S03]  /*5300*/  IMAD.SHL.U32 R249, R249, 0x8, RZ ;  /* 0x00000008f9f97824 */ /* 0x000fe600078e00ff */
[----:B----4-:R-:W-:Y:S05]  /*5310*/  IADD3 R9, R248, 0x20, RZ ;  /* 0x00000020f8097810 */ /* 0x010fea0007ffe0ff */
[----:B-1----:R-:W-:Y:S02]  /*5320*/  IMAD.IADD R4, R249, 0x1, R9 ;  /* 0x00000001f9047824 */ /* 0x002fe400078e0209 */
[----:B--2---:R-:W-:Y:S01]  /*5330*/  IMAD.MOV.U32 R251, RZ, RZ, R6 ;  /* 0x000000fffffb7224 */ /* 0x004fe200078e0006 */
[CC--:B------:R-:W-:Y:S04]  /*5340*/  LEA R6, P0, R7.reuse, R20.reuse, 0x2 ;  /* 0x0000001407067211 */ /* 0x0c0fe800078010ff */
[-C--:B------:R-:W-:Y:S02]  /*5350*/  LEA.HI.X.SX32 R7, R7, R21.reuse, 0x2, P0 ;  /* 0x0000001507077211 */ /* 0x080fe400000f16ff */
[CC--:B------:R-:W-:Y:S03]  /*5360*/  LEA R8, P0, R9.reuse, R20.reuse, 0x2 ;  /* 0x0000001409087211 */ /* 0x0c0fe600078010ff */
[----:B------:R1:W-:Y:S01]  /*5370*/  RED.E.ADD.F32.FTZ.RN.STRONG.GPU [R6.64], R11 ;  /* 0x0000000b0600798e */ /* 0x0003e2000c10e784 */
[-C--:B------:R-:W-:Y:S02]  /*5380*/  LEA.HI.X.SX32 R9, R9, R21.reuse, 0x2, P0 ;  /* 0x0000001509097211 */ /* 0x080fe400000f16ff */
[CC--:B------:R-:W-:Y:S01]  /*5390*/  LEA R246, P0, R4.reuse, R20.reuse, 0x2 ;  /* 0x0000001404f67211 */ /* 0x0c0fe200078010ff */
[----:B------:R2:W-:Y:S03]  /*53a0*/  RED.E.ADD.F32.FTZ.RN.STRONG.GPU [R20.64+0x80], R16 ;  /* 0x000080101400798e */ /* 0x0005e6000c10e784 */
[-C--:B------:R-:W-:Y:S01]  /*53b0*/  LEA.HI.X.SX32 R247, R4, R21.reuse, 0x2, P0 ;  /* 0x0000001504f77211 */ /* 0x080fe200000f16ff */
[----:B------:R3:W-:Y:S04]  /*53c0*/  RED.E.ADD.F32.FTZ.RN.STRONG.GPU [R244.64+0x80], R17 ;  /* 0x00008011f400798e */ /* 0x0007e8000c10e784 */
[----:B------:R4:W-:Y:S04]  /*53d0*/  RED.E.ADD.F32.FTZ.RN.STRONG.GPU [R8.64], R18 ;  /* 0x000000120800798e */ /* 0x0009e8000c10e784 */
[----:B------:R-:W-:Y:S01]  /*53e0*/  RED.E.ADD.F32.FTZ.RN.STRONG.GPU [R246.64], R19 ;  /* 0x00000013f600798e */ /* 0x000fe2000c10e784 */
[C---:B-1----:R-:W-:Y:S04]  /*53f0*/  IMAD.IADD R6, R249.reuse, 0x1, R4 ;  /* 0x00000001f9067824 */ /* 0x042fe800078e0204 */
[C---:B------:R-:W-:Y:S01]  /*5400*/  IMAD.IADD R5, R249.reuse, 0x1, R6 ;  /* 0x00000001f9057824 */ /* 0x040fe200078e0206 */
[CC--:B------:R-:W-:Y:S03]  /*5410*/  LEA R10, P1, R6.reuse, R20.reuse, 0x2 ;  /* 0x00000014060a7211 */ /* 0x0c0fe600078210ff */
[----:B------:R-:W-:Y:S01]  /*5420*/  IMAD.IADD R4, R249, 0x1, R5 ;  /* 0x00000001f9047824 */ /* 0x000fe200078e0205 */
[CC--:B--2---:R-:W-:Y:S02]  /*5430*/  LEA R16, P0, R5.reuse, R20.reuse, 0x2 ;  /* 0x0000001405107211 */ /* 0x0c4fe400078010ff */
[-C--:B------:R-:W-:Y:S02]  /*5440*/  LEA.HI.X.SX32 R11, R6, R21.reuse, 0x2, P1 ;  /* 0x00000015060b7211 */ /* 0x080fe400008f16ff */
[-C--:B---3--:R-:W-:Y:S01]  /*5450*/  LEA.HI.X.SX32 R17, R5, R21.reuse, 0x2, P0 ;  /* 0x0000001505117211 */ /* 0x088fe200000f16ff */
[----:B------:R-:W-:Y:S01]  /*5460*/  IMAD.IADD R5, R249, 0x1, R4 ;  /* 0x00000001f9057824 */ /* 0x000fe200078e0204 */
[CC--:B----4-:R-:W-:Y:S01]  /*5470*/  LEA R8, P0, R4.reuse, R20.reuse, 0x2 ;  /* 0x0000001404087211 */ /* 0x0d0fe200078010ff */
[----:B------:R1:W-:Y:S03]  /*5480*/  RED.E.ADD.F32.FTZ.RN.STRONG.GPU [R10.64], R12 ;  /* 0x0000000c0a00798e */ /* 0x0003e6000c10e784 */
[-C--:B------:R-:W-:Y:S01]  /*5490*/  LEA.HI.X.SX32 R9, R4, R21.reuse, 0x2, P0 ;  /* 0x0000001504097211 */ /* 0x080fe200000f16ff */
[----:B------:R-:W-:Y:S01]  /*54a0*/  RED.E.ADD.F32.FTZ.RN.STRONG.GPU [R16.64], R13 ;  /* 0x0000000d1000798e */ /* 0x000fe2000c10e784 */
[CC--:B------:R-:W-:Y:S03]  /*54b0*/  LEA R6, P0, R5.reuse, R20.reuse, 0x2 ;  /* 0x0000001405067211 */ /* 0x0c0fe600078010ff */
[----:B------:R2:W-:Y:S01]  /*54c0*/  RED.E.ADD.F32.FTZ.RN.STRONG.GPU [R8.64], R14 ;  /* 0x0000000e0800798e */ /* 0x0005e2000c10e784 */
[-C--:B------:R-:W-:Y:S03]  /*54d0*/  LEA.HI.X.SX32 R7, R5, R21.reuse, 0x2, P0 ;  /* 0x0000001505077211 */ /* 0x080fe600000f16ff */
[----:B------:R-:W-:Y:S04]  /*54e0*/  LDSM.16.MT88.4 R16, [R0+0x2000] ;  /* 0x002000000010783b */ /* 0x000fe80000004200 */
[----:B------:R3:W-:Y:S04]  /*54f0*/  RED.E.ADD.F32.FTZ.RN.STRONG.GPU [R6.64], R15 ;  /* 0x0000000f0600798e */ /* 0x0007e8000c10e784 */
[----:B------:R-:W-:Y:S04]  /*5500*/  RED.E.ADD.F32.FTZ.RN.STRONG.GPU [R20.64+0x100], R68 ;  /* 0x000100441400798e */ /* 0x000fe8000c10e784 */
[----:B------:R-:W-:Y:S01]  /*5510*/  RED.E.ADD.F32.FTZ.RN.STRONG.GPU [R244.64+0x100], R69 ;  /* 0x00010045f400798e */ /* 0x000fe2000c10e784 */
[----:B-1----:R-:W-:Y:S05]  /*5520*/  IADD3 R10, R248, 0x40, RZ ;  /* 0x00000040f80a7810 */ /* 0x002fea0007ffe0ff */
[C---:B------:R-:W-:Y:S01]  /*5530*/  IMAD.IADD R4, R249.reuse, 0x1, R10 ;  /* 0x00000001f9047824 */ /* 0x040fe200078e020a */
[CC--:B--2---:R-:W-:Y:S04]  /*5540*/  LEA R8, P0, R10.reuse, R20.reuse, 0x2 ;  /* 0x000000140a087211 */ /* 0x0c4fe800078010ff */
[-C--:B------:R-:W-:Y:S02]  /*5550*/  LEA.HI.X.SX32 R9, R10, R21.reuse, 0x2, P0 ;  /* 0x000000150a097211 */ /* 0x080fe400000f16ff */
[CC--:B------:R-:W-:Y:S01]  /*5560*/  LEA R14, P0, R4.reuse, R20.reuse, 0x2 ;  /* 0x00000014040e7211 */ /* 0x0c0fe200078010ff */
[C---:B---3--:R-:W-:Y:S02]  /*5570*/  IMAD.IADD R6, R249.reuse, 0x1, R4 ;  /* 0x00000001f9067824 */ /* 0x048fe400078e0204 */
[----:B------:R1:W-:Y:S01]  /*5580*/  RED.E.ADD.F32.FTZ.RN.STRONG.GPU [R8.64], R70 ;  /* 0x000000460800798e */ /* 0x0003e2000c10e784 */
[-C--:B------:R-:W-:Y:S01]  /*5590*/  LEA.HI.X.SX32 R15, R4, R21.reuse, 0x2, P0 ;  /* 0x00000015040f7211 */ /* 0x080fe200000f16ff */
[C---:B------:R-:W-:Y:S01]  /*55a0*/  IMAD.IADD R5, R249.reuse, 0x1, R6 ;  /* 0x00000001f9057824 */ /* 0x040fe200078e0206 */
[CC--:B------:R-:W-:Y:S03]  /*55b0*/  LEA R10, P1, R6.reuse, R20.reuse, 0x2 ;  /* 0x00000014060a7211 */ /* 0x0c0fe600078210ff */
[----:B------:R-:W-:Y:S01]  /*55c0*/  RED.E.ADD.F32.FTZ.RN.STRONG.GPU [R14.64], R71 ;  /* 0x000000470e00798e */ /* 0x000fe2000c10e784 */
[----:B------:R-:W-:Y:S01]  /*55d0*/  IMAD.IADD R4, R249, 0x1, R5 ;  /* 0x00000001f9047824 */ /* 0x000fe200078e0205 */
[CC--:B------:R-:W-:Y:S02]  /*55e0*/  LEA R12, P0, R5.reuse, R20.reuse, 0x2 ;  /* 0x00000014050c7211 */ /* 0x0c0fe400078010ff */
[-C--:B------:R-:W-:Y:S01]  /*55f0*/  LEA.HI.X.SX32 R11, R6, R21.reuse, 0x2, P1 ;  /* 0x00000015060b7211 */ /* 0x080fe200008f16ff */
[----:B------:R-:W-:Y:S01]  /*5600*/  LDSM.16.MT88.4 R68, [R0+0x4000] ;  /* 0x004000000044783b */ /* 0x000fe20000004200 */
[-C--:B------:R-:W-:Y:S01]  /*5610*/  LEA.HI.X.SX32 R13, R5, R21.reuse, 0x2, P0 ;  /* 0x00000015050d7211 */ /* 0x080fe200000f16ff */
[----:B------:R-:W-:Y:S02]  /*5620*/  IMAD.IADD R5, R249, 0x1, R4 ;  /* 0x00000001f9057824 */ /* 0x000fe400078e0204 */
        /* <DEDUP_REMOVED lines=10> */
[C---:B------:R-:W-:Y:S02]  /*56d0*/  IMAD.IADD R4, R249.reuse, 0x1, R10 ;  /* 0x00000001f9047824 */ /* 0x040fe400078e020a */
[----:B------:R-:W-:Y:S04]  /*56e0*/  RED.E.ADD.F32.FTZ.RN.STRONG.GPU [R244.64+0x180], R81 ;  /* 0x00018051f400798e */ /* 0x000fe8000c10e784 */
[----:B------:R-:W-:Y:S01]  /*56f0*/  LDSM.16.MT88.4 R72, [R3+0x12800] ;  /* 0x012800000348783b */ /* 0x000fe20000004200 */
[CC--:B-1----:R-:W-:Y:S04]  /*5700*/  LEA R8, P0, R10.reuse, R20.reuse, 0x2 ;  /* 0x000000140a087211 */ /* 0x0c2fe800078010ff */
[-C--:B------:R-:W-:Y:S01]  /*5710*/  LEA.HI.X.SX32 R9, R10, R21.reuse, 0x2, P0 ;  /* 0x000000150a097211 */ /* 0x080fe200000f16ff */
[C---:B---3--:R-:W-:Y:S01]  /*5720*/  IMAD.IADD R6, R249.reuse, 0x1, R4 ;  /* 0x00000001f9067824 */ /* 0x048fe200078e0204 */
[CC--:B------:R-:W-:Y:S03]  /*5730*/  LEA R14, P0, R4.reuse, R20.reuse, 0x2 ;  /* 0x00000014040e7211 */ /* 0x0c0fe600078010ff */
[----:B------:R1:W-:Y:S01]  /*5740*/  RED.E.ADD.F32.FTZ.RN.STRONG.GPU [R8.64], R82 ;  /* 0x000000520800798e */ /* 0x0003e2000c10e784 */
[C---:B------:R-:W-:Y:S01]  /*5750*/  IMAD.IADD R5, R249.reuse, 0x1, R6 ;  /* 0x00000001f9057824 */ /* 0x040fe200078e0206 */
[-C--:B------:R-:W-:Y:S02]  /*5760*/  LEA.HI.X.SX32 R15, R4, R21.reuse, 0x2, P0 ;  /* 0x00000015040f7211 */ /* 0x080fe400000f16ff */
[CC--:B------:R-:W-:Y:S01]  /*5770*/  LEA R10, P1, R6.reuse, R20.reuse, 0x2 ;  /* 0x00000014060a7211 */ /* 0x0c0fe200078210ff */
        /* <DEDUP_REMOVED lines=26> */
[-C--:B------:R-:W-:Y:S03]  /*5920*/  LEA.HI.X.SX32 R13, R4, R21.reuse, 0x2, P0 ;  /* 0x00000015040d7211 */ /* 0x080fe600000f16ff */
[----:B------:R-:W-:Y:S01]  /*5930*/  IMAD.IADD R4, R249, 0x1, R5 ;  /* 0x00000001f9047824 */ /* 0x000fe200078e0205 */
        /* <DEDUP_REMOVED lines=12> */
[----:B------:R3:W-:Y:S01]  /*5a00*/  RED.E.ADD.F32.FTZ.RN.STRONG.GPU [R6.64], R90 ;  /* 0x0000005a0600798e */ /* 0x0007e2000c10e784 */
[CC--:B-1----:R-:W-:Y:S04]  /*5a10*/  LEA R8, P0, R5.reuse, R20.reuse, 0x2 ;  /* 0x0000001405087211 */ /* 0x0c2fe800078010ff */
[-C--:B------:R-:W-:Y:S02]  /*5a20*/  LEA.HI.X.SX32 R9, R5, R21.reuse, 0x2, P0 ;  /* 0x0000001505097211 */ /* 0x080fe400000f16ff */
[CC--:B--2---:R-:W-:Y:S01]  /*5a30*/  LEA R10, P0, R4.reuse, R20.reuse, 0x2 ;  /* 0x00000014040a7211 */ /* 0x0c4fe200078010ff */
[C---:B---3--:R-:W-:Y:S02]  /*5a40*/  IMAD.IADD R6, R249.reuse, 0x1, R4 ;  /* 0x00000001f9067824 */ /* 0x048fe400078e0204 */
        /* <DEDUP_REMOVED lines=10> */
[C---:B------:R-:W-:Y:S01]  /*5af0*/  IMAD.IADD R5, R249.reuse, 0x1, R8 ;  /* 0x00000001f9057824 */ /* 0x040fe200078e0208 */
[CC--:B------:R-:W-:Y:S03]  /*5b00*/  LEA R12, P0, R8.reuse, R20.reuse, 0x2 ;  /* 0x00000014080c7211 */ /* 0x0c0fe600078010ff */
[----:B------:R-:W-:Y:S01]  /*5b10*/  IMAD.IADD R4, R249, 0x1, R5 ;  /* 0x00000001f9047824 */ /* 0x000fe200078e0205 */
[-C--:B------:R-:W-:Y:S02]  /*5b20*/  LEA.HI.X.SX32 R13, R8, R21.reuse, 0x2, P0 ;  /* 0x00000015080d7211 */ /* 0x080fe400000f16ff */
[-C--:B--2---:R-:W-:Y:S01]  /*5b30*/  LEA R10, P2, R5, R20.reuse, 0x2 ;  /* 0x00000014050a7211 */ /* 0x084fe200078410ff */
        /* <DEDUP_REMOVED lines=73> */
[----:B------:R-:W2:Y:S01]  /*5fd0*/  LDL.LU.64 R96, [R1+0x40] ;  /* 0x0000400001607983 */ /* 0x000ea20000300a00 */
[----:B------:R-:W-:Y:S01]  /*5fe0*/  IMAD.MOV.U32 R6, RZ, RZ, c[0x0][0x190] ;  /* 0x00006400ff067624 */ /* 0x000fe200078e00ff */
[----:B------:R-:W-:Y:S02]  /*5ff0*/  MOV R7, c[0x0][0x194] ;  /* 0x0000650000077a02 */ /* 0x000fe40000000f00 */
[----:B------:R-:W-:Y:S01]  /*6000*/  BAR.SYNC.DEFER_BLOCKING 0x0 ;  /* 0x0000000000007b1d */ /* 0x000fe20000010000 */
        /* <DEDUP_REMOVED lines=9> */
[----:B------:R1:W-:Y:S01]  /*60a0*/  LDGSTS.E.BYPASS.LTC128B.128 [R251], [R8.64] ;  /* 0x0000000008fb7fae */ /* 0x0003e2000b901d44 */
        /* <DEDUP_REMOVED lines=8> */
.L_x_102:
        /* <DEDUP_REMOVED lines=171> */
.L_x_104:
        /* <DEDUP_REMOVED lines=18> */
.L_x_105:
[----:B-1----:R-:W2:Y:S01]  /*6d00*/  LDL.64 R4, [R1+0x78] ;  /* 0x0000780001047983 */ /* 0x002ea20000100a00 */
[----:B------:R-:W-:Y:S01]  /*6d10*/  USHF.L.U32 UR7, UR19, 0x6, URZ ;  /* 0x0000000613077899 */ /* 0x000fe2000800063f */
[----:B------:R-:W-:Y:S01]  /*6d20*/  BSSY B0, `(.L_x_106) ;  /* 0x0000033000007945 */ /* 0x000fe20003800000 */
[----:B------:R-:W-:Y:S01]  /*6d30*/  ULDC.64 UR8, c[0x0][0x3a0] ;  /* 0x0000e80000087ab9 */ /* 0x000fe20000000a00 */
[----:B------:R-:W-:Y:S01]  /*6d40*/  BAR.SYNC.DEFER_BLOCKING 0x0 ;  /* 0x0000000000007b1d */ /* 0x000fe20000010000 */
[----:B------:R-:W-:Y:S02]  /*6d50*/  USHF.R.S32.HI UR10, URZ, 0x1f, UR7 ;  /* 0x0000001f3f0a7899 */ /* 0x000fe40008011407 */
[----:B------:R-:W-:Y:S01]  /*6d60*/  IMAD.U32 R13, RZ, RZ, UR7 ;  /* 0x00000007ff0d7e24 */ /* 0x000fe2000f8e00ff */
[----:B------:R-:W-:-:S02]  /*6d70*/  UIMAD UR6, UR19, -0x40, UR6 ;  /* 0xffffffc0130678a4 */ /* 0x000fc4000f8e0206 */
[----:B------:R-:W1:Y:S01]  /*6d80*/  S2R R64, SR_TID.X ;  /* 0x0000000000407919 */ /* 0x000e620000002100 */
[----:B------:R-:W-:-:S03]  /*6d90*/  UIMAD UR8, UR10, UR8, URZ ;  /* 0x000000080a0872a4 */ /* 0x000fc6000f8e023f */
[----:B------:R-:W3:Y:S01]  /*6da0*/  S2R R65, SR_TID.X ;  /* 0x0000000000417919 */ /* 0x000ee20000002100 */
[----:B------:R-:W-:-:S06]  /*6db0*/  UIMAD UR8, UR7, UR9, UR8 ;  /* 0x00000009070872a4 */ /* 0x000fcc000f8e0208 */
[----:B------:R-:W-:Y:S01]  /*6dc0*/  IMAD.U32 R8, RZ, RZ, UR8 ;  /* 0x00000008ff087e24 */ /* 0x000fe2000f8e00ff */
[----:B------:R-:W-:Y:S02]  /*6dd0*/  ULDC.64 UR8, c[0x0][0x3b8] ;  /* 0x0000ee0000087ab9 */ /* 0x000fe40000000a00 */
[----:B------:R-:W-:Y:S01]  /*6de0*/  UIMAD UR8, UR59, UR8, URZ ;  /* 0x000000083b0872a4 */ /* 0x000fe2000f8e023f */
[----:B------:R4:W2:Y:S03]  /*6df0*/  LDS.128 R36, [R251+0xd000] ;  /* 0x00d00000fb247984 */ /* 0x0008a60000000c00 */
[----:B------:R-:W-:Y:S01]  /*6e00*/  UIMAD UR8, UR38, UR9, UR8 ;  /* 0x00000009260872a4 */ /* 0x000fe2000f8e0208 */
[----:B------:R4:W2:Y:S01]  /*6e10*/  LDS.128 R32, [R251+0xf000] ;  /* 0x00f00000fb207984 */ /* 0x0008a20000000c00 */
[----:B-1----:R-:W-:-:S03]  /*6e20*/  SHF.R.S32.HI R64, RZ, 0x1f, R64 ;  /* 0x0000001fff407819 */ /* 0x002fc60000011440 */
[----:B------:R4:W1:Y:S01]  /*6e30*/  LDS.128 R28, [R251+0x11000] ;  /* 0x01100000fb1c7984 */ /* 0x0008620000000c00 */
[----:B---3--:R-:W-:-:S03]  /*6e40*/  LEA.HI R64, R64, R65, RZ, 0x3 ;  /* 0x0000004140407211 */ /* 0x008fc600078f18ff */
[----:B------:R4:W3:Y:S01]  /*6e50*/  LDS.128 R48, [R251+0x12000] ;  /* 0x01200000fb307984 */ /* 0x0008e20000000c00 */
[----:B------:R-:W-:-:S03]  /*6e60*/  SHF.R.S32.HI R64, RZ, 0x3, R64 ;  /* 0x00000003ff407819 */ /* 0x000fc60000011440 */
[----:B------:R4:W1:Y:S01]  /*6e70*/  LDS.128 R60, [R251+0x13000] ;  /* 0x01300000fb3c7984 */ /* 0x0008620000000c00 */
[----:B------:R-:W-:-:S03]  /*6e80*/  ISETP.GE.AND P2, PT, R64, UR6, PT ;  /* 0x0000000640007c0c */ /* 0x000fc6000bf46270 */
[----:B------:R4:W1:Y:S01]  /*6e90*/  LDS.128 R44, [R251+0x14000] ;  /* 0x01400000fb2c7984 */ /* 0x0008620000000c00 */
[----:B------:R-:W-:-:S03]  /*6ea0*/  SHF.R.S32.HI R14, RZ, 0x1f, R64 ;  /* 0x0000001fff0e7819 */ /* 0x000fc60000011440 */
[----:B------:R4:W1:Y:S04]  /*6eb0*/  LDS.128 R56, [R251+0x15000] ;  /* 0x01500000fb387984 */ /* 0x0008680000000c00 */
[----:B------:R4:W1:Y:S04]  /*6ec0*/  LDS.128 R40, [R251+0x16000] ;  /* 0x01600000fb287984 */ /* 0x0008680000000c00 */
[----:B------:R4:W1:Y:S01]  /*6ed0*/  LDS.128 R52, [R251+0x17000] ;  /* 0x01700000fb347984 */ /* 0x0008620000000c00 */
[--C-:B--2---:R-:W-:Y:S01]  /*6ee0*/  SHF.R.S32.HI R7, RZ, 0x1f, R4.reuse ;  /* 0x0000001fff077819 */ /* 0x104fe20000011404 */
[----:B------:R-:W-:-:S04]  /*6ef0*/  IMAD.MOV.U32 R6, RZ, RZ, R4 ;  /* 0x000000ffff067224 */ /* 0x000fc800078e0004 */
[----:B------:R-:W-:-:S05]  /*6f00*/  IMAD.WIDE.U32 R4, R13, c[0x0][0x3a0], R6 ;  /* 0x0000e8000d047a25 */ /* 0x000fca00078e0006 */
[----:B------:R-:W-:-:S04]  /*6f10*/  IADD3 R4, P0, R4, UR14, RZ ;  /* 0x0000000e04047c10 */ /* 0x000fc8000ff1e0ff */
[----:B------:R-:W-:Y:S01]  /*6f20*/  IADD3.X R5, R5, UR15, R8, P0, !PT ;  /* 0x0000000f05057c10 */ /* 0x000fe200087fe408 */
[----:B------:R-:W-:-:S04]  /*6f30*/  IMAD.U32 R8, RZ, RZ, UR38 ;  /* 0x00000026ff087e24 */ /* 0x000fc8000f8e00ff */
[----:B------:R-:W-:-:S05]  /*6f40*/  IMAD.WIDE.U32 R8, R8, c[0x0][0x3b8], R4 ;  /* 0x0000ee0008087a25 */ /* 0x000fca00078e0004 */
[----:B------:R-:W-:Y:S01]  /*6f50*/  IADD3 R12, R9, UR8, RZ ;  /* 0x00000008090c7c10 */ /* 0x000fe2000fffe0ff */
[----:B------:R-:W-:Y:S05]  /*6f60*/  @P2 BRA `(.L_x_107) ;  /* 0x000000e000002947 */ /* 0x000fea0003800000 */
[----:B-1-34-:R-:W1:Y:S01]  /*6f70*/  LDS.128 R20, [R251+0xe000] ;  /* 0x00e00000fb147984 */ /* 0x01ae620000000c00 */
[----:B------:R-:W-:Y:S01]  /*6f80*/  MOV R4, R8 ;  /* 0x0000000800047202 */ /* 0x000fe20000000f00 */
[----:B------:R-:W-:Y:S01]  /*6f90*/  IMAD R15, R14, c[0x0][0x3a0], RZ ;  /* 0x0000e8000e0f7a24 */ /* 0x000fe200078e02ff */
[----:B------:R-:W-:Y:S01]  /*6fa0*/  MOV R5, R12 ;  /* 0x0000000c00057202 */ /* 0x000fe20000000f00 */
[----:B------:R-:W2:Y:S04]  /*6fb0*/  LDS.128 R16, [R251+0xc000] ;  /* 0x00c00000fb107984 */ /* 0x000ea80000000c00 */
[----:B------:R-:W3:Y:S01]  /*6fc0*/  LDS.128 R24, [R251+0x10000] ;  /* 0x01000000fb187984 */ /* 0x000ee20000000c00 */
[----:B------:R-:W-:-:S04]  /*6fd0*/  IMAD.WIDE.U32 R10, R64, c[0x0][0x3a0], R4 ;  /* 0x0000e800400a7a25 */ /* 0x000fc800078e0004 */
[----:B------:R-:W-:-:S05]  /*6fe0*/  IMAD R4, R64, c[0x0][0x3a4], R15 ;  /* 0x0000e90040047a24 */ /* 0x000fca00078e020f */
[----:B------:R-:W-:Y:S02]  /*6ff0*/  IADD3 R5, R11, R4, RZ ;  /* 0x000000040b057210 */ /* 0x000fe40007ffe0ff */
[----:B------:R-:W-:-:S04]  /*7000*/  LEA R4, P0, R10, c[0x0][0x340], 0x1 ;  /* 0x0000d0000a047a11 */ /* 0x000fc800078008ff */
[----:B------:R-:W-:-:S05]  /*7010*/  LEA.HI.X R5, R10, c[0x0][0x344], R5, 0x1, P0 ;  /* 0x0000d1000a057a11 */ /* 0x000fca00000f0c05 */
[----:B-1----:R1:W-:Y:S04]  /*7020*/  STG.E.128 [R4.64+0x80], R20 ;  /* 0x0000801404007986 */ /* 0x0023e8000c101d04 */
[----:B--2---:R1:W-:Y:S04]  /*7030*/  STG.E.128 [R4.64], R16 ;  /* 0x0000001004007986 */ /* 0x0043e8000c101d04 */
[----:B---3--:R1:W-:Y:S02]  /*7040*/  STG.E.128 [R4.64+0x100], R24 ;  /* 0x0001001804007986 */ /* 0x0083e4000c101d04 */
.L_x_107:
[----:B-1-34-:R-:W-:Y:S05]  /*7050*/  BSYNC B0 ;  /* 0x0000000000007941 */ /* 0x01afea0003800000 */
.L_x_106:
[----:B------:R-:W-:Y:S01]  /*7060*/  IADD3 R4, R64, 0x20, RZ ;  /* 0x0000002040047810 */ /* 0x000fe20007ffe0ff */
[----:B------:R-:W-:Y:S03]  /*7070*/  BSSY B0, `(.L_x_108) ;  /* 0x000000f000007945 */ /* 0x000fe60003800000 */
[----:B------:R-:W-:-:S13]  /*7080*/  ISETP.GE.AND P1, PT, R4, UR6, PT ;  /* 0x0000000604007c0c */ /* 0x000fda000bf26270 */
[----:B------:R-:W-:Y:S05]  /*7090*/  @P1 BRA `(.L_x_109) ;  /* 0x000000c000001947 */ /* 0x000fea0003800000 */
[----:B------:R-:W-:Y:S02]  /*70a0*/  IADD3 R4, P0, R64, 0x20, RZ ;  /* 0x0000002040047810 */ /* 0x000fe40007f1e0ff */
[----:B------:R-:W-:Y:S02]  /*70b0*/  MOV R9, R12 ;  /* 0x0000000c00097202 */ /* 0x000fe40000000f00 */
[----:B------:R-:W-:-:S03]  /*70c0*/  IADD3.X R5, RZ, R14, RZ, P0, !PT ;  /* 0x0000000eff057210 */ /* 0x000fc600007fe4ff */
[----:B------:R-:W-:-:S04]  /*70d0*/  IMAD.WIDE.U32 R8, R4, c[0x0][0x3a0], R8 ;  /* 0x0000e80004087a25 */ /* 0x000fc800078e0008 */
[----:B------:R-:W-:-:S04]  /*70e0*/  IMAD R5, R5, c[0x0][0x3a0], RZ ;  /* 0x0000e80005057a24 */ /* 0x000fc800078e02ff */
[----:B------:R-:W-:Y:S01]  /*70f0*/  IMAD R5, R4, c[0x0][0x3a4], R5 ;  /* 0x0000e90004057a24 */ /* 0x000fe200078e0205 */
[----:B------:R-:W-:-:S04]  /*7100*/  LEA R4, P0, R8, c[0x0][0x340], 0x1 ;  /* 0x0000d00008047a11 */ /* 0x000fc800078008ff */
[----:B------:R-:W-:-:S04]  /*7110*/  IADD3 R5, R9, R5, RZ ;  /* 0x0000000509057210 */ /* 0x000fc80007ffe0ff */
[----:B------:R-:W-:-:S05]  /*7120*/  LEA.HI.X R5, R8, c[0x0][0x344], R5, 0x1, P0 ;  /* 0x0000d10008057a11 */ /* 0x000fca00000f0c05 */
[----:B------:R1:W-:Y:S04]  /*7130*/  STG.E.128 [R4.64], R36 ;  /* 0x0000002404007986 */ /* 0x0003e8000c101d04 */
[----:B------:R1:W-:Y:S04]  /*7140*/  STG.E.128 [R4.64+0x80], R32 ;  /* 0x0000802004007986 */ /* 0x0003e8000c101d04 */
[----:B------:R1:W-:Y:S02]  /*7150*/  STG.E.128 [R4.64+0x100], R28 ;  /* 0x0001001c04007986 */ /* 0x0003e4000c101d04 */
.L_x_109:
[----:B------:R-:W-:Y:S05]  /*7160*/  BSYNC B0 ;  /* 0x0000000000007941 */ /* 0x000fea0003800000 */
.L_x_108:
[----:B------:R-:W-:Y:S01]  /*7170*/  ULDC.64 UR8, c[0x0][0x3a8] ;  /* 0x0000ea0000087ab9 */ /* 0x000fe20000000a00 */
[----:B------:R-:W-:Y:S01]  /*7180*/  IMAD.WIDE.U32 R6, R13, c[0x0][0x3a8], R6 ;  /* 0x0000ea000d067a25 */ /* 0x000fe200078e0006 */
[----:B------:R-:W-:Y:S01]  /*7190*/  UIMAD UR6, UR10, UR8, URZ ;  /* 0x000000080a0672a4 */ /* 0x000fe2000f8e023f */
[----:B------:R-:W-:Y:S03]  /*71a0*/  BSSY B0, `(.L_x_110) ;  /* 0x0000017000007945 */ /* 0x000fe60003800000 */
[----:B------:R-:W-:Y:S01]  /*71b0*/  UIMAD UR7, UR7, UR9, UR6 ;  /* 0x00000009070772a4 */ /* 0x000fe2000f8e0206 */
[----:B------:R-:W-:-:S05]  /*71c0*/  IADD3 R6, P0, R6, UR11, RZ ;  /* 0x0000000b06067c10 */ /* 0x000fca000ff1e0ff */
[----:B-1----:R-:W-:Y:S01]  /*71d0*/  IMAD.U32 R4, RZ, RZ, UR7 ;  /* 0x00000007ff047e24 */ /* 0x002fe2000f8e00ff */
        /* <DEDUP_REMOVED lines=9> */
[----:B------:R-:W-:Y:S01]  /*7270*/  IMAD R11, R14, c[0x0][0x3a8], RZ ;  /* 0x0000ea000e0b7a24 */ /* 0x000fe200078e02ff */
[----:B------:R-:W-:-:S05]  /*7280*/  MOV R5, R10 ;  /* 0x0000000a00057202 */ /* 0x000fca0000000f00 */
[----:B------:R-:W-:-:S04]  /*7290*/  IMAD.WIDE.U32 R8, R64, c[0x0][0x3a8], R4 ;  /* 0x0000ea0040087a25 */ /* 0x000fc800078e0004 */
[----:B------:R-:W-:-:S05]  /*72a0*/  IMAD R4, R64, c[0x0][0x3ac], R11 ;  /* 0x0000eb0040047a24 */ /* 0x000fca00078e020b */
[----:B------:R-:W-:Y:S02]  /*72b0*/  IADD3 R5, R9, R4, RZ ;  /* 0x0000000409057210 */ /* 0x000fe40007ffe0ff */
[----:B------:R-:W-:-:S04]  /*72c0*/  LEA R4, P0, R8, c[0x0][0x348], 0x1 ;  /* 0x0000d20008047a11 */ /* 0x000fc800078008ff */
[----:B------:R-:W-:-:S05]  /*72d0*/  LEA.HI.X R5, R8, c[0x0][0x34c], R5, 0x1, P0 ;  /* 0x0000d30008057a11 */ /* 0x000fca00000f0c05 */
[----:B------:R1:W-:Y:S04]  /*72e0*/  STG.E.128 [R4.64], R48 ;  /* 0x0000003004007986 */ /* 0x0003e8000c101d04 */
[----:B------:R1:W-:Y:S04]  /*72f0*/  STG.E.128 [R4.64+0x80], R44 ;  /* 0x0000802c04007986 */ /* 0x0003e8000c101d04 */
[----:B------:R1:W-:Y:S02]  /*7300*/  STG.E.128 [R4.64+0x100], R40 ;  /* 0x0001002804007986 */ /* 0x0003e4000c101d04 */
.L_x_111:
[----:B------:R-:W-:Y:S05]  /*7310*/  BSYNC B0 ;  /* 0x0000000000007941 */ /* 0x000fea0003800000 */
.L_x_110:
[----:B------:R-:W-:Y:S05]  /*7320*/  @P1 BRA `(.L_x_112) ;  /* 0x0000093000001947 */ /* 0x000fea0003800000 */
[----:B-1----:R-:W-:Y:S02]  /*7330*/  IADD3 R4, P0, R64, 0x20, RZ ;  /* 0x0000002040047810 */ /* 0x002fe40007f1e0ff */
[----:B------:R-:W-:-:S02]  /*7340*/  MOV R7, R10 ;  /* 0x0000000a00077202 */ /* 0x000fc40000000f00 */
        /* <DEDUP_REMOVED lines=9> */
[----:B------:R1:W-:Y:S01]  /*73e0*/  STG.E.128 [R4.64+0x100], R52 ;  /* 0x0001003404007986 */ /* 0x0003e2000c101d04 */
[----:B------:R-:W-:Y:S05]  /*73f0*/  BRA `(.L_x_112) ;  /* 0x0000086000007947 */ /* 0x000fea0003800000 */
.L_x_100:
[----:B--2---:R-:W-:Y:S02]  /*7400*/  UISETP.NE.AND UP0, UPT, UR24, -0x1, UPT ;  /* 0xffffffff1800788c */ /* 0x004fe4000bf05270 */
        /* <DEDUP_REMOVED lines=19> */
.L_x_113:
        /* <DEDUP_REMOVED lines=18> */
.L_x_114:
[----:B------:R-:W2:Y:S01]  /*7660*/  LDL.64 R16, [R1+0x78] ;  /* 0x0000780001107983 */ /* 0x000ea20000100a00 */
[----:B------:R-:W-:Y:S01]  /*7670*/  USHF.L.U32 UR7, UR19, 0x6, URZ ;  /* 0x0000000613077899 */ /* 0x000fe2000800063f */
[----:B------:R-:W-:Y:S01]  /*7680*/  BSSY B0, `(.L_x_115) ;  /* 0x0000024000007945 */ /* 0x000fe20003800000 */
[----:B------:R-:W-:Y:S01]  /*7690*/  ULDC.64 UR8, c[0x0][0x3a0] ;  /* 0x0000e80000087ab9 */ /* 0x000fe20000000a00 */
[----:B------:R-:W1:Y:S01]  /*76a0*/  S2R R14, SR_TID.X ;  /* 0x00000000000e7919 */ /* 0x000e620000002100 */
[----:B------:R-:W-:Y:S02]  /*76b0*/  USHF.R.S32.HI UR10, URZ, 0x1f, UR7 ;  /* 0x0000001f3f0a7899 */ /* 0x000fe40008011407 */
[----:B------:R-:W-:Y:S01]  /*76c0*/  IMAD.U32 R11, RZ, RZ, UR7 ;  /* 0x00000007ff0b7e24 */ /* 0x000fe2000f8e00ff */
[----:B------:R-:W3:Y:S01]  /*76d0*/  S2R R15, SR_TID.X ;  /* 0x00000000000f7919 */ /* 0x000ee20000002100 */
[----:B------:R-:W-:-:S02]  /*76e0*/  UIMAD UR8, UR10, UR8, URZ ;  /* 0x000000080a0872a4 */ /* 0x000fc4000f8e023f */
[----:B------:R-:W-:Y:S02]  /*76f0*/  UIMAD UR6, UR19, -0x40, UR6 ;  /* 0xffffffc0130678a4 */ /* 0x000fe4000f8e0206 */
[----:B------:R-:W-:Y:S01]  /*7700*/  UIMAD UR8, UR7, UR9, UR8 ;  /* 0x00000009070872a4 */ /* 0x000fe2000f8e0208 */
[----:B-1----:R-:W-:-:S04]  /*7710*/  SHF.R.S32.HI R14, RZ, 0x1f, R14 ;  /* 0x0000001fff0e7819 */ /* 0x002fc8000001140e */
[----:B---3--:R-:W-:-:S04]  /*7720*/  LEA.HI R14, R14, R15, RZ, 0x3 ;  /* 0x0000000f0e0e7211 */ /* 0x008fc800078f18ff */
        /* <DEDUP_REMOVED lines=22> */
[----:B------:R1:W-:Y:S04]  /*7890*/  STG.E.128 [R4.64], RZ ;  /* 0x000000ff04007986 */ /* 0x0003e8000c101d04 */
[----:B------:R1:W-:Y:S04]  /*78a0*/  STG.E.128 [R4.64+0x80], RZ ;  /* 0x000080ff04007986 */ /* 0x0003e8000c101d04 */
[----:B------:R1:W-:Y:S02]  /*78b0*/  STG.E.128 [R4.64+0x100], RZ ;  /* 0x000100ff04007986 */ /* 0x0003e4000c101d04 */
.L_x_116:
[----:B------:R-:W-:Y:S05]  /*78c0*/  BSYNC B0 ;  /* 0x0000000000007941 */ /* 0x000fea0003800000 */
.L_x_115:
[----:B-1----:R-:W-:Y:S01]  /*78d0*/  IADD3 R4, R14, 0x20, RZ ;  /* 0x000000200e047810 */ /* 0x002fe20007ffe0ff */
        /* <DEDUP_REMOVED lines=12> */
[----:B------:R1:W-:Y:S04]  /*79a0*/  STG.E.128 [R4.64], RZ ;  /* 0x000000ff04007986 */ /* 0x0003e8000c101d04 */
[----:B------:R1:W-:Y:S04]  /*79b0*/  STG.E.128 [R4.64+0x80], RZ ;  /* 0x000080ff04007986 */ /* 0x0003e8000c101d04 */
[----:B------:R1:W-:Y:S02]  /*79c0*/  STG.E.128 [R4.64+0x100], RZ ;  /* 0x000100ff04007986 */ /* 0x0003e4000c101d04 */
.L_x_118:
[----:B------:R-:W-:Y:S05]  /*79d0*/  BSYNC B0 ;  /* 0x0000000000007941 */ /* 0x000fea0003800000 */
.L_x_117:
        /* <DEDUP_REMOVED lines=26> */
.L_x_120:
[----:B------:R-:W-:Y:S05]  /*7b80*/  BSYNC B0 ;  /* 0x0000000000007941 */ /* 0x000fea0003800000 */
.L_x_119:
        /* <DEDUP_REMOVED lines=13> */
.L_x_112:
[----:B------:R-:W-:Y:S05]  /*7c60*/  BSYNC B1 ;  /* 0x0000000000017941 */ /* 0x000fea0003800000 */
.L_x_95:
        /* <DEDUP_REMOVED lines=11> */
.L_x_121:
[----:B------:R-:W-:Y:S05]  /*7d20*/  EXIT ;  /* 0x000000000000794d */ /* 0x000fea0003800000 */
.L_x_123:
        /* <DEDUP_REMOVED lines=13> */
.L_x_1580:


//--------------------- .text._ZN5flash44flash_bwd_dq_dk_dv_loop_seqk_parallel_kernelI23Flash_bwd_kernel_traitsILi192ELi64ELi64ELi8ELi4ELi2ELi2ELb1ELb1EN7cutlass10bfloat16_tE19Flash_kernel_traitsILi192ELi64ELi64ELi8ES3_EELb0ELb0ELb0ELb1ELb0ELb0ELb0EEEvNS_16Flash_bwd_paramsE --------------------------
	.section	.text._ZN5flash44flash_bwd_dq_dk_dv_loop_seqk_parallel_kernelI23Flash_bwd_kernel_traitsILi192ELi64ELi64ELi8ELi4ELi2ELi2ELb1ELb1EN7cutlass10bfloat16_tE19Flash_kernel_traitsILi192ELi64ELi64ELi8ES3_EELb0ELb0ELb0ELb1ELb0ELb0ELb0EEEvNS_16Flash_bwd_paramsE,"ax",@progbits
	.sectioninfo	@"SHI_REGISTERS=255"
	.align	128
        .global         _ZN5flash44flash_bwd_dq_dk_dv_loop_seqk_parallel_kernelI23Flash_bwd_kernel_traitsILi192ELi64ELi64ELi8ELi4ELi2ELi2ELb1ELb1EN7cutlass10bfloat16_tE19Flash_kernel_traitsILi192ELi64ELi64ELi8ES3_EELb0ELb0ELb0ELb1ELb0ELb0ELb0EEEvNS_16Flash_bwd_paramsE
        .type           _ZN5flash44flash_bwd_dq_dk_dv_loop_seqk_parallel_kernelI23Flash_bwd_kernel_traitsILi192ELi64ELi64ELi8ELi4ELi2ELi2ELb1ELb1EN7cutlass10bfloat16_tE19Flash_kernel_traitsILi192ELi64ELi64ELi8ES3_EELb0ELb0ELb0ELb1ELb0ELb0ELb0EEEvNS_16Flash_bwd_paramsE,@function
        .size           _ZN5flash44flash_bwd_dq_dk_dv_loop_seqk_parallel_kernelI23Flash_bwd_kernel_traitsILi192ELi64ELi64ELi8ELi4ELi2ELi2ELb1ELb1EN7cutlass10bfloat16_tE19Flash_kernel_traitsILi192ELi64ELi64ELi8ES3_EELb0ELb0ELb0ELb1ELb0ELb0ELb0EEEvNS_16Flash_bwd_paramsE,(.L_x_1581 - _ZN5flash44flash_bwd_dq_dk_dv_loop_seqk_parallel_kernelI23Flash_bwd_kernel_traitsILi192ELi64ELi64ELi8ELi4ELi2ELi2ELb1ELb1EN7cutlass10bfloat16_tE19Flash_kernel_traitsILi192ELi64ELi64ELi8ES3_EELb0ELb0ELb0ELb1ELb0ELb0ELb0EEEvNS_16Flash_bwd_paramsE)
        .other          _ZN5flash44flash_bwd_dq_dk_dv_loop_seqk_parallel_kernelI23Flash_bwd_kernel_traitsILi192ELi64ELi64ELi8ELi4ELi2ELi2ELb1ELb1EN7cutlass10bfloat16_tE19Flash_kernel_traitsILi192ELi64ELi64ELi8ES3_EELb0ELb0ELb0ELb1ELb0ELb0ELb0EEEvNS_16Flash_bwd_paramsE,@"STO_CUDA_ENTRY STV_DEFAULT"
_ZN5flash44flash_bwd_dq_dk_dv_loop_seqk_parallel_kernelI23Flash_bwd_kernel_traitsILi192ELi64ELi64ELi8ELi4ELi2ELi2ELb1ELb1EN7cutlass10bfloat16_tE19Flash_kernel_traitsILi192ELi64ELi64ELi8ES3_EELb0ELb0ELb0ELb1ELb0ELb0ELb0EEEvNS_16Flash_bwd_paramsE:
.text._ZN5flash44flash_bwd_dq_dk_dv_loop_seqk_parallel_kernelI23Flash_bwd_kernel_traitsILi192ELi64ELi64ELi8ELi4ELi2ELi2ELb1ELb1EN7cutlass10bfloat16_tE19Flash_kernel_traitsILi192ELi64ELi64ELi8ES3_EELb0ELb0ELb0ELb1ELb0ELb0ELb0EEEvNS_16Flash_bwd_paramsE:
        /* <DEDUP_REMOVED lines=31> */
[CC--:B------:R-:W-:Y:S01]  /*01f0*/  LEA.HI R3, R7.reuse, R9.reuse, RZ, 0x4 ;  /* 0x0000000907037211 */ /* 0x0c0fe200078f20ff */
[----:B------:R-:W-:Y:S01]  /*0200*/  ULDC UR11, c[0x0][0x1c0] ;  /* 0x00007000000b7ab9 */ /* 0x000fe20000000800 */
[-C--:B------:R-:W-:Y:S01]  /*0210*/  LEA.HI R6, R7, R9.reuse, RZ, 0x2 ;  /* 0x0000000907067211 */ /* 0x080fe200078f10ff */
[----:B---3--:R-:W-:Y:S01]  /*0220*/  UIMAD UR46, UR35, UR45, URZ ;  /* 0x0000002d232e72a4 */ /* 0x008fe2000f8e023f */
[----:B------:R-:W-:Y:S01]  /*0230*/  LOP3.LUT R2, R10, 0xfffffff8, RZ, 0xc0, !PT ;  /* 0xfffffff80a027812 */ /* 0x000fe200078ec0ff */
[----:B------:R-:W-:Y:S01]  /*0240*/  UIMAD UR45, UR45, UR12, URZ ;  /* 0x0000000c2d2d72a4 */ /* 0x000fe2000f8e023f */
[----:B------:R-:W-:Y:S01]  /*0250*/  LOP3.LUT R4, R3, 0xfffffff0, RZ, 0xc0, !PT ;  /* 0xfffffff003047812 */ /* 0x000fe200078ec0ff */
[----:B------:R-:W-:Y:S01]  /*0260*/  UIMAD UR54, UR8, UR6, UR54 ;  /* 0x00000006083672a4 */ /* 0x000fe2000f8e0236 */
[----:B------:R-:W-:Y:S01]  /*0270*/  LOP3.LUT R5, R6, 0x7ffffffc, RZ, 0xc0, !PT ;  /* 0x7ffffffc06057812 */ /* 0x000fe200078ec0ff */
[----:B------:R-:W-:Y:S01]  /*0280*/  UIMAD UR51, UR7, UR32, URZ ;  /* 0x00000020073372a4 */ /* 0x000fe2000f8e023f */
[-C--:B------:R-:W-:Y:S01]  /*0290*/  LEA.HI R0, R7, R9.reuse, RZ, 0x5 ;  /* 0x0000000907007211 */ /* 0x080fe200078f28ff */
[----:B------:R-:W-:Y:S01]  /*02a0*/  IMAD.IADD R8, R9, 0x1, -R4 ;  /* 0x0000000109087824 */ /* 0x000fe200078e0a04 */
[-C--:B------:R-:W-:Y:S01]  /*02b0*/  LEA.HI R15, R7, R9.reuse, RZ, 0x7 ;  /* 0x00000009070f7211 */ /* 0x080fe200078f38ff */
[----:B------:R-:W-:Y:S01]  /*02c0*/  IMAD.IADD R18, R9, 0x1, -R5 ;  /* 0x0000000109127824 */ /* 0x000fe200078e0a05 */
[----:B------:R-:W-:Y:S01]  /*02d0*/  LEA.HI R17, R7, R9, RZ, 0x6 ;  /* 0x0000000907117211 */ /* 0x000fe200078f30ff */
[----:B------:R-:W-:Y:S01]  /*02e0*/  IMAD.IADD R7, R9, 0x1, -R2 ;  /* 0x0000000109077824 */ /* 0x000fe200078e0a02 */
[--C-:B------:R-:W-:Y:S01]  /*02f0*/  SHF.R.S32.HI R2, RZ, 0x5, R0.reuse ;  /* 0x00000005ff027819 */ /* 0x100fe20000011400 */
[----:B------:R-:W-:Y:S01]  /*0300*/  UIMAD UR6, UR32, UR11, UR35 ;  /* 0x0000000b200672a4 */ /* 0x000fe2000f8e0223 */
[----:B------:R-:W-:Y:S01]  /*0310*/  SHF.R.S32.HI R4, RZ, 0x4, R3 ;  /* 0x00000004ff047819 */ /* 0x000fe20000011403 */
[----:B------:R-:W-:Y:S01]  /*0320*/  IMAD.SHL.U32 R20, R7, 0x8, RZ ;  /* 0x0000000807147824 */ /* 0x000fe200078e00ff */
[----:B------:R-:W-:Y:S01]  /*0330*/  SHF.R.S32.HI R5, RZ, 0x1f, R0 ;  /* 0x0000001fff057819 */ /* 0x000fe20000011400 */
[----:B------:R-:W-:Y:S01]  /*0340*/  @!UP2 UIMAD UR7, UR32, UR13, UR35 ;  /* 0x0000000d2007a2a4 */ /* 0x000fe2000f8e0223 */
[----:B------:R-:W-:Y:S01]  /*0350*/  LEA.HI R0, R0, R2, RZ, 0x1 ;  /* 0x0000000200007211 */ /* 0x000fe200078f08ff */
[----:B------:R-:W-:Y:S01]  /*0360*/  USHF.L.U32 UR44, UR45, 0x6, URZ ;  /* 0x000000062d2c7899 */ /* 0x000fe2000800063f */
[----:B------:R-:W-:Y:S01]  /*0370*/  LEA.HI R3, R3, R4, RZ, 0x1 ;  /* 0x0000000403037211 */ /* 0x000fe200078f08ff */
[----:B------:R-:W-:Y:S01]  /*0380*/  STL [R1+0x50], R20 ;  /* 0x0000501401007387 */ /* 0x000fe20000100800 */
[----:B------:R-:W-:Y:S01]  /*0390*/  LEA.HI R5, R5, R2, RZ, 0x2 ;  /* 0x0000000205057211 */ /* 0x000fe200078f10ff */
[----:B------:R-:W-:Y:S01]  /*03a0*/  ULDC UR48, c[0x0][0x214] ;  /* 0x0000850000307ab9 */ /* 0x000fe20000000800 */
[----:B------:R-:W-:Y:S01]  /*03b0*/  LOP3.LUT R0, R0, 0xfffffffe, RZ, 0xc0, !PT ;  /* 0xfffffffe00007812 */ /* 0x000fe200078ec0ff */
[----:B------:R-:W-:Y:S01]  /*03c0*/  ULDC UR55, c[0x0][0x1c8] ;  /* 0x0000720000377ab9 */ /* 0x000fe20000000800 */
[----:B------:R-:W-:Y:S01]  /*03d0*/  LOP3.LUT R3, R3, 0xfffffffe, RZ, 0xc0, !PT ;  /* 0xfffffffe03037812 */ /* 0x000fe200078ec0ff */
[----:B------:R-:W-:Y:S01]  /*03e0*/  ULDC.U8 UR10, c[0x0][0x3d0] ;  /* 0x0000f400000a7ab9 */ /* 0x000fe20000000000 */
[----:B------:R-:W-:Y:S01]  /*03f0*/  LOP3.LUT R5, R5, 0xfffffffc, RZ, 0xc0, !PT ;  /* 0xfffffffc05057812 */ /* 0x000fe200078ec0ff */
[----:B------:R-:W-:Y:S01]  /*0400*/  IMAD.IADD R13, R2, 0x1, -R0 ;  /* 0x00000001020d7824 */ /* 0x000fe200078e0a00 */
[----:B------:R-:W-:Y:S01]  /*0410*/  SHF.R.S32.HI R12, RZ, 0x3, R10 ;  /* 0x00000003ff0c7819 */ /* 0x000fe2000001140a */
[----:B------:R-:W-:Y:S01]  /*0420*/  IMAD.IADD R11, R4, 0x1, -R3 ;  /* 0x00000001040b7824 */ /* 0x000fe200078e0a03 */
[--C-:B------:R-:W-:Y:S01]  /*0430*/  SHF.R.S32.HI R4, RZ, 0x2, R6.reuse ;  /* 0x00000002ff047819 */ /* 0x100fe20000011406 */
[----:B------:R-:W-:Y:S01]  /*0440*/  IMAD.IADD R16, R2, 0x1, -R5 ;  /* 0x0000000102107824 */ /* 0x000fe200078e0a05 */
[----:B------:R-:W-:Y:S01]  /*0450*/  SHF.R.S32.HI R0, RZ, 0x1f, R6 ;  /* 0x0000001fff007819 */ /* 0x000fe20000011406 */
[----:B------:R-:W-:Y:S01]  /*0460*/  IMAD.SHL.U32 R2, R12, 0x40, RZ ;  /* 0x000000400c027824 */ /* 0x000fe200078e00ff */
[----:B------:R-:W-:Y:S01]  /*0470*/  SHF.R.S32.HI R6, RZ, 0x1f, R8 ;  /* 0x0000001fff067819 */ /* 0x000fe20000011408 */
[----:B------:R-:W-:Y:S01]  /*0480*/  ULDC UR49, c[0x0][0x224] ;  /* 0x0000890000317ab9 */ /* 0x000fe20000000800 */
[----:B------:R-:W-:Y:S01]  /*0490*/  LEA.HI R3, R0, R4, RZ, 0x3 ;  /* 0x0000000400037211 */ /* 0x000fe200078f18ff */
[----:B------:R-:W-:Y:S01]  /*04a0*/  @UP2 UIMAD UR53, UR32, UR48, URZ ;  /* 0x00000030203522a4 */ /* 0x000fe2000f8e023f */
[----:B------:R-:W-:Y:S01]  /*04b0*/  LOP3.LUT R0, R2, 0x1c0, RZ, 0xc0, !PT ;  /* 0x000001c002007812 */ /* 0x000fe200078ec0ff */
[----:B------:R-:W-:Y:S01]  /*04c0*/  ULDC.64 UR4, c[0x0][0x118] ;  /* 0x0000460000047ab9 */ /* 0x000fe20000000a00 */
[----:B------:R-:W-:Y:S01]  /*04d0*/  LOP3.LUT R2, R3, 0xfffffff8, RZ, 0xc0, !PT ;  /* 0xfffffff803027812 */ /* 0x000fe200078ec0ff */
[----:B------:R-:W-:Y:S01]  /*04e0*/  ULOP3.LUT UR55, UR35, UR55, URZ, 0x3c, !UPT ;  /* 0x0000003723377292 */ /* 0x000fe2000f8e3c3f */
[----:B------:R-:W-:Y:S01]  /*04f0*/  LOP3.LUT R3, R0, 0x38, R20, 0xf8, !PT ;  /* 0x0000003800037812 */ /* 0x000fe200078ef814 */
[----:B------:R-:W-:Y:S01]  /*0500*/  USHF.R.S32.HI UR56, URZ, 0x1f, UR35 ;  /* 0x0000001f3f387899 */ /* 0x000fe20008011423 */
[----:B------:R-:W-:Y:S01]  /*0510*/  LEA.HI R14, R6, R8, RZ, 0x3 ;  /* 0x00000008060e7211 */ /* 0x000fe200078f18ff */
[----:B------:R-:W-:Y:S01]  /*0520*/  IMAD.IADD R5, R4, 0x1, -R2 ;  /* 0x0000000104057824 */ /* 0x000fe200078e0a02 */
[----:B------:R-:W-:Y:S01]  /*0530*/  SHF.R.U32.HI R0, RZ, 0x3, R0 ;  /* 0x00000003ff007819 */ /* 0x000fe20000011600 */
[----:B------:R-:W-:Y:S01]  /*0540*/  UISETP.NE.AND UP3, UPT, UR10, URZ, UPT ;  /* 0x0000003f0a00728c */ /* 0x000fe2000bf65270 */
[----:B------:R-:W-:Y:S01]  /*0550*/  LOP3.LUT R2, R14, 0xfffffff8, RZ, 0xc0, !PT ;  /* 0xfffffff80e027812 */ /* 0x000fe200078ec0ff */
[----:B------:R-:W-:Y:S01]  /*0560*/  USHF.R.S32.HI UR60, URZ, 0x1f, UR32 ;  /* 0x0000001f3f3c7899 */ /* 0x000fe20008011420 */
[----:B------:R-:W-:Y:S01]  /*0570*/  LOP3.LUT R12, R3, R0, RZ, 0x3c, !PT ;  /* 0x00000000030c7212 */ /* 0x000fe200078e3cff */
[C---:B------:R-:W-:Y:S01]  /*0580*/  IMAD.SHL.U32 R0, R7.reuse, 0x40, RZ ;  /* 0x0000004007007824 */ /* 0x040fe200078e00ff */
[C---:B------:R-:W-:Y:S01]  /*0590*/  LOP3.LUT P4, RZ, R7.reuse, 0x4, RZ, 0xc0, !PT ;  /* 0x0000000407ff7812 */ /* 0x040fe2000788c0ff */
[----:B------:R-:W-:Y:S01]  /*05a0*/  IMAD.IADD R9, R8, 0x1, -R2 ;  /* 0x0000000108097824 */ /* 0x000fe200078e0a02 */
[----:B------:R-:W-:Y:S01]  /*05b0*/  LOP3.LUT P3, RZ, R7, 0x2, RZ, 0xc0, !PT ;  /* 0x0000000207ff7812 */ /* 0x000fe2000786c0ff */
[----:B------:R-:W-:Y:S01]  /*05c0*/  IMAD.SHL.U32 R2, R13, 0x10, RZ ;  /* 0x000000100d027824 */ /* 0x000fe200078e00ff */
[----:B------:R-:W-:Y:S01]  /*05d0*/  LOP3.LUT R0, R0, 0x1c0, RZ, 0xc0, !PT ;  /* 0x000001c000007812 */ /* 0x000fe200078ec0ff */
[----:B------:R-:W-:Y:S01]  /*05e0*/  USHF.R.S32.HI UR59, URZ, 0x1f, UR35 ;  /* 0x0000001f3f3b7899 */ /* 0x000fe20008011423 */
[----:B------:R-:W-:Y:S01]  /*05f0*/  SHF.R.S32.HI R8, RZ, 0x7, R15 ;  /* 0x00000007ff087819 */ /* 0x000fe2000001140f */
[----:B------:R-:W-:Y:S01]  /*0600*/  USHF.R.S32.HI UR58, URZ, 0x1f, UR32 ;  /* 0x0000001f3f3a7899 */ /* 0x000fe20008011420 */
[C---:B------:R-:W-:Y:S01]  /*0610*/  LOP3.LUT R6, R0.reuse, 0x8, R10, 0xf8, !PT ;  /* 0x0000000800067812 */ /* 0x040fe200078ef80a */
[----:B------:R-:W-:Y:S01]  /*0620*/  USHF.R.S32.HI UR57, URZ, 0x1f, UR35 ;  /* 0x0000001f3f397899 */ /* 0x000fe20008011423 */
[----:B------:R-:W-:Y:S01]  /*0630*/  LOP3.LUT R3, R5, 0x1, RZ, 0xc0, !PT ;  /* 0x0000000105037812 */ /* 0x000fe200078ec0ff */
[----:B------:R-:W-:Y:S01]  /*0640*/  UIMAD.WIDE.U32 UR40, UR36, UR42, URZ ;  /* 0x0000002a242872a5 */ /* 0x000fe2000f8e003f */
[----:B------:R-:W-:Y:S01]  /*0650*/  LOP3.LUT R7, R0, 0x10, R2, 0xf8, !PT ;  /* 0x0000001000077812 */ /* 0x000fe200078ef802 */
[----:B------:R-:W-:Y:S01]  /*0660*/  IMAD.SHL.U32 R2, R11, 0x200, RZ ;  /* 0x000002000b027824 */ /* 0x000fe200078e00ff */
[----:B------:R-:W-:Y:S01]  /*0670*/  SHF.R.U32.HI R4, RZ, 0x3, R0 ;  /* 0x00000003ff047819 */ /* 0x000fe20000011600 */
[----:B------:R-:W-:Y:S01]  /*0680*/  UIMAD UR50, UR37, UR42, URZ ;  /* 0x0000002a253272a4 */ /* 0x000fe2000f8e023f */
[----:B------:R-:W-:Y:S01]  /*0690*/  ISETP.NE.U32.AND P0, PT, R3, 0x1, PT ;  /* 0x000000010300780c */ /* 0x000fe20003f05070 */
[----:B------:R-:W-:Y:S01]  /*06a0*/  IMAD R3, R8, 0x800, R2 ;  /* 0x0000080008037824 */ /* 0x000fe200078e0202 */
[----:B------:R-:W-:Y:S01]  /*06b0*/  LOP3.LUT R0, R6, R4, RZ, 0x3c, !PT ;  /* 0x0000000406007212 */ /* 0x000fe200078e3cff */
[----:B------:R-:W-:Y:S01]  /*06c0*/  IMAD.U32 R6, RZ, RZ, UR14 ;  /* 0x0000000eff067e24 */ /* 0x000fe2000f8e00ff */
[C---:B------:R-:W-:Y:S01]  /*06d0*/  R2P PR, R5.reuse, 0x6 ;  /* 0x0000000605007804 */ /* 0x040fe20000000000 */
[----:B------:R-:W-:Y:S01]  /*06e0*/  IMAD.SHL.U32 R5, R5, 0x40, RZ ;  /* 0x0000004005057824 */ /* 0x000fe200078e00ff */
[----:B------:R-:W-:Y:S01]  /*06f0*/  LOP3.LUT R7, R7, 0x8, R10, 0xf8, !PT ;  /* 0x0000000807077812 */ /* 0x000fe200078ef80a */
[----:B------:R-:W-:Y:S01]  /*0700*/  IMAD.IADD R0, R3, 0x1, R0 ;  /* 0x0000000103007824 */ /* 0x000fe200078e0200 */
[----:B------:R-:W-:Y:S01]  /*0710*/  SHF.R.S32.HI R3, RZ, 0x6, R17 ;  /* 0x00000006ff037819 */ /* 0x000fe20000011411 */
[----:B------:R-:W-:Y:S01]  /*0720*/  IMAD.SHL.U32 R6, R11, 0x20, RZ ;  /* 0x000000200b067824 */ /* 0x000fe200078e00ff */
[----:B------:R-:W-:Y:S01]  /*0730*/  LOP3.LUT R4, R2, R7, R4, 0xf6, !PT ;  /* 0x0000000702047212 */ /* 0x000fe200078ef604 */
[----:B------:R-:W-:Y:S01]  /*0740*/  IMAD.SHL.U32 R7, R8, 0x20, RZ ;  /* 0x0000002008077824 */ /* 0x000fe200078e00ff */
[----:B------:R-:W-:Y:S01]  /*0750*/  LOP3.LUT R2, R5, 0x1c0, RZ, 0xc0, !PT ;  /* 0x000001c005027812 */ /* 0x000fe200078ec0ff */
[----:B------:R-:W-:Y:S01]  /*0760*/  IMAD R17, R3, 0x200, R12 ;  /* 0x0000020003117824 */ /* 0x000fe200078e020c */
[----:B------:R-:W-:Y:S01]  /*0770*/  LOP3.LUT P6, RZ, R9, 0x4, RZ, 0xc0, !PT ;  /* 0x0000000409ff7812 */ /* 0x000fe200078cc0ff */
[----:B------:R-:W-:Y:S01]  /*0780*/  IMAD.SHL.U32 R3, R3, 0x8, RZ ;  /* 0x0000000803037824 */ /* 0x000fe200078e00ff */
[----:B------:R-:W-:Y:S01]  /*0790*/  SHF.R.U32.HI R5, RZ, 0x3, R2 ;  /* 0x00000003ff057819 */ /* 0x000fe20000011602 */
[----:B------:R-:W-:Y:S01]  /*07a0*/  IMAD.SHL.U32 R0, R0, 0x2, RZ ;  /* 0x0000000200007824 */ /* 0x000fe200078e00ff */
[----:B------:R-:W-:Y:S01]  /*07b0*/  LOP3.LUT P5, RZ, R9, 0x2, RZ, 0xc0, !PT ;  /* 0x0000000209ff7812 */ /* 0x000fe200078ac0ff */
[----:B------:R-:W-:Y:S01]  /*07c0*/  USHF.R.S32.HI UR52, URZ, 0x1f, UR46 ;  /* 0x0000001f3f347899 */ /* 0x000fe2000801142e */
[----:B------:R-:W-:Y:S01]  /*07d0*/  LOP3.LUT R3, R3, 0x18, RZ, 0xc0, !PT ;  /* 0x0000001803037812 */ /* 0x000fe200078ec0ff */
[----:B------:R-:W-:-:S02]  /*07e0*/  UIMAD UR49, UR6, UR49, URZ ;  /* 0x00000031063172a4 */ /* 0x000fc4000f8e023f */
[----:B------:R-:W-:Y:S01]  /*07f0*/  @!UP2 UIMAD UR48, UR7, UR48, URZ ;  /* 0x000000300730a2a4 */ /* 0x000fe2000f8e023f */
[----:B------:R-:W-:Y:S01]  /*0800*/  LOP3.LUT R10, R3, 0x20, R6, 0xf8, !PT ;  /* 0x00000020030a7812 */ /* 0x000fe200078ef806 */
[----:B------:R-:W-:Y:S01]  /*0810*/  USHF.R.S32.HI UR47, URZ, 0x1f, UR44 ;  /* 0x0000001f3f2f7899 */ /* 0x000fe2000801142c */
[----:B------:R-:W-:Y:S01]  /*0820*/  LOP3.LUT R6, R2, 0x20, R7, 0xf8, !PT ;  /* 0x0000002002067812 */ /* 0x000fe200078ef807 */
[----:B------:R-:W-:Y:S01]  /*0830*/  IMAD.SHL.U32 R7, R9, 0x40, RZ ;  /* 0x0000004009077824 */ /* 0x000fe200078e00ff */
[----:B------:R-:W-:Y:S01]  /*0840*/  LOP3.LUT R8, R5, R2, R3, 0x1e, !PT ;  /* 0x0000000205087212 */ /* 0x000fe200078e1e03 */
        /* <DEDUP_REMOVED lines=10> */
[----:B------:R-:W-:Y:S01]  /*08f0*/  IADD3 R14, R20, 0x40, RZ ;  /* 0x00000040140e7810 */ /* 0x000fe20007ffe0ff */
[----:B------:R-:W-:Y:S01]  /*0900*/  IMAD.MOV.U32 R6, RZ, RZ, 0x20 ;  /* 0x00000020ff067424 */ /* 0x000fe200078e00ff */
[----:B------:R-:W-:Y:S01]  /*0910*/  LOP3.LUT R5, R2, 0x8, R5, 0xf8, !PT ;  /* 0x0000000802057812 */ /* 0x000fe200078ef805 */
[----:B------:R-:W-:Y:S01]  /*0920*/  IMAD.SHL.U32 R11, R17, 0x2, RZ ;  /* 0x00000002110b7824 */ /* 0x000fe200078e00ff */
[----:B------:R-:W-:Y:S01]  /*0930*/  LOP3.LUT R8, R8, 0xfffffe00, RZ, 0xc0, !PT ;  /* 0xfffffe0008087812 */ /* 0x000fe200078ec0ff */
[----:B------:R-:W-:Y:S01]  /*0940*/  STL [R1+0x6c], R14 ;  /* 0x00006c0e01007387 */ /* 0x000fe20000100800 */
[----:B------:R-:W-:Y:S01]  /*0950*/  LOP3.LUT R2, R3, R10, R2, 0x1e, !PT ;  /* 0x0000000a03027212 */ /* 0x000fe200078e1e02 */
[----:B------:R-:W-:Y:S01]  /*0960*/  IMAD.MOV.U32 R10, RZ, RZ, -0x10 ;  /* 0xfffffff0ff0a7424 */ /* 0x000fe200078e00ff */
[----:B------:R-:W-:Y:S01]  /*0970*/  LOP3.LUT R3, R5, R3, RZ, 0x3c, !PT ;  /* 0x0000000305037212 */ /* 0x000fe200078e3cff */
[--C-:B------:R-:W-:Y:S01]  /*0980*/  IMAD R7, R16, 0x400, R8.reuse ;  /* 0x0000040010077824 */ /* 0x100fe200078e0208 */
[----:B------:R-:W-:Y:S01]  /*0990*/  LEA R12, R12, 0xc000, 0x1 ;  /* 0x0000c0000c0c7811 */ /* 0x000fe200078e08ff */
[----:B------:R-:W-:Y:S01]  /*09a0*/  IMAD R9, R13, 0x400, R8 ;  /* 0x000004000d097824 */ /* 0x000fe200078e0208 */
[----:B------:R-:W-:Y:S01]  /*09b0*/  IADD3 R13, R20, 0x80, RZ ;  /* 0x00000080140d7810 */ /* 0x000fe20007ffe0ff */
[----:B------:R-:W-:Y:S01]  /*09c0*/  IMAD.MOV.U32 R5, RZ, RZ, 0x40 ;  /* 0x00000040ff057424 */ /* 0x000fe200078e00ff */
[----:B------:R-:W-:Y:S01]  /*09d0*/  LOP3.LUT R8, R2, R8, RZ, 0xfc, !PT ;  /* 0x0000000802087212 */ /* 0x000fe200078efcff */
[----:B------:R-:W-:Y:S01]  /*09e0*/  IMAD.IADD R7, R7, 0x1, R3 ;  /* 0x0000000107077824 */ /* 0x000fe200078e0203 */
[----:B------:R-:W-:Y:S01]  /*09f0*/  SEL R2, R6, 0xffffffe0, !P3 ;  /* 0xffffffe006027807 */ /* 0x000fe20005800000 */
[----:B------:R-:W-:Y:S01]  /*0a00*/  IMAD.IADD R9, R3, 0x1, R9 ;  /* 0x0000000103097824 */ /* 0x000fe200078e0209 */
[----:B------:R-:W-:Y:S01]  /*0a10*/  SEL R3, R5, 0xffffffc0, !P4 ;  /* 0xffffffc005037807 */ /* 0x000fe20006000000 */
[----:B------:R-:W-:Y:S01]  /*0a20*/  STL [R1+0x70], R13 ;  /* 0x0000700d01007387 */ /* 0x000fe20000100800 */
[----:B------:R-:W-:-:S02]  /*0a30*/  SEL R10, R10, 0x10, !P0 ;  /* 0x000000100a0a7807 */ /* 0x000fc40004000000 */
[----:B------:R-:W-:Y:S01]  /*0a40*/  SEL R6, R6, 0xffffffe0, !P5 ;  /* 0xffffffe006067807 */ /* 0x000fe20006800000 */
[----:B------:R1:W-:Y:S01]  /*0a50*/  STL [R1+0x2c], R11 ;  /* 0x00002c0b01007387 */ /* 0x0003e20000100800 */
[C---:B------:R-:W-:Y:S01]  /*0a60*/  IMAD.IADD R252, R0.reuse, 0x1, R3 ;  /* 0x0000000100fc7824 */ /* 0x040fe200078e0203 */
[----:B------:R-:W-:Y:S02]  /*0a70*/  SEL R5, R5, 0xffffffc0, !P6 ;  /* 0xffffffc005057807 */ /* 0x000fe40007000000 */
[----:B------:R2:W-:Y:S01]  /*0a80*/  STL [R1], R0 ;  /* 0x0000000001007387 */ /* 0x0005e20000100800 */
[----:B------:R-:W-:Y:S01]  /*0a90*/  LEA R9, R9, 0x12000, 0x1 ;  /* 0x0001200009097811 */ /* 0x000fe200078e08ff */
[--C-:B-1----:R-:W-:Y:S01]  /*0aa0*/  IMAD.IADD R11, R0, 0x1, R2.reuse ;  /* 0x00000001000b7824 */ /* 0x102fe200078e0202 */
[----:B------:R-:W-:Y:S01]  /*0ab0*/  IADD3 R2, R3, R0, R2 ;  /* 0x0000000003027210 */ /* 0x000fe20007ffe002 */
[----:B--2---:R-:W-:-:S03]  /*0ac0*/  IMAD.SHL.U32 R0, R15, 0x2, RZ ;  /* 0x000000020f007824 */ /* 0x004fc600078e00ff */
        /* <DEDUP_REMOVED lines=10> */
[----:B------:R-:W-:Y:S01]  /*0b70*/  IADD3 R4, R12, 0x40, RZ ;  /* 0x000000400c047810 */ /* 0x000fe20007ffe0ff */
        /* <DEDUP_REMOVED lines=21> */
.L_x_168:
        /* <DEDUP_REMOVED lines=53> */
.L_x_124:
        /* <DEDUP_REMOVED lines=29> */
[----:B------:R-:W-:Y:S02]  /*11f0*/  ULEA.HI UR33, UR8, UR6, URZ, 0x6 ;  /* 0x0000000608217291 */ /* 0x000fe4000f8f303f */
[----:B------:R-:W-:Y:S02]  /*1200*/  UISETP.NE.AND UP1, UPT, UR15, -0x1, UPT ;  /* 0xffffffff0f00788c */ /* 0x000fe4000bf25270 */
        /* <DEDUP_REMOVED lines=9> */
[----:B------:R-:W-:Y:S02]  /*12a0*/  @UP0 UIMAD UR27, UR14, UR19, UR9 ;  /* 0x000000130e1b02a4 */ /* 0x000fe4000f8e0209 */
        /* <DEDUP_REMOVED lines=17> */
.L_x_126:
        /* <DEDUP_REMOVED lines=18> */
.L_x_127:
        /* <DEDUP_REMOVED lines=71> */
.L_x_128:
[----:B------:R-:W-:Y:S02]  /*1950*/  UMOV UR12, UR49 ;  /* 0x00000031000c7c82 */ /* 0x000fe40008000000 */
.L_x_129:
[----:B------:R-:W2:Y:S04]  /*1960*/  LDL.64 R4, [R1+0x50] ;  /* 0x0000500001047983 */ /* 0x000ea80000100a00 */
[----:B------:R1:W3:Y:S01]  /*1970*/  LDL.64 R30, [R1+0x50] ;  /* 0x00005000011e7983 */ /* 0x0002e20000100a00 */
[----:B------:R-:W-:Y:S01]  /*1980*/  UIADD3 UR8, UP5, UP4, UR8, UR44, UR46 ;  /* 0x0000002c08087290 */ /* 0x000fe2000fcbe02e */
[----:B------:R-:W-:Y:S01]  /*1990*/  IMAD.U32 R16, RZ, RZ, UR35 ;  /* 0x00000023ff107e24 */ /* 0x000fe2000f8e00ff */
[----:B------:R-:W-:Y:S01]  /*19a0*/  BSSY B1, `(.L_x_125) ;  /* 0x00007a3000017945 */ /* 0x000fe20003800000 */
[----:B------:R-:W4:Y:S01]  /*19b0*/  S2R R32, SR_TID.X ;  /* 0x0000000000207919 */ /* 0x000f220000002100 */
[----:B------:R-:W-:-:S02]  /*19c0*/  UIADD3 UR15, UP1, UP0, UR18, UR8, UR19 ;  /* 0x00000008120f7290 */ /* 0x000fc4000f83e013 */
[----:B------:R-:W-:Y:S01]  /*19d0*/  UIADD3.X UR6, UR10, UR47, UR52, UP5, UP4 ;  /* 0x0000002f0a067290 */ /* 0x000fe2000afe8434 */
[----:B------:R-:W5:Y:S01]  /*19e0*/  S2R R33, SR_TID.X ;  /* 0x0000000000217919 */ /* 0x000f620000002100 */
[----:B------:R-:W-:Y:S02]  /*19f0*/  ULDC.64 UR8, c[0x0][0x1a8] ;  /* 0x00006a0000087ab9 */ /* 0x000fe40000000a00 */
[----:B------:R-:W-:Y:S01]  /*1a00*/  UIADD3.X UR14, UR11, UR6, UR14, UP1, UP0 ;  /* 0x000000060b0e7290 */ /* 0x000fe20008fe040e */
[----:B------:R-:W1:Y:S01]  /*1a10*/  S2R R27, SR_TID.X ;  /* 0x00000000001b7919 */ /* 0x000e620000002100 */
[----:B------:R-:W-:Y:S02]  /*1a20*/  UIMAD UR6, UR56, UR8, URZ ;  /* 0x00000008380672a4 */ /* 0x000fe4000f8e023f */
[----:B------:R-:W-:Y:S02]  /*1a30*/  UISETP.GE.AND UP0, UPT, UR25, 0x1, UPT ;  /* 0x000000011900788c */ /* 0x000fe4000bf06270 */
[----:B------:R-:W-:-:S02]  /*1a40*/  UIMAD UR11, UR35, UR9, UR6 ;  /* 0x00000009230b72a4 */ /* 0x000fc4000f8e0206 */
[----:B------:R-:W-:Y:S02]  /*1a50*/  UMOV UR19, 0x4 ;  /* 0x0000000400137882 */ /* 0x000fe40000000000 */
[----:B------:R-:W-:Y:S02]  /*1a60*/  ULDC.64 UR8, c[0x0][0x378] ;  /* 0x0000de0000087ab9 */ /* 0x000fe40000000a00 */
[----:B------:R-:W-:Y:S02]  /*1a70*/  UIMAD UR6, UR56, UR8, URZ ;  /* 0x00000008380672a4 */ /* 0x000fe4000f8e023f */
[----:B------:R-:W-:Y:S02]  /*1a80*/  ULEA.HI.SX32 UR18, UR33, 0xffffffff, 0x1a ;  /* 0xffffffff21127891 */ /* 0x000fe4000f8fd23f */
[----:B------:R-:W-:Y:S01]  /*1a90*/  UIMAD UR10, UR35, UR9, UR6 ;  /* 0x00000009230a72a4 */ /* 0x000fe2000f8e0206 */
[----:B----4-:R-:W-:Y:S02]  /*1aa0*/  SHF.R.S32.HI R32, RZ, 0x1f, R32 ;  /* 0x0000001fff207819 */ /* 0x010fe40000011420 */
[----:B------:R-:W-:-:S02]  /*1ab0*/  ULDC.64 UR8, c[0x0][0x370] ;  /* 0x0000dc0000087ab9 */ /* 0x000fc40000000a00 */
[----:B-----5:R-:W-:Y:S01]  /*1ac0*/  LEA.HI R32, R32, R33, RZ, 0x3 ;  /* 0x0000002120207211 */ /* 0x020fe200078f18ff */
[----:B------:R-:W-:Y:S02]  /*1ad0*/  UIMAD UR6, UR28, UR8, URZ ;  /* 0x000000081c0672a4 */ /* 0x000fe4000f8e023f */
[----:B------:R-:W-:Y:S01]  /*1ae0*/  UIADD3 UR8, UR17, UR12, URZ ;  /* 0x0000000c11087290 */ /* 0x000fe2000fffe03f */
[----:B------:R-:W-:Y:S01]  /*1af0*/  SHF.R.S32.HI R32, RZ, 0x3, R32 ;  /* 0x00000003ff207819 */ /* 0x000fe20000011420 */
[----:B------:R-:W-:Y:S01]  /*1b00*/  UIMAD UR6, UR17, UR9, UR6 ;  /* 0x00000009110672a4 */ /* 0x000fe2000f8e0206 */
[----:B-1----:R-:W-:Y:S02]  /*1b10*/  SHF.R.S32.HI R28, RZ, 0x1f, R27 ;  /* 0x0000001fff1c7819 */ /* 0x002fe4000001141b */
[----:B------:R-:W-:Y:S02]  /*1b20*/  SHF.R.S32.HI R26, RZ, 0x1f, R32 ;  /* 0x0000001fff1a7819 */ /* 0x000fe40000011420 */
[----:B------:R-:W-:-:S04]  /*1b30*/  LEA.HI R25, R28, R27, RZ, 0x5 ;  /* 0x0000001b1c197211 */ /* 0x000fc800078f28ff */
[----:B------:R-:W-:Y:S02]  /*1b40*/  SHF.R.S32.HI R24, RZ, 0x5, R25 ;  /* 0x00000005ff187819 */ /* 0x000fe40000011419 */
[----:B--2---:R-:W-:Y:S01]  /*1b50*/  IADD3 R5, P1, R32, UR17, RZ ;  /* 0x0000001120057c10 */ /* 0x004fe2000ff3e0ff */
[----:B---3--:R-:W-:-:S03]  /*1b60*/  IMAD.MOV.U32 R30, RZ, RZ, R4 ;  /* 0x000000ffff1e7224 */ /* 0x008fc600078e0004 */
[----:B------:R-:W-:Y:S02]  /*1b70*/  IADD3.X R8, R26, UR28, RZ, P1, !PT ;  /* 0x0000001c1a087c10 */ /* 0x000fe40008ffe4ff */
[----:B------:R-:W-:-:S03]  /*1b80*/  SHF.R.S32.HI R31, RZ, 0x1f, R30 ;  /* 0x0000001fff1f7819 */ /* 0x000fc6000001141e */
[----:B------:R-:W-:Y:S01]  /*1b90*/  IMAD R8, R8, c[0x0][0x190], RZ ;  /* 0x0000640008087a24 */ /* 0x000fe200078e02ff */
[----:B------:R-:W-:Y:S01]  /*1ba0*/  IADD3 R4, P0, R30, UR21, RZ ;  /* 0x000000151e047c10 */ /* 0x000fe2000ff1e0ff */
[C---:B------:R-:W-:Y:S01]  /*1bb0*/  IMAD.WIDE.U32 R6, R5.reuse, c[0x0][0x190], R30 ;  /* 0x0000640005067a25 */ /* 0x040fe200078e001e */
[----:B------:R1:W-:Y:S03]  /*1bc0*/  STL [R1+0x54], R31 ;  /* 0x0000541f01007387 */ /* 0x0003e60000100800 */
[----:B------:R-:W-:Y:S01]  /*1bd0*/  IMAD R5, R5, c[0x0][0x194], R8 ;  /* 0x0000650005057a24 */ /* 0x000fe200078e0208 */
[----:B------:R-:W-:Y:S01]  /*1be0*/  IADD3 R10, P1, R6, UR38, RZ ;  /* 0x00000026060a7c10 */ /* 0x000fe2000ff3e0ff */
[----:B------:R-:W-:-:S03]  /*1bf0*/  IMAD.U32 R6, RZ, RZ, UR17 ;  /* 0x00000011ff067e24 */ /* 0x000fc6000f8e00ff */
[----:B------:R-:W-:Y:S01]  /*1c00*/  IADD3.X R11, R7, UR34, R5, P1, !PT ;  /* 0x00000022070b7c10 */ /* 0x000fe20008ffe405 */
[----:B------:R-:W-:Y:S01]  /*1c10*/  IMAD.U32 R7, RZ, RZ, UR35 ;  /* 0x00000023ff077e24 */ /* 0x000fe2000f8e00ff */
[----:B------:R-:W-:-:S03]  /*1c20*/  IADD3.X R5, R31, UR22, RZ, P0, !PT ;  /* 0x000000161f057c10 */ /* 0x000fc600087fe4ff */
[----:B------:R-:W-:-:S04]  /*1c30*/  IMAD.WIDE.U32 R16, R16, c[0x0][0x1a8], R10 ;  /* 0x00006a0010107a25 */ /* 0x000fc800078e000a */
[----:B------:R-:W-:Y:S01]  /*1c40*/  IMAD.WIDE.U32 R4, R6, c[0x0][0x370], R4 ;  /* 0x0000dc0006047a25 */ /* 0x000fe200078e0004 */
[----:B------:R-:W-:Y:S02]  /*1c50*/  LOP3.LUT R6, R25, 0xffffffe0, RZ, 0xc0, !PT ;  /* 0xffffffe019067812 */ /* 0x000fe400078ec0ff */
[----:B------:R-:W-:Y:S02]  /*1c60*/  IADD3 R21, R17, UR11, RZ ;  /* 0x0000000b11157c10 */ /* 0x000fe4000fffe0ff */
[----:B------:R-:W-:Y:S01]  /*1c70*/  IADD3 R5, R5, UR6, RZ ;  /* 0x0000000605057c10 */ /* 0x000fe2000fffe0ff */
[----:B------:R-:W-:Y:S01]  /*1c80*/  IMAD.IADD R20, R27, 0x1, -R6 ;  /* 0x000000011b147824 */ /* 0x000fe200078e0a06 */
[----:B------:R-:W-:-:S03]  /*1c90*/  LEA R12, P2, R16, c[0x0][0x160], 0x1 ;  /* 0x00005800100c7a11 */ /* 0x000fc600078408ff */
[----:B------:R-:W-:Y:S01]  /*1ca0*/  IMAD.WIDE.U32 R4, R7, c[0x0][0x378], R4 ;  /* 0x0000de0007047a25 */ /* 0x000fe200078e0004 */
[----:B------:R-:W-:-:S03]  /*1cb0*/  LEA.HI.X R13, R16, c[0x0][0x164], R21, 0x1, P2 ;  /* 0x00005900100d7a11 */ /* 0x000fc600010f0c15 */
[----:B------:R-:W-:Y:S01]  /*1cc0*/  IMAD R8, R24, UR45, R20 ;  /* 0x0000002d18087c24 */ /* 0x000fe2000f8e0214 */
[----:B------:R-:W-:Y:S01]  /*1cd0*/  IADD3 R7, R5, UR10, RZ ;  /* 0x0000000a05077c10 */ /* 0x000fe2000fffe0ff */
[----:B------:R-:W-:Y:S02]  /*1ce0*/  IMAD.MOV.U32 R6, RZ, RZ, R4 ;  /* 0x000000ffff067224 */ /* 0x000fe400078e0004 */
[----:B------:R-:W-:Y:S01]  /*1cf0*/  IMAD R4, R26, c[0x0][0x370], RZ ;  /* 0x0000dc001a047a24 */ /* 0x000fe200078e02ff */
[----:B------:R-:W-:Y:S01]  /*1d00*/  IADD3 R5, P0, R8, UR15, RZ ;  /* 0x0000000f08057c10 */ /* 0x000fe2000ff1e0ff */
[----:B------:R-:W-:-:S03]  /*1d10*/  IMAD.WIDE.U32 R6, R32, c[0x0][0x370], R6 ;  /* 0x0000dc0020067a25 */ /* 0x000fc600078e0006 */
[----:B------:R-:W-:Y:S01]  /*1d20*/  LEA.HI.X.SX32 R8, R8, UR14, 0x1, P0 ;  /* 0x0000000e08087c11 */ /* 0x000fe200080f0eff */
[----:B------:R-:W-:Y:S01]  /*1d30*/  UIADD3 UR14, UR17, UR16, URZ ;  /* 0x00000010110e7290 */ /* 0x000fe2000fffe03f */
[C---:B------:R-:W-:Y:S01]  /*1d40*/  LEA R14, P0, R5.reuse, c[0x0][0x350], 0x2 ;  /* 0x0000d400050e7a11 */ /* 0x040fe200078010ff */
[----:B------:R-:W-:Y:S01]  /*1d50*/  IMAD R4, R32, c[0x0][0x374], R4 ;  /* 0x0000dd0020047a24 */ /* 0x000fe200078e0204 */
[----:B------:R-:W-:Y:S01]  /*1d60*/  ULDC.64 UR16, c[0x0][0x3c8] ;  /* 0x0000f20000107ab9 */ /* 0x000fe20000000a00 */
[----:B------:R-:W-:Y:S01]  /*1d70*/  LEA R10, P1, R6, c[0x0][0x330], 0x1 ;  /* 0x0000cc00060a7a11 */ /* 0x000fe200078208ff */
[----:B------:R-:W-:Y:S01]  /*1d80*/  UIMAD.WIDE UR8, UR8, UR19, UR16 ;  /* 0x00000013080872a5 */ /* 0x000fe2000f8e0210 */
[----:B------:R-:W-:Y:S01]  /*1d90*/  LEA.HI.X R15, R5, c[0x0][0x354], R8, 0x2, P0 ;  /* 0x0000d500050f7a11 */ /* 0x000fe200000f1408 */
[----:B------:R-:W-:Y:S01]  /*1da0*/  IMAD.IADD R19, R7, 0x1, R4 ;  /* 0x0000000107137824 */ /* 0x000fe200078e0204 */
[----:B------:R-:W-:Y:S01]  /*1db0*/  PLOP3.LUT P0, PT, PT, PT, UP0, 0x80, 0x0 ;  /* 0x000000000000781c */ /* 0x000fe20003f0f008 */
[----:B------:R-:W-:-:S02]  /*1dc0*/  ULDC.64 UR16, c[0x0][0x200] ;  /* 0x0000800000107ab9 */ /* 0x000fc40000000a00 */
[----:B------:R-:W-:Y:S01]  /*1dd0*/  UIMAD.WIDE UR14, UR14, UR19, UR16 ;  /* 0x000000130e0e72a5 */ /* 0x000fe2000f8e0210 */
[----:B------:R-:W-:-:S09]  /*1de0*/  LEA.HI.X R11, R6, c[0x0][0x334], R19, 0x1, P1 ;  /* 0x0000cd00060b7a11 */ /* 0x000fd200008f0c13 */
        /* <DEDUP_REMOVED lines=68> */
.L_x_132:
[----:B------:R-:W-:Y:S05]  /*2230*/  BSYNC B0 ;  /* 0x0000000000007941 */ /* 0x000fea0003800000 */
.L_x_131:
        /* <DEDUP_REMOVED lines=42> */
.L_x_134:
[----:B------:R-:W-:Y:S05]  /*24e0*/  BSYNC B0 ;  /* 0x0000000000007941 */ /* 0x000fea0003800000 */
.L_x_133:
        /* <DEDUP_REMOVED lines=29> */
.L_x_136:
[----:B------:R-:W-:Y:S05]  /*26c0*/  BSYNC B0 ;  /* 0x0000000000007941 */ /* 0x000fea0003800000 */
.L_x_135:
        /* <DEDUP_REMOVED lines=40> */
.L_x_138:
[----:B------:R-:W-:Y:S05]  /*2950*/  BSYNC B0 ;  /* 0x0000000000007941 */ /* 0x000fea0003800000 */
.L_x_137:
        /* <DEDUP_REMOVED lines=26> */
.L_x_140:
[----:B------:R-:W-:Y:S05]  /*2b00*/  BSYNC B0 ;  /* 0x0000000000007941 */ /* 0x000fea0003800000 */
.L_x_139:
        /* <DEDUP_REMOVED lines=38> */
.L_x_142:
[----:B------:R-:W-:Y:S05]  /*2d70*/  BSYNC B0 ;  /* 0x0000000000007941 */ /* 0x000fea0003800000 */
.L_x_141:
[----:B------:R-:W-:Y:S01]  /*2d80*/  SHF.R.S32.HI R5, RZ, 0x1f, R25 ;  /* 0x0000001fff057819 */ /* 0x000fe20000011419 */
[----:B------:R-:W-:Y:S01]  /*2d90*/  ULDC.64 UR14, c[0x0][0x198] ;  /* 0x00006600000e7ab9 */ /* 0x000fe20000000a00 */
        /* <DEDUP_REMOVED lines=8> */
[C---:B------:R-:W-:Y:S02]  /*2e20*/  IADD3 R5, R14.reuse, 0x8, RZ ;  /* 0x000000080e057810 */ /* 0x040fe40007ffe0ff */
[----:B------:R-:W-:Y:S02]  /*2e30*/  SHF.R.S32.HI R4, RZ, 0x1f, R14 ;  /* 0x0000001fff047819 */ /* 0x000fe4000001140e */
[----:B------:R-:W-:Y:S01]  /*2e40*/  ISETP.GE.AND P1, PT, R5, UR6, PT ;  /* 0x0000000605007c0c */ /* 0x000fe2000bf26270 */
[----:B------:R1:W-:Y:S01]  /*2e50*/  STL [R1+0x78], R7 ;  /* 0x0000780701007387 */ /* 0x0003e20000100800 */
[C---:B------:R-:W-:Y:S02]  /*2e60*/  SHF.L.U64.HI R6, R14.reuse, 0x2, R4 ;  /* 0x000000020e067819 */ /* 0x040fe40000010204 */
[----:B------:R-:W-:Y:S02]  /*2e70*/  IADD3 R4, P0, R7, UR10, RZ ;  /* 0x0000000a07047c10 */ /* 0x000fe4000ff1e0ff */
[----:B------:R-:W-:Y:S01]  /*2e80*/  ISETP.GE.AND P2, PT, R14, UR6, PT ;  /* 0x000000060e007c0c */ /* 0x000fe2000bf46270 */
[----:B------:R5:W-:Y:S01]  /*2e90*/  STL [R1+0x74], R6 ;  /* 0x0000740601007387 */ /* 0x000be20000100800 */
[----:B------:R-:W-:Y:S01]  /*2ea0*/  IADD3.X R5, R6, UR9, RZ, P0, !PT ;  /* 0x0000000906057c10 */ /* 0x000fe200087fe4ff */
[----:B-1----:R-:W-:-:S02]  /*2eb0*/  IMAD.MOV.U32 R7, RZ, RZ, 0x7f800000 ;  /* 0x7f800000ff077424 */ /* 0x002fc400078e00ff */
[----:B-----5:R-:W-:-:S08]  /*2ec0*/  IMAD.MOV.U32 R6, RZ, RZ, 0x7f800000 ;  /* 0x7f800000ff067424 */ /* 0x020fd000078e00ff */
        /* <DEDUP_REMOVED lines=8> */
[----:B-1----:R-:W-:-:S03]  /*2f50*/  IMAD.WIDE.U32 R4, R22, c[0x0][0x198], R30 ;  /* 0x0000660016047a25 */ /* 0x002fc600078e001e */
[----:B--2---:R1:W-:Y:S04]  /*2f60*/  STL [R1+0x68], R6 ;  /* 0x0000680601007387 */ /* 0x0043e80000100800 */
[----:B-----5:R2:W-:Y:S01]  /*2f70*/  STL [R1+0x64], R7 ;  /* 0x0000640701007387 */ /* 0x0205e20000100800 */
[----:B-1----:R-:W-:Y:S01]  /*2f80*/  IADD3 R6, P0, R4, UR26, RZ ;  /* 0x0000001a04067c10 */ /* 0x002fe2000ff1e0ff */
[----:B------:R-:W-:-:S05]  /*2f90*/  IMAD.U32 R4, RZ, RZ, UR6 ;  /* 0x00000006ff047e24 */ /* 0x000fca000f8e00ff */
[----:B--2---:R-:W-:Y:S01]  /*2fa0*/  IADD3.X R7, R5, UR27, R4, P0, !PT ;  /* 0x0000001b05077c10 */ /* 0x004fe200087fe404 */
[----:B------:R-:W-:-:S04]  /*2fb0*/  IMAD R4, R23, c[0x0][0x1b0], RZ ;  /* 0x00006c0017047a24 */ /* 0x000fc800078e02ff */
[C---:B------:R-:W-:Y:S02]  /*2fc0*/  IMAD R4, R18.reuse, c[0x0][0x1b4], R4 ;  /* 0x00006d0012047a24 */ /* 0x040fe400078e0204 */
[----:B------:R-:W-:-:S04]  /*2fd0*/  IMAD.WIDE.U32 R6, R18, c[0x0][0x1b0], R6 ;  /* 0x00006c0012067a25 */ /* 0x000fc800078e0006 */
[----:B------:R-:W-:Y:S01]  /*2fe0*/  IMAD.IADD R9, R7, 0x1, R4 ;  /* 0x0000000107097824 */ /* 0x000fe200078e0204 */
        /* <DEDUP_REMOVED lines=34> */
.L_x_144:
[----:B------:R-:W-:Y:S05]  /*3210*/  BSYNC B0 ;  /* 0x0000000000007941 */ /* 0x000fea0003800000 */
.L_x_143:
        /* <DEDUP_REMOVED lines=39> */
.L_x_146:
[----:B------:R-:W-:Y:S05]  /*3490*/  BSYNC B0 ;  /* 0x0000000000007941 */ /* 0x000fea0003800000 */
.L_x_145:
[----:B------:R-:W0:Y:S01]  /*34a0*/  LDGDEPBAR ;  /* 0x00000000000079af */ /* 0x000e220000000000 */
[----:B------:R-:W-:Y:S02]  /*34b0*/  ULDC.64 UR16, c[0x0][0x318] ;  /* 0x0000c60000107ab9 */ /* 0x000fe40000000a00 */
[----:B------:R-:W-:Y:S01]  /*34c0*/  UISETP.NE.U32.AND UP0, UPT, URZ, UR16, UPT ;  /* 0x000000103f00728c */ /* 0x000fe2000bf05070 */
[----:B-1----:R-:W5:Y:S01]  /*34d0*/  LDL R12, [R1] ;  /* 0x00000000010c7983 */ /* 0x002f620000100800 */
[----:B------:R-:W-:Y:S02]  /*34e0*/  ULDC.64 UR18, c[0x0][0x320] ;  /* 0x0000c80000127ab9 */ /* 0x000fe40000000a00 */
[----:B------:R-:W-:Y:S01]  /*34f0*/  UISETP.NE.AND.EX UP0, UPT, URZ, UR17, UPT, UP0 ;  /* 0x000000113f00728c */ /* 0x000fe2000bf05300 */
[----:B--2---:R-:W2:Y:S05]  /*3500*/  LDL R11, [R1+0x4] ;  /* 0x00000400010b7983 */ /* 0x004eaa0000100800 */
[----:B------:R-:W-:-:S05]  /*3510*/  PLOP3.LUT P0, PT, PT, PT, UP0, 0x80, 0x0 ;  /* 0x000000000000781c */ /* 0x000fca0003f0f008 */
[----:B------:R-:W-:Y:S02]  /*3520*/  @UP0 UIMAD UR6, UR39, UR18, URZ ;  /* 0x00000012270602a4 */ /* 0x000fe4000f8e023f */
[----:B------:R-:W-:Y:S02]  /*3530*/  @UP0 UMOV UR14, UR35 ;  /* 0x00000023000e0c82 */ /* 0x000fe40008000000 */
[----:B------:R-:W-:Y:S01]  /*3540*/  @UP0 UMOV UR15, UR56 ;  /* 0x00000038000f0c82 */ /* 0x000fe20008000000 */
[----:B------:R-:W-:-:S04]  /*3550*/  DEPBAR.LE SB0, 0x1 ;  /* 0x000080400000791a */ /* 0x000fc80000000000 */
[----:B------:R-:W-:Y:S01]  /*3560*/  BAR.SYNC.DEFER_BLOCKING 0x0 ;  /* 0x0000000000007b1d */ /* 0x000fe20000010000 */
[----:B------:R-:W-:Y:S02]  /*3570*/  @UP0 UIMAD.WIDE.U32 UR14, UR32, UR18, UR14 ;  /* 0x00000012200e02a5 */ /* 0x000fe4000f8e000e */
[----:B------:R-:W-:Y:S02]  /*3580*/  @UP0 UIMAD UR19, UR32, UR19, UR6 ;  /* 0x00000013201302a4 */ /* 0x000fe4000f8e0206 */
[----:B------:R-:W-:Y:S02]  /*3590*/  @UP0 ULEA UR16, UP1, UR14, UR16, 0x2 ;  /* 0x000000100e100291 */ /* 0x000fe4000f82103f */
[----:B------:R-:W-:-:S04]  /*35a0*/  @UP0 UIADD3 UR19, UR15, UR19, URZ ;  /* 0x000000130f130290 */ /* 0x000fc8000fffe03f */
[----:B------:R-:W-:Y:S01]  /*35b0*/  @UP0 ULEA.HI.X UR17, UR14, UR17, UR19, 0x2, UP1 ;  /* 0x000000110e110291 */ /* 0x000fe200088f1413 */
[----:B------:R-:W-:-:S05]  /*35c0*/  IMAD.U32 R4, RZ, RZ, UR16 ;  /* 0x00000010ff047e24 */ /* 0x000fca000f8e00ff */
[----:B------:R-:W-:-:S05]  /*35d0*/  IMAD.U32 R5, RZ, RZ, UR17 ;  /* 0x00000011ff057e24 */ /* 0x000fca000f8e00ff */
[----:B---3--:R1:W3:Y:S01]  /*35e0*/  @P0 LDG.E R8, [R4.64] ;  /* 0x0000000404080981 */ /* 0x0082e2000c1e1900 */
[----:B------:R-:W-:Y:S01]  /*35f0*/  IMAD.MOV.U32 R240, RZ, RZ, 0x20 ;  /* 0x00000020fff07424 */ /* 0x000fe200078e00ff */
[----:B------:R-:W3:Y:S01]  /*3600*/  @P0 MUFU.RCP R9, c[0x0][0x238] ;  /* 0x00008e0000090b08 */ /* 0x000ee20000001000 */
[----:B------:R-:W-:Y:S01]  /*3610*/  IMAD.SHL.U32 R6, R27, 0x2, RZ ;  /* 0x000000021b067824 */ /* 0x000fe200078e00ff */
[----:B------:R4:W2:Y:S01]  /*3620*/  LDSM.16.M88.4 R164, [R252+0x12000] ;  /* 0x01200000fca4783b */ /* 0x0008a20000000200 */
[----:B------:R-:W-:Y:S01]  /*3630*/  USHF.L.U32 UR13, UR29, 0x6, URZ ;  /* 0x000000061d0d7899 */ /* 0x000fe2000800063f */
[----:B------:R-:W-:Y:S01]  /*3640*/  CS2R R142, SRZ ;  /* 0x00000000008e7805 */ /* 0x000fe2000001ff00 */
[----:B------:R-:W-:Y:S01]  /*3650*/  CS2R R140, SRZ ;  /* 0x00000000008c7805 */ /* 0x000fe2000001ff00 */
[----:B------:R4:W2:Y:S01]  /*3660*/  LDSM.16.M88.4 R168, [R252+0x12800] ;  /* 0x01280000fca8783b */ /* 0x0008a20000000200 */
[----:B------:R-:W-:Y:S01]  /*3670*/  UIADD3 UR13, UR13, 0x40, URZ ;  /* 0x000000400d0d7890 */ /* 0x000fe2000fffe03f */
[----:B------:R-:W-:Y:S01]  /*3680*/  CS2R R146, SRZ ;  /* 0x0000000000927805 */ /* 0x000fe2000001ff00 */
[----:B------:R-:W-:Y:S01]  /*3690*/  CS2R R144, SRZ ;  /* 0x0000000000907805 */ /* 0x000fe2000001ff00 */
[----:B------:R4:W2:Y:S01]  /*36a0*/  LDSM.16.M88.4 R196, [R252+0x14000] ;  /* 0x01400000fcc4783b */ /* 0x0008a20000000200 */
[----:B------:R-:W-:Y:S01]  /*36b0*/  CS2R R138, SRZ ;  /* 0x00000000008a7805 */ /* 0x000fe2000001ff00 */
        /* <DEDUP_REMOVED lines=11> */
[CC--:B-1----:R-:W-:Y:S01]  /*3770*/  LEA.HI R5, R28.reuse, R27.reuse, RZ, 0x3 ;  /* 0x0000001b1c057211 */ /* 0x0c2fe200078f18ff */
[----:B------:R-:W-:Y:S01]  /*3780*/  CS2R R120, SRZ ;  /* 0x0000000000787805 */ /* 0x000fe2000001ff00 */
[----:B------:R-:W-:Y:S01]  /*3790*/  LEA.HI R4, R28, R27, RZ, 0x7 ;  /* 0x0000001b1c047211 */ /* 0x000fe200078f38ff */
[----:B------:R-:W-:Y:S01]  /*37a0*/  CS2R R118, SRZ ;  /* 0x0000000000767805 */ /* 0x000fe2000001ff00 */
[----:B------:R-:W-:Y:S01]  /*37b0*/  LOP3.LUT R5, R5, 0xfffffff8, RZ, 0xc0, !PT ;  /* 0xfffffff805057812 */ /* 0x000fe200078ec0ff */
[----:B------:R-:W-:Y:S01]  /*37c0*/  CS2R R116, SRZ ;  /* 0x0000000000747805 */ /* 0x000fe2000001ff00 */
[----:B------:R-:W-:Y:S01]  /*37d0*/  SHF.R.S32.HI R4, RZ, 0x7, R4 ;  /* 0x00000007ff047819 */ /* 0x000fe20000011404 */
[----:B------:R-:W-:Y:S01]  /*37e0*/  CS2R R110, SRZ ;  /* 0x00000000006e7805 */ /* 0x000fe2000001ff00 */
[----:B------:R-:W-:Y:S01]  /*37f0*/  CS2R R108, SRZ ;  /* 0x00000000006c7805 */ /* 0x000fe2000001ff00 */
[----:B------:R-:W-:Y:S01]  /*3800*/  IMAD.IADD R7, R27, 0x1, -R5 ;  /* 0x000000011b077824 */ /* 0x000fe200078e0a05 */
[----:B------:R-:W-:Y:S01]  /*3810*/  CS2R R114, SRZ ;  /* 0x0000000000727805 */ /* 0x000fe2000001ff00 */
[----:B------:R-:W-:Y:S01]  /*3820*/  IMAD.SHL.U32 R4, R4, 0x20, RZ ;  /* 0x0000002004047824 */ /* 0x000fe200078e00ff */
[----:B------:R-:W-:Y:S01]  /*3830*/  CS2R R112, SRZ ;  /* 0x0000000000707805 */ /* 0x000fe2000001ff00 */
[----:B------:R-:W-:Y:S01]  /*3840*/  CS2R R106, SRZ ;  /* 0x00000000006a7805 */ /* 0x000fe2000001ff00 */
[----:B------:R-:W-:Y:S01]  /*3850*/  LOP3.LUT P1, RZ, R7, 0x2, RZ, 0xc0, !PT ;  /* 0x0000000207ff7812 */ /* 0x000fe2000782c0ff */
[----:B------:R-:W-:Y:S01]  /*3860*/  CS2R R104, SRZ ;  /* 0x0000000000687805 */ /* 0x000fe2000001ff00 */
[----:B------:R-:W-:Y:S01]  /*3870*/  LOP3.LUT R6, R4, 0x6, R6, 0xf8, !PT ;  /* 0x0000000604067812 */ /* 0x000fe200078ef806 */
[----:B------:R-:W-:Y:S01]  /*3880*/  IMAD.U32 R4, RZ, RZ, UR29 ;  /* 0x0000001dff047e24 */ /* 0x000fe2000f8e00ff */
[----:B------:R-:W-:Y:S01]  /*3890*/  SEL R240, R240, 0xffffffe0, !P1 ;  /* 0xffffffe0f0f07807 */ /* 0x000fe20004800000 */
[----:B------:R-:W-:Y:S01]  /*38a0*/  CS2R R102, SRZ ;  /* 0x0000000000667805 */ /* 0x000fe2000001ff00 */
[----:B------:R-:W-:Y:S01]  /*38b0*/  CS2R R100, SRZ ;  /* 0x0000000000647805 */ /* 0x000fe2000001ff00 */
[----:B------:R-:W-:Y:S01]  /*38c0*/  IMAD R10, R4, 0x40, R6 ;  /* 0x00000040040a7824 */ /* 0x000fe200078e0206 */
[----:B------:R-:W-:Y:S01]  /*38d0*/  CS2R R62, SRZ ;  /* 0x00000000003e7805 */ /* 0x000fe2000001ff00 */
[----:B------:R-:W-:Y:S01]  /*38e0*/  IMAD.IADD R240, R240, 0x1, R252 ;  /* 0x00000001f0f07824 */ /* 0x000fe200078e02fc */
[----:B------:R-:W-:Y:S01]  /*38f0*/  CS2R R60, SRZ ;  /* 0x00000000003c7805 */ /* 0x000fe2000001ff00 */
[----:B------:R-:W-:Y:S01]  /*3900*/  CS2R R66, SRZ ;  /* 0x0000000000427805 */ /* 0x000fe2000001ff00 */
[----:B------:R-:W-:Y:S01]  /*3910*/  IADD3 R14, R14, -UR25, -R10 ;  /* 0x800000190e0e7c10 */ /* 0x000fe2000fffe80a */
[----:B------:R4:W-:Y:S01]  /*3920*/  STL [R1+0x38], R10 ;  /* 0x0000380a01007387 */ /* 0x0009e20000100800 */
[----:B------:R-:W-:Y:S01]  /*3930*/  CS2R R64, SRZ ;  /* 0x0000000000407805 */ /* 0x000fe2000001ff00 */
[----:B------:R-:W-:Y:S01]  /*3940*/  CS2R R58, SRZ ;  /* 0x00000000003a7805 */ /* 0x000fe2000001ff00 */
[----:B------:R-:W-:Y:S01]  /*3950*/  IADD3 R4, R14, UR7, RZ ;  /* 0x000000070e047c10 */ /* 0x000fe2000fffe0ff */
[----:B------:R4:W1:Y:S01]  /*3960*/  LDSM.16.M88.4 R172, [R240+0x12000] ;  /* 0x01200000f0ac783b */ /* 0x0008620000000200 */
[----:B------:R-:W-:Y:S01]  /*3970*/  CS2R R56, SRZ ;  /* 0x0000000000387805 */ /* 0x000fe2000001ff00 */
[----:B------:R-:W-:Y:S01]  /*3980*/  CS2R R54, SRZ ;  /* 0x0000000000367805 */ /* 0x000fe2000001ff00 */
[----:B------:R-:W-:Y:S01]  /*3990*/  CS2R R52, SRZ ;  /* 0x0000000000347805 */ /* 0x000fe2000001ff00 */
        /* <DEDUP_REMOVED lines=12> */
[----:B------:R4:W1:Y:S02]  /*3a60*/  LDSM.16.M88.4 R236, [R240+0x16000] ;  /* 0x01600000f0ec783b */ /* 0x0008640000000200 */
[----:B----4-:R-:W-:Y:S01]  /*3a70*/  CS2R R28, SRZ ;  /* 0x00000000001c7805 */ /* 0x010fe2000001ff00 */
[----:B------:R-:W-:Y:S01]  /*3a80*/  CS2R R34, SRZ ;  /* 0x0000000000227805 */ /* 0x000fe2000001ff00 */
[----:B------:R-:W-:Y:S01]  /*3a90*/  CS2R R32, SRZ ;  /* 0x0000000000207805 */ /* 0x000fe2000001ff00 */
[----:B------:R-:W4:Y:S01]  /*3aa0*/  LDSM.16.M88.4 R240, [R240+0x16800] ;  /* 0x01680000f0f0783b */ /* 0x000f220000000200 */
[----:B------:R-:W-:Y:S01]  /*3ab0*/  CS2R R26, SRZ ;  /* 0x00000000001a7805 */ /* 0x000fe2000001ff00 */
[----:B------:R-:W-:Y:S01]  /*3ac0*/  CS2R R24, SRZ ;  /* 0x0000000000187805 */ /* 0x000fe2000001ff00 */
[----:B------:R-:W-:Y:S01]  /*3ad0*/  CS2R R22, SRZ ;  /* 0x0000000000167805 */ /* 0x000fe2000001ff00 */
[----:B------:R1:W-:Y:S01]  /*3ae0*/  STL [R1+0x84], R4 ;  /* 0x0000840401007387 */ /* 0x0003e20000100800 */
[----:B------:R-:W-:Y:S01]  /*3af0*/  CS2R R20, SRZ ;  /* 0x0000000000147805 */ /* 0x000fe2000001ff00 */
[----:B------:R-:W-:-:S02]  /*3b00*/  UMOV UR6, URZ ;  /* 0x0000003f00067c82 */ /* 0x000fc40008000000 */
[----:B------:R-:W-:Y:S01]  /*3b10*/  UISETP.GE.AND UP1, UPT, UR13, UR7, UPT ;  /* 0x000000070d00728c */ /* 0x000fe2000bf26270 */
        /* <DEDUP_REMOVED lines=11> */
[----:B------:R2:W1:Y:S01]  /*3bd0*/  LDSM.16.M88.4 R224, [R11+0x16800] ;  /* 0x016800000be0783b */ /* 0x0004620000000200 */
[----:B---3--:R-:W-:-:S04]  /*3be0*/  @P0 FMUL.FTZ R5, R8, R9 ;  /* 0x0000000908050220 */ /* 0x008fc80000410000 */
[----:B------:R-:W3:Y:S02]  /*3bf0*/  @P0 R2UR UR14, R5 ;  /* 0x00000000050e03c2 */ /* 0x000ee400000e0000 */
[----:B--234-:R-:W-:-:S05]  /*3c00*/  @UP0 UMOV UR6, UR14 ;  /* 0x0000000e00060c82 */ /* 0x01cfca0008000000 */
.L_x_149:
[----:B------:R-:W2:Y:S01]  /*3c10*/  LDL R90, [R1] ;  /* 0x00000000015a7983 */ /* 0x000ea20000100800 */
[----:B------:R-:W-:Y:S01]  /*3c20*/  PLOP3.LUT P4, PT, PT, PT, UP1, 0x80, 0x0 ;  /* 0x000000000000781c */ /* 0x000fe20003f8f018 */
[----:B------:R-:W-:Y:S01]  /*3c30*/  UISETP.GE.AND UP0, UPT, UR8, 0x1, UPT ;  /* 0x000000010800788c */ /* 0x000fe2000bf06270 */
[----:B------:R-:W-:Y:S01]  /*3c40*/  PLOP3.LUT P5, PT, PT, PT, UP1, 0x80, 0x0 ;  /* 0x000000000000781c */ /* 0x000fe20003faf018 */
[----:B------:R-:W3:Y:S01]  /*3c50*/  LDL R244, [R1+0x8] ;  /* 0x0000080001f47983 */ /* 0x000ee20000100800 */
[----:B------:R-:W-:Y:S03]  /*3c60*/  PLOP3.LUT P6, PT, PT, PT, UP1, 0x80, 0x0 ;  /* 0x000000000000781c */ /* 0x000fe60003fcf018 */
[----:B------:R-:W4:Y:S04]  /*3c70*/  LDL R89, [R1+0x4] ;  /* 0x0000040001597983 */ /* 0x000f280000100800 */
[----:B-----5:R-:W5:Y:S04]  /*3c80*/  LDL R99, [R1+0xc] ;  /* 0x00000c0001637983 */ /* 0x020f680000100800 */
[----:B------:R-:W4:Y:S04]  /*3c90*/  LDL R98, [R1+0x18] ;  /* 0x0000180001627983 */ /* 0x000f280000100800 */
[----:B------:R-:W4:Y:S04]  /*3ca0*/  LDL R91, [R1+0x10] ;  /* 0x00001000015b7983 */ /* 0x000f280000100800 */
[----:B------:R-:W4:Y:S04]  /*3cb0*/  LDL R97, [R1+0x14] ;  /* 0x0000140001617983 */ /* 0x000f280000100800 */
[----:B------:R-:W0:Y:S08]  /*3cc0*/  LDGDEPBAR ;  /* 0x00000000000079af */ /* 0x000e300000000000 */
[----:B------:R-:W4:Y:S04]  /*3cd0*/  LDL R88, [R1+0x84] ;  /* 0x0000840001587983 */ /* 0x000f280000100800 */
[----:B------:R-:W4:Y:S04]  /*3ce0*/  LDL R94, [R1+0x38] ;  /* 0x00003800015e7983 */ /* 0x000f280000100800 */
[----:B------:R-:W4:Y:S04]  /*3cf0*/  LDL R92, [R1+0x64] ;  /* 0x00006400015c7983 */ /* 0x000f280000100800 */
[----:B------:R-:W4:Y:S04]  /*3d00*/  LDL R96, [R1+0x3c] ;  /* 0x00003c0001607983 */ /* 0x000f280000100800 */
[----:B------:R-:W4:Y:S01]  /*3d10*/  LDL R95, [R1+0x60] ;  /* 0x00006000015f7983 */ /* 0x000f220000100800 */
[----:B------:R-:W-:Y:S04]  /*3d20*/  DEPBAR.LE SB0, 0x0 ;  /* 0x000080000000791a */ /* 0x000fe80000000000 */
[----:B------:R-:W-:Y:S08]  /*3d30*/  BAR.SYNC.DEFER_BLOCKING 0x0 ;  /* 0x0000000000007b1d */ /* 0x000ff00000010000 */
[----:B------:R-:W-:Y:S08]  /*3d40*/  LDSM.16.M88.4 R84, [R252+0xc000] ;  /* 0x00c00000fc54783b */ /* 0x000ff00000000200 */
[----:B-12---:R-:W-:Y:S08]  /*3d50*/  LDSM.16.M88.4 R8, [R90+0xc000] ;  /* 0x00c000005a08783b */ /* 0x006ff00000000200 */
[----:B---3--:R-:W2:Y:S08]  /*3d60*/  LDSM.16.M88.4 R16, [R244] ;  /* 0x00000000f410783b */ /* 0x008eb00000000200 */
[----:B------:R-:W3:Y:S08]  /*3d70*/  LDSM.16.M88.4 R68, [R90+0xc800] ;  /* 0x00c800005a44783b */ /* 0x000ef00000000200 */
[----:B-----5:R-:W-:Y:S08]  /*3d80*/  LDSM.16.M88.4 R72, [R99] ;  /* 0x000000006348783b */ /* 0x020ff00000000200 */
[----:B----4-:R-:W4:Y:S08]  /*3d90*/  LDSM.16.M88.4 R76, [R89+0xc000] ;  /* 0x00c00000594c783b */ /* 0x010f300000000200 */
[----:B------:R-:W-:Y:S01]  /*3da0*/  LDSM.16.M88.4 R80, [R98] ;  /* 0x000000006250783b */ /* 0x000fe20000000200 */
[----:B------:R-:W-:Y:S01]  /*3db0*/  @P5 ISETP.GE.AND P5, PT, R94, UR7, PT ;  /* 0x000000075e005c0c */ /* 0x000fe2000bfa6270 */
[C---:B-12---:R-:W-:Y:S08]  /*3dc0*/  HMMA.16816.F32.BF16 R4, R16.reuse, R8, RZ ;  /* 0x000000081004723c */ /* 0x046ff000000418ff */
[C---:B------:R-:W-:Y:S08]  /*3dd0*/  HMMA.16816.F32.BF16 R8, R16.reuse, R10, RZ ;  /* 0x0000000a1008723c */ /* 0x040ff000000418ff */
[C---:B---3--:R-:W-:Y:S08]  /*3de0*/  HMMA.16816.F32.BF16 R12, R16.reuse, R68, RZ ;  /* 0x00000044100c723c */ /* 0x048ff000000418ff */
[----:B------:R-:W-:Y:S01]  /*3df0*/  HMMA.16816.F32.BF16 R16, R16, R70, RZ ;  /* 0x000000461010723c */ /* 0x000fe200000418ff */
[----:B------:R-:W1:Y:S07]  /*3e00*/  LDSM.16.M88.4 R68, [R89+0xc800] ;  /* 0x00c800005944783b */ /* 0x000e6e0000000200 */
[C---:B----4-:R-:W-:Y:S08]  /*3e10*/  HMMA.16816.F32.BF16 R4, R72.reuse, R76, R4 ;  /* 0x0000004c4804723c */ /* 0x050ff00000041804 */
[C---:B------:R-:W-:Y:S01]  /*3e20*/  HMMA.16816.F32.BF16 R8, R72.reuse, R78, R8 ;  /* 0x0000004e4808723c */ /* 0x040fe20000041808 */
[----:B------:R-:W2:Y:S07]  /*3e30*/  LDSM.16.M88.4 R76, [R252+0xc800] ;  /* 0x00c80000fc4c783b */ /* 0x000eae0000000200 */
[C---:B-1----:R-:W-:Y:S08]  /*3e40*/  HMMA.16816.F32.BF16 R12, R72.reuse, R68, R12 ;  /* 0x00000044480c723c */ /* 0x042ff0000004180c */
[----:B------:R-:W-:Y:S01]  /*3e50*/  HMMA.16816.F32.BF16 R16, R72, R70, R16 ;  /* 0x000000464810723c */ /* 0x000fe20000041810 */
[----:B------:R-:W-:Y:S07]  /*3e60*/  LDSM.16.M88.4 R68, [R97] ;  /* 0x000000006144783b */ /* 0x000fee0000000200 */
[C---:B------:R-:W-:Y:S01]  /*3e70*/  HMMA.16816.F32.BF16 R4, R80.reuse, R84, R4 ;  /* 0x000000545004723c */ /* 0x040fe20000041804 */
[----:B------:R-:W1:Y:S07]  /*3e80*/  LDSM.16.M88.4 R72, [R91+0xc000] ;  /* 0x00c000005b48783b */ /* 0x000e6e0000000200 */
[C---:B------:R-:W-:Y:S01]  /*3e90*/  HMMA.16816.F32.BF16 R8, R80.reuse, R86, R8 ;  /* 0x000000565008723c */ /* 0x040fe20000041808 */
[----:B------:R-:W3:Y:S07]  /*3ea0*/  LDSM.16.M88.4 R84, [R91+0xc800] ;  /* 0x00c800005b54783b */ /* 0x000eee0000000200 */
[C---:B--2---:R-:W-:Y:S08]  /*3eb0*/  HMMA.16816.F32.BF16 R12, R80.reuse, R76, R12 ;  /* 0x0000004c500c723c */ /* 0x044ff0000004180c */
[----:B------:R-:W-:Y:S01]  /*3ec0*/  HMMA.16816.F32.BF16 R16, R80, R78, R16 ;  /* 0x0000004e5010723c */ /* 0x000fe20000041810 */
[----:B------:R-:W-:Y:S08]  /*3ed0*/  LDSM.16.M88.4 R76, [R244+0x2000] ;  /* 0x00200000f44c783b */ /* 0x000ff00000000200 */
[----:B------:R-:W2:Y:S01]  /*3ee0*/  LDSM.16.M88.4 R80, [R90+0xe000] ;  /* 0x00e000005a50783b */ /* 0x000ea20000000200 */
[C---:B-1----:R-:W-:Y:S08]  /*3ef0*/  HMMA.16816.F32.BF16 R4, R68.reuse, R72, R4 ;  /* 0x000000484404723c */ /* 0x042ff00000041804 */
[C---:B------:R-:W-:Y:S01]  /*3f00*/  HMMA.16816.F32.BF16 R8, R68.reuse, R74, R8 ;  /* 0x0000004a4408723c */ /* 0x040fe20000041808 */
[----:B------:R-:W-:Y:S07]  /*3f10*/  LDSM.16.M88.4 R72, [R99+0x2000] ;  /* 0x002000006348783b */ /* 0x000fee0000000200 */
[C---:B---3--:R-:W-:Y:S08]  /*3f20*/  HMMA.16816.F32.BF16 R12, R68.reuse, R84, R12 ;  /* 0x00000054440c723c */ /* 0x048ff0000004180c */
[----:B------:R-:W-:Y:S01]  /*3f30*/  HMMA.16816.F32.BF16 R16, R68, R86, R16 ;  /* 0x000000564410723c */ /* 0x000fe20000041810 */
[----:B------:R-:W1:Y:S07]  /*3f40*/  LDSM.16.M88.4 R68, [R90+0xe800] ;  /* 0x00e800005a44783b */ /* 0x000e6e0000000200 */
[C---:B--2---:R-:W-:Y:S01]  /*3f50*/  HMMA.16816.F32.BF16 R4, R76.reuse, R80, R4 ;  /* 0x000000504c04723c */ /* 0x044fe20000041804 */
[----:B------:R-:W2:Y:S07]  /*3f60*/  LDSM.16.M88.4 R84, [R89+0xe000] ;  /* 0x00e000005954783b */ /* 0x000eae0000000200 */
[C---:B------:R-:W-:Y:S01]  /*3f70*/  HMMA.16816.F32.BF16 R8, R76.reuse, R82, R8 ;  /* 0x000000524c08723c */ /* 0x040fe20000041808 */
[----:B------:R-:W3:Y:S07]  /*3f80*/  LDSM.16.M88.4 R80, [R89+0xe800] ;  /* 0x00e800005950783b */ /* 0x000eee0000000200 */
[C---:B-1----:R-:W-:Y:S08]  /*3f90*/  HMMA.16816.F32.BF16 R12, R76.reuse, R68, R12 ;  /* 0x000000444c0c723c */ /* 0x042ff0000004180c */
[----:B------:R-:W-:Y:S01]  /*3fa0*/  HMMA.16816.F32.BF16 R16, R76, R70, R16 ;  /* 0x000000464c10723c */ /* 0x000fe20000041810 */
[----:B------:R-:W-:Y:S07]  /*3fb0*/  LDSM.16.M88.4 R68, [R98+0x2000] ;  /* 0x002000006244783b */ /* 0x000fee0000000200 */
[C---:B--2---:R-:W-:Y:S01]  /*3fc0*/  HMMA.16816.F32.BF16 R4, R72.reuse, R84, R4 ;  /* 0x000000544804723c */ /* 0x044fe20000041804 */
[----:B------:R-:W1:Y:S07]  /*3fd0*/  LDSM.16.M88.4 R76, [R252+0xe000] ;  /* 0x00e00000fc4c783b */ /* 0x000e6e0000000200 */
[C---:B------:R-:W-:Y:S01]  /*3fe0*/  HMMA.16816.F32.BF16 R8, R72.reuse, R86, R8 ;  /* 0x000000564808723c */ /* 0x040fe20000041808 */
[----:B------:R-:W2:Y:S07]  /*3ff0*/  LDSM.16.M88.4 R84, [R252+0xe800] ;  /* 0x00e80000fc54783b */ /* 0x000eae0000000200 */
[C---:B---3--:R-:W-:Y:S08]  /*4000*/  HMMA.16816.F32.BF16 R12, R72.reuse, R80, R12 ;  /* 0x00000050480c723c */ /* 0x048ff0000004180c */
[----:B------:R-:W-:Y:S01]  /*4010*/  HMMA.16816.F32.BF16 R16, R72, R82, R16 ;  /* 0x000000524810723c */ /* 0x000fe20000041810 */
[----:B------:R-:W-:Y:S08]  /*4020*/  LDSM.16.M88.4 R72, [R97+0x2000] ;  /* 0x002000006148783b */ /* 0x000ff00000000200 */
[----:B------:R-:W3:Y:S01]  /*4030*/  LDSM.16.M88.4 R80, [R91+0xe000] ;  /* 0x00e000005b50783b */ /* 0x000ee20000000200 */
[C---:B-1----:R-:W-:Y:S08]  /*4040*/  HMMA.16816.F32.BF16 R4, R68.reuse, R76, R4 ;  /* 0x0000004c4404723c */ /* 0x042ff00000041804 */
[C---:B------:R-:W-:Y:S01]  /*4050*/  HMMA.16816.F32.BF16 R8, R68.reuse, R78, R8 ;  /* 0x0000004e4408723c */ /* 0x040fe20000041808 */
[----:B------:R-:W1:Y:S07]  /*4060*/  LDSM.16.M88.4 R76, [R91+0xe800] ;  /* 0x00e800005b4c783b */ /* 0x000e6e0000000200 */
[C---:B--2---:R-:W-:Y:S08]  /*4070*/  HMMA.16816.F32.BF16 R12, R68.reuse, R84, R12 ;  /* 0x00000054440c723c */ /* 0x044ff0000004180c */
[----:B------:R-:W-:Y:S01]  /*4080*/  HMMA.16816.F32.BF16 R16, R68, R86, R16 ;  /* 0x000000564410723c */ /* 0x000fe20000041810 */
[----:B------:R-:W-:Y:S07]  /*4090*/  LDSM.16.M88.4 R84, [R90+0x10000] ;  /* 0x010000005a54783b */ /* 0x000fee0000000200 */
[C---:B---3--:R-:W-:Y:S01]  /*40a0*/  HMMA.16816.F32.BF16 R4, R72.reuse, R80, R4 ;  /* 0x000000504804723c */ /* 0x048fe20000041804 */
[----:B------:R-:W2:Y:S07]  /*40b0*/  LDSM.16.M88.4 R68, [R244+0x4000] ;  /* 0x00400000f444783b */ /* 0x000eae0000000200 */
[C---:B------:R-:W-:Y:S01]  /*40c0*/  HMMA.16816.F32.BF16 R8, R72.reuse, R82, R8 ;  /* 0x000000524808723c */ /* 0x040fe20000041808 */
[----:B------:R3:W4:Y:S07]  /*40d0*/  LDSM.16.M88.4 R80, [R90+0x10800] ;  /* 0x010800005a50783b */ /* 0x00072e0000000200 */
[C---:B-1----:R-:W-:Y:S08]  /*40e0*/  HMMA.16816.F32.BF16 R12, R72.reuse, R76, R12 ;  /* 0x0000004c480c723c */ /* 0x042ff0000004180c */
[----:B------:R-:W-:Y:S01]  /*40f0*/  HMMA.16816.F32.BF16 R16, R72, R78, R16 ;  /* 0x0000004e4810723c */ /* 0x000fe20000041810 */
[----:B------:R-:W-:Y:S08]  /*4100*/  LDSM.16.M88.4 R72, [R99+0x4000] ;  /* 0x004000006348783b */ /* 0x000ff00000000200 */
[----:B---3--:R-:W3:Y:S04]  /*4110*/  LDL R90, [R1+0x68] ;  /* 0x00006800015a7983 */ /* 0x008ee80000100800 */
[----:B------:R-:W1:Y:S01]  /*4120*/  LDSM.16.M88.4 R76, [R89+0x10000] ;  /* 0x01000000594c783b */ /* 0x000e620000000200 */
[C---:B--2---:R-:W-:Y:S08]  /*4130*/  HMMA.16816.F32.BF16 R4, R68.reuse, R84, R4 ;  /* 0x000000544404723c */ /* 0x044ff00000041804 */
[C---:B------:R-:W-:Y:S01]  /*4140*/  HMMA.16816.F32.BF16 R8, R68.reuse, R86, R8 ;  /* 0x000000564408723c */ /* 0x040fe20000041808 */
[----:B------:R-:W2:Y:S07]  /*4150*/  LDSM.16.M88.4 R84, [R89+0x10800] ;  /* 0x010800005954783b */ /* 0x000eae0000000200 */
[C---:B----4-:R-:W-:Y:S08]  /*4160*/  HMMA.16816.F32.BF16 R12, R68.reuse, R80, R12 ;  /* 0x00000050440c723c */ /* 0x050ff0000004180c */
[----:B------:R-:W-:Y:S01]  /*4170*/  HMMA.16816.F32.BF16 R16, R68, R82, R16 ;  /* 0x000000524410723c */ /* 0x000fe20000041810 */
[----:B------:R-:W-:Y:S08]  /*4180*/  LDSM.16.M88.4 R68, [R98+0x4000] ;  /* 0x004000006244783b */ /* 0x000ff00000000200 */
[----:B------:R-:W4:Y:S01]  /*4190*/  LDSM.16.M88.4 R80, [R252+0x10000] ;  /* 0x01000000fc50783b */ /* 0x000f220000000200 */
[C---:B-1----:R-:W-:Y:S08]  /*41a0*/  HMMA.16816.F32.BF16 R4, R72.reuse, R76, R4 ;  /* 0x0000004c4804723c */ /* 0x042ff00000041804 */
[C---:B------:R-:W-:Y:S01]  /*41b0*/  HMMA.16816.F32.BF16 R8, R72.reuse, R78, R8 ;  /* 0x0000004e4808723c */ /* 0x040fe20000041808 */
[----:B------:R-:W1:Y:S07]  /*41c0*/  LDSM.16.M88.4 R76, [R252+0x10800] ;  /* 0x01080000fc4c783b */ /* 0x000e6e0000000200 */
[C---:B--2---:R-:W-:Y:S07]  /*41d0*/  HMMA.16816.F32.BF16 R12, R72.reuse, R84, R12 ;  /* 0x00000054480c723c */ /* 0x044fee000004180c */
[----:B------:R-:W-:Y:S01]  /*41e0*/  IMAD.U32 R84, RZ, RZ, UR8 ;  /* 0x00000008ff547e24 */ /* 0x000fe2000f8e00ff */
[----:B------:R-:W-:Y:S04]  /*41f0*/  HMMA.16816.F32.BF16 R16, R72, R86, R16 ;  /* 0x000000564810723c */ /* 0x000fe80000041810 */
[----:B------:R-:W-:Y:S05]  /*4200*/  IMAD R84, R84, 0x40, R88 ;  /* 0x0000004054547824 */ /* 0x000fea00078e0258 */
[----:B------:R-:W-:Y:S01]  /*4210*/  IADD3 R72, R84, -0x1, RZ ;  /* 0xffffffff54487810 */ /* 0x000fe20007ffe0ff */
[C---:B----4-:R-:W-:Y:S05]  /*4220*/  HMMA.16816.F32.BF16 R4, R68.reuse, R80, R4 ;  /* 0x000000504404723c */ /* 0x050fea0000041804 */
[----:B------:R-:W-:Y:S02]  /*4230*/  ISETP.GE.AND P0, PT, R72, RZ, PT ;  /* 0x000000ff4800720c */ /* 0x000fe40003f06270 */
[----:B------:R-:W-:Y:S01]  /*4240*/  IADD3 R86, R84, 0x8, RZ ;  /* 0x0000000854567810 */ /* 0x000fe20007ffe0ff */
[C---:B------:R-:W-:Y:S01]  /*4250*/  HMMA.16816.F32.BF16 R8, R68.reuse, R82, R8 ;  /* 0x000000524408723c */ /* 0x040fe20000041808 */
[----:B------:R-:W-:Y:S02]  /*4260*/  LDSM.16.M88.4 R80, [R91+0x10000] ;  /* 0x010000005b50783b */ /* 0x000fe40000000200 */
[----:B------:R-:W-:Y:S02]  /*4270*/  ISETP.GE.AND P1, PT, R86, RZ, PT ;  /* 0x000000ff5600720c */ /* 0x000fe40003f26270 */
[C---:B------:R-:W-:Y:S02]  /*4280*/  IADD3 R85, R84.reuse, 0x7, RZ ;  /* 0x0000000754557810 */ /* 0x040fe40007ffe0ff */
[----:B------:R-:W-:Y:S01]  /*4290*/  IABS R88, R84 ;  /* 0x0000005400587213 */ /* 0x000fe20000000000 */
[C---:B-1----:R-:W-:Y:S04]  /*42a0*/  HMMA.16816.F32.BF16 R12, R68.reuse, R76, R12 ;  /* 0x0000004c440c723c */ /* 0x042fe8000004180c */
[C---:B------:R-:W-:Y:S01]  /*42b0*/  @!P0 IADD3 R72, -R84.reuse, 0x1, RZ ;  /* 0x0000000154488810 */ /* 0x040fe20007ffe1ff */
[----:B------:R-:W1:Y:S01]  /*42c0*/  I2F R88, R88 ;  /* 0x0000005800587306 */ /* 0x000e620000201400 */
[----:B------:R-:W-:Y:S02]  /*42d0*/  ISETP.GE.AND P0, PT, R85, RZ, PT ;  /* 0x000000ff5500720c */ /* 0x000fe40003f06270 */
[----:B------:R-:W-:Y:S04]  /*42e0*/  HMMA.16816.F32.BF16 R16, R68, R78, R16 ;  /* 0x0000004e4410723c */ /* 0x000fe80000041810 */
[C---:B------:R-:W-:Y:S02]  /*42f0*/  IADD3 R76, R84.reuse, -0x8, RZ ;  /* 0xfffffff8544c7810 */ /* 0x040fe40007ffe0ff */
[C---:B------:R-:W-:Y:S01]  /*4300*/  IADD3 R77, R84.reuse, -0x9, RZ ;  /* 0xfffffff7544d7810 */ /* 0x040fe20007ffe0ff */
[----:B------:R2:W4:Y:S01]  /*4310*/  I2F R87, R72 ;  /* 0x0000004800577306 */ /* 0x0005220000201400 */
[----:B------:R-:W-:Y:S02]  /*4320*/  @!P1 IADD3 R86, -R84, -0x8, RZ ;  /* 0xfffffff854569810 */ /* 0x000fe40007ffe1ff */
[----:B------:R-:W-:Y:S02]  /*4330*/  ISETP.GE.AND P1, PT, R76, RZ, PT ;  /* 0x000000ff4c00720c */ /* 0x000fe40003f26270 */
[C---:B------:R-:W-:Y:S02]  /*4340*/  @!P0 IADD3 R85, -R84.reuse, -0x7, RZ ;  /* 0xfffffff954558810 */ /* 0x040fe40007ffe1ff */
[----:B------:R-:W-:Y:S02]  /*4350*/  ISETP.GE.AND P0, PT, R77, RZ, PT ;  /* 0x000000ff4d00720c */ /* 0x000fe40003f06270 */
[C---:B------:R-:W-:Y:S01]  /*4360*/  IADD3 R69, R84.reuse, -0x18, RZ ;  /* 0xffffffe854457810 */ /* 0x040fe20007ffe0ff */
[----:B------:R-:W-:Y:S01]  /*4370*/  I2F R89, R85 ;  /* 0x0000005500597306 */ /* 0x000fe20000201400 */
[C---:B------:R-:W-:Y:S02]  /*4380*/  IADD3 R71, R84.reuse, -0x10, RZ ;  /* 0xfffffff054477810 */ /* 0x040fe40007ffe0ff */
[----:B------:R-:W-:Y:S02]  /*4390*/  ISETP.GE.AND P3, PT, R69, RZ, PT ;  /* 0x000000ff4500720c */ /* 0x000fe40003f66270 */
[C---:B------:R-:W-:Y:S02]  /*43a0*/  IADD3 R70, R84.reuse, -0x11, RZ ;  /* 0xffffffef54467810 */ /* 0x040fe40007ffe0ff */
[C---:B------:R-:W-:Y:S02]  /*43b0*/  IADD3 R68, R84.reuse, -0x19, RZ ;  /* 0xffffffe754447810 */ /* 0x040fe40007ffe0ff */
[C---:B------:R-:W-:Y:S01]  /*43c0*/  @!P1 IADD3 R76, -R84.reuse, 0x8, RZ ;  /* 0x00000008544c9810 */ /* 0x040fe20007ffe1ff */
[----:B------:R-:W5:Y:S01]  /*43d0*/  I2F R86, R86 ;  /* 0x0000005600567306 */ /* 0x000f620000201400 */
[----:B------:R-:W-:Y:S02]  /*43e0*/  ISETP.GE.AND P1, PT, R71, RZ, PT ;  /* 0x000000ff4700720c */ /* 0x000fe40003f26270 */
[----:B------:R-:W-:Y:S01]  /*43f0*/  @!P0 IADD3 R77, -R84, 0x9, RZ ;  /* 0x00000009544d8810 */ /* 0x000fe20007ffe1ff */
[----:B--2---:R-:W2:Y:S01]  /*4400*/  LDSM.16.M88.4 R72, [R97+0x4000] ;  /* 0x004000006148783b */ /* 0x004ea20000000200 */
[----:B------:R-:W-:Y:S02]  /*4410*/  ISETP.GE.AND P0, PT, R70, RZ, PT ;  /* 0x000000ff4600720c */ /* 0x000fe40003f06270 */
[----:B------:R-:W-:Y:S02]  /*4420*/  ISETP.GE.AND P2, PT, R68, RZ, PT ;  /* 0x000000ff4400720c */ /* 0x000fe40003f46270 */
[C---:B------:R-:W-:Y:S01]  /*4430*/  @!P3 IADD3 R69, -R84.reuse, 0x18, RZ ;  /* 0x000000185445b810 */ /* 0x040fe20007ffe1ff */
[----:B------:R1:W1:Y:S01]  /*4440*/  I2F R85, R76 ;  /* 0x0000004c00557306 */ /* 0x0002620000201400 */
[----:B------:R-:W-:Y:S03]  /*4450*/  PLOP3.LUT P3, PT, PT, PT, UP1, 0x80, 0x0 ;  /* 0x000000000000781c */ /* 0x000fe60003f6f018 */
[C---:B------:R-:W-:Y:S02]  /*4460*/  @!P1 IADD3 R71, -R84.reuse, 0x10, RZ ;  /* 0x0000001054479810 */ /* 0x040fe40007ffe1ff */
[----:B------:R-:W-:Y:S02]  /*4470*/  PLOP3.LUT P1, PT, PT, PT, UP1, 0x80, 0x0 ;  /* 0x000000000000781c */ /* 0x000fe40003f2f018 */
[C---:B------:R-:W-:Y:S02]  /*4480*/  @!P0 IADD3 R70, -R84.reuse, 0x11, RZ ;  /* 0x0000001154468810 */ /* 0x040fe40007ffe1ff */
[----:B------:R-:W-:Y:S01]  /*4490*/  @!P2 IADD3 R68, -R84, 0x19, RZ ;  /* 0x000000195444a810 */ /* 0x000fe20007ffe1ff */
[----:B------:R-:W-:Y:S01]  /*44a0*/  I2F R78, R71 ;  /* 0x00000047004e7306 */ /* 0x000fe20000201400 */
[C---:B------:R-:W-:Y:S02]  /*44b0*/  FSETP.NEU.FTZ.AND P2, PT, R92.reuse, -INF , PT ;  /* 0xff8000005c00780b */ /* 0x040fe40003f5d000 */
[----:B------:R-:W-:Y:S07]  /*44c0*/  PLOP3.LUT P0, PT, PT, PT, UP1, 0x80, 0x0 ;  /* 0x000000000000781c */ /* 0x000fee0003f0f018 */
[----:B------:R-:W4:Y:S01]  /*44d0*/  I2F R79, R77 ;  /* 0x0000004d004f7306 */ /* 0x000f220000201400 */
[----:B-1----:R-:W-:Y:S05]  /*44e0*/  FMUL.FTZ R76, R92, 1.4426950216293334961 ;  /* 0x3fb8aa3b5c4c7820 */ /* 0x002fea0000410000 */
[----:B------:R-:W-:Y:S04]  /*44f0*/  FSEL R76, R76, RZ, P2 ;  /* 0x000000ff4c4c7208 */ /* 0x000fe80001000000 */
[----:B------:R-:W1:Y:S01]  /*4500*/  I2F R77, R70 ;  /* 0x00000046004d7306 */ /* 0x000e620000201400 */
[C---:B--2---:R-:W-:Y:S09]  /*4510*/  HMMA.16816.F32.BF16 R4, R72.reuse, R80, R4 ;  /* 0x000000504804723c */ /* 0x044ff20000041804 */
[----:B------:R2:W-:Y:S01]  /*4520*/  I2F R81, R69 ;  /* 0x0000004500517306 */ /* 0x0005e20000201400 */
[C---:B------:R-:W-:Y:S09]  /*4530*/  HMMA.16816.F32.BF16 R8, R72.reuse, R82, R8 ;  /* 0x000000524808723c */ /* 0x040ff20000041808 */
[----:B------:R1:W1:Y:S05]  /*4540*/  I2F R80, R68 ;  /* 0x0000004400507306 */ /* 0x00026a0000201400 */
[----:B------:R-:W-:Y:S02]  /*4550*/  FFMA.FTZ R4, R88, -UR6, R4 ;  /* 0x8000000658047c23 */ /* 0x000fe40008010004 */
[----:B----4-:R-:W-:Y:S02]  /*4560*/  FFMA.FTZ R5, R87, -UR6, R5 ;  /* 0x8000000657057c23 */ /* 0x010fe40008010005 */
[----:B-----5:R-:W-:Y:S01]  /*4570*/  FFMA.FTZ R6, R86, -UR6, R6 ;  /* 0x8000000656067c23 */ /* 0x020fe20008010006 */
[----:B------:R-:W-:Y:S01]  /*4580*/  @P0 FSEL R4, R4, -INF , !P5 ;  /* 0xff80000004040808 */ /* 0x000fe20006800000 */
[----:B------:R-:W-:Y:S01]  /*4590*/  FFMA.FTZ R7, R89, -UR6, R7 ;  /* 0x8000000659077c23 */ /* 0x000fe20008010007 */
[----:B--2---:R-:W-:Y:S03]  /*45a0*/  @P1 IADD3 R69, R94, 0x1, RZ ;  /* 0x000000015e451810 */ /* 0x004fe60007ffe0ff */
[----:B------:R-:W-:Y:S01]  /*45b0*/  FFMA.FTZ R8, R85, -UR6, R8 ;  /* 0x8000000655087c23 */ /* 0x000fe20008010008 */
[----:B------:R-:W-:Y:S01]  /*45c0*/  PLOP3.LUT P1, PT, PT, PT, UP1, 0x80, 0x0 ;  /* 0x000000000000781c */ /* 0x000fe20003f2f018 */
[----:B------:R-:W-:Y:S01]  /*45d0*/  FFMA.FTZ R4, R4, c[0x0][0x23c], -R76 ;  /* 0x00008f0004047a23 */ /* 0x000fe2000001084c */
[----:B------:R-:W-:Y:S01]  /*45e0*/  @P4 ISETP.GE.AND P4, PT, R69, UR7, PT ;  /* 0x0000000745004c0c */ /* 0x000fe2000bf86270 */
[----:B------:R-:W-:Y:S01]  /*45f0*/  FFMA.FTZ R10, R88, -UR6, R10 ;  /* 0x80000006580a7c23 */ /* 0x000fe2000801000a */
[----:B------:R-:W-:Y:S01]  /*4600*/  PLOP3.LUT P0, PT, PT, PT, UP1, 0x80, 0x0 ;  /* 0x000000000000781c */ /* 0x000fe20003f0f018 */
[----:B------:R-:W-:Y:S02]  /*4610*/  FFMA.FTZ R9, R79, -UR6, R9 ;  /* 0x800000064f097c23 */ /* 0x000fe40008010009 */
[----:B------:R-:W-:Y:S01]  /*4620*/  FFMA.FTZ R11, R87, -UR6, R11 ;  /* 0x80000006570b7c23 */ /* 0x000fe2000801000b */
[----:B-1----:R1:W2:Y:S07]  /*4630*/  LDSM.16.M88.4 R68, [R91+0x10800] ;  /* 0x010800005b44783b */ /* 0x0022ae0000000200 */
[----:B------:R-:W-:Y:S02]  /*4640*/  @P1 FSEL R5, R5, -INF , !P4 ;  /* 0xff80000005051808 */ /* 0x000fe40006000000 */
[----:B------:R-:W-:Y:S02]  /*4650*/  @P0 FSEL R6, R6, -INF , !P5 ;  /* 0xff80000006060808 */ /* 0x000fe40006800000 */
[----:B------:R-:W-:Y:S01]  /*4660*/  PLOP3.LUT P0, PT, PT, PT, UP1, 0x80, 0x0 ;  /* 0x000000000000781c */ /* 0x000fe20003f0f018 */
[----:B------:R-:W-:Y:S01]  /*4670*/  FFMA.FTZ R5, R5, c[0x0][0x23c], -R76 ;  /* 0x00008f0005057a23 */ /* 0x000fe2000001084c */
[----:B------:R-:W-:Y:S02]  /*4680*/  PLOP3.LUT P1, PT, PT, PT, UP1, 0x80, 0x0 ;  /* 0x000000000000781c */ /* 0x000fe40003f2f018 */
[----:B------:R-:W-:Y:S01]  /*4690*/  PLOP3.LUT P5, PT, PT, PT, UP1, 0x80, 0x0 ;  /* 0x000000000000781c */ /* 0x000fe20003faf018 */
[----:B-1----:R1:W-:Y:S10]  /*46a0*/  MUFU.EX2 R91, R4 ;  /* 0x00000004005b7308 */ /* 0x0023f40000000800 */
[----:B------:R-:W-:Y:S02]  /*46b0*/  @P1 FSEL R7, R7, -INF , !P4 ;  /* 0xff80000007071808 */ /* 0x000fe40006000000 */
[----:B------:R-:W-:Y:S02]  /*46c0*/  PLOP3.LUT P4, PT, PT, PT, UP1, 0x80, 0x0 ;  /* 0x000000000000781c */ /* 0x000fe40003f8f018 */
[----:B------:R-:W-:Y:S01]  /*46d0*/  PLOP3.LUT P1, PT, PT, PT, UP1, 0x80, 0x0 ;  /* 0x000000000000781c */ /* 0x000fe20003f2f018 */
[C---:B--2---:R-:W-:Y:S08]  /*46e0*/  HMMA.16816.F32.BF16 R12, R72.reuse, R68, R12 ;  /* 0x00000044480c723c */ /* 0x044ff0000004180c */
[----:B------:R-:W-:Y:S01]  /*46f0*/  HMMA.16816.F32.BF16 R16, R72, R70, R16 ;  /* 0x000000464810723c */ /* 0x000fe20000041810 */
[----:B------:R-:W2:Y:S04]  /*4700*/  LDL R73, [R1+0x78] ;  /* 0x0000780001497983 */ /* 0x000ea80000100800 */
[----:B------:R-:W4:Y:S11]  /*4710*/  LDL R72, [R1+0x74] ;  /* 0x0000740001487983 */ /* 0x000f360000100800 */
[----:B------:R-:W-:Y:S02]  /*4720*/  FFMA.FTZ R13, R77, -UR6, R13 ;  /* 0x800000064d0d7c23 */ /* 0x000fe4000801000d */
[----:B------:R-:W-:Y:S02]  /*4730*/  FFMA.FTZ R14, R85, -UR6, R14 ;  /* 0x80000006550e7c23 */ /* 0x000fe4000801000e */
[----:B------:R-:W5:Y:S01]  /*4740*/  LDL R85, [R1+0x5c] ;  /* 0x00005c0001557983 */ /* 0x000f620000100800 */
[----:B------:R-:W-:Y:S02]  /*4750*/  FFMA.FTZ R12, R78, -UR6, R12 ;  /* 0x800000064e0c7c23 */ /* 0x000fe4000801000c */
[----:B------:R-:W-:Y:S02]  /*4760*/  FFMA.FTZ R15, R79, -UR6, R15 ;  /* 0x800000064f0f7c23 */ /* 0x000fe4000801000f */
[----:B------:R-:W-:Y:S02]  /*4770*/  FFMA.FTZ R17, R80, -UR6, R17 ;  /* 0x8000000650117c23 */ /* 0x000fe40008010011 */
[----:B------:R-:W-:Y:S02]  /*4780*/  FFMA.FTZ R16, R81, -UR6, R16 ;  /* 0x8000000651107c23 */ /* 0x000fe40008010010 */
[----:B------:R-:W-:Y:S02]  /*4790*/  FFMA.FTZ R18, R78, -UR6, R18 ;  /* 0x800000064e127c23 */ /* 0x000fe40008010012 */
[----:B------:R-:W-:Y:S01]  /*47a0*/  FFMA.FTZ R19, R77, -UR6, R19 ;  /* 0x800000064d137c23 */ /* 0x000fe20008010013 */
[C---:B---3--:R-:W-:Y:S01]  /*47b0*/  FSETP.NEU.FTZ.AND P2, PT, R90.reuse, -INF , PT ;  /* 0xff8000005a00780b */ /* 0x048fe20003f5d000 */
[----:B-1----:R-:W-:Y:S02]  /*47c0*/  FMUL.FTZ R4, R90, 1.4426950216293334961 ;  /* 0x3fb8aa3b5a047820 */ /* 0x002fe40000410000 */
[----:B------:R1:W3:Y:S03]  /*47d0*/  MUFU.EX2 R90, R5 ;  /* 0x00000005005a7308 */ /* 0x0002e60000000800 */
[----:B------:R-:W-:Y:S02]  /*47e0*/  FSEL R4, R4, RZ, P2 ;  /* 0x000000ff04047208 */ /* 0x000fe40001000000 */
[----:B------:R-:W-:Y:S03]  /*47f0*/  PLOP3.LUT P2, PT, PT, PT, UP1, 0x80, 0x0 ;  /* 0x000000000000781c */ /* 0x000fe60003f4f018 */
[--C-:B------:R-:W-:Y:S02]  /*4800*/  FFMA.FTZ R6, R6, c[0x0][0x23c], -R4.reuse ;  /* 0x00008f0006067a23 */ /* 0x100fe40000010804 */
[----:B------:R-:W-:Y:S02]  /*4810*/  FFMA.FTZ R7, R7, c[0x0][0x23c], -R4 ;  /* 0x00008f0007077a23 */ /* 0x000fe40000010804 */
[----:B------:R3:W-:Y:S10]  /*4820*/  MUFU.EX2 R93, R6 ;  /* 0x00000006005d7308 */ /* 0x0007f40000000800 */
[----:B------:R-:W3:Y:S01]  /*4830*/  MUFU.EX2 R92, R7 ;  /* 0x00000007005c7308 */ /* 0x000ee20000000800 */
[C---:B-1----:R-:W-:Y:S02]  /*4840*/  @P3 IADD3 R5, R94.reuse, 0x8, RZ ;  /* 0x000000085e053810 */ /* 0x042fe40007ffe0ff */
[----:B------:R-:W-:Y:S02]  /*4850*/  PLOP3.LUT P3, PT, PT, PT, UP1, 0x80, 0x0 ;  /* 0x000000000000781c */ /* 0x000fe40003f6f018 */
[----:B------:R-:W-:Y:S02]  /*4860*/  @P6 ISETP.GE.AND P6, PT, R5, UR7, PT ;  /* 0x0000000705006c0c */ /* 0x000fe4000bfc6270 */
[----:B------:R-:W-:Y:S02]  /*4870*/  @P2 IADD3 R5, R94, 0x9, RZ ;  /* 0x000000095e052810 */ /* 0x000fe40007ffe0ff */
[----:B------:R-:W-:Y:S02]  /*4880*/  PLOP3.LUT P2, PT, PT, PT, UP1, 0x80, 0x0 ;  /* 0x000000000000781c */ /* 0x000fe40003f4f018 */
[----:B---3--:R-:W-:Y:S05]  /*4890*/  F2FP.BF16.PACK_AB R6, R90, R91 ;  /* 0x0000005b5a06723e */ /* 0x008fea00000010ff */
[----:B------:R-:W-:Y:S02]  /*48a0*/  @P3 ISETP.GE.AND P3, PT, R5, UR7, PT ;  /* 0x0000000705003c0c */ /* 0x000fe4000bf66270 */
[----:B------:R-:W-:Y:S01]  /*48b0*/  @P0 FSEL R8, R8, -INF , !P6 ;  /* 0xff80000008080808 */ /* 0x000fe20007000000 */
[----:B------:R1:W-:Y:S01]  /*48c0*/  STS [R96+0x14000], R6 ;  /* 0x0140000660007388 */ /* 0x0003e20000000800 */
        /* <DEDUP_REMOVED lines=15> */
[----:B------:R-:W-:Y:S04]  /*49c0*/  MUFU.EX2 R86, R9 ;  /* 0x0000000900567308 */ /* 0x000fe80000000800 */
[----:B------:R-:W-:Y:S02]  /*49d0*/  @P1 FSEL R11, R11, -INF , !P3 ;  /* 0xff8000000b0b1808 */ /* 0x000fe40005800000 */
[----:B------:R-:W-:Y:S02]  /*49e0*/  PLOP3.LUT P3, PT, PT, PT, UP1, 0x80, 0x0 ;  /* 0x000000000000781c */ /* 0x000fe40003f6f018 */
[----:B------:R-:W-:Y:S01]  /*49f0*/  @P6 ISETP.GE.AND P6, PT, R5, UR7, PT ;  /* 0x0000000705006c0c */ /* 0x000fe2000bfc6270 */
[----:B------:R-:W-:Y:S01]  /*4a00*/  FFMA.FTZ R11, R11, c[0x0][0x23c], -R4 ;  /* 0x00008f000b0b7a23 */ /* 0x000fe20000010804 */
[----:B------:R-:W-:Y:S01]  /*4a10*/  PLOP3.LUT P1, PT, PT, PT, UP1, 0x80, 0x0 ;  /* 0x000000000000781c */ /* 0x000fe20003f2f018 */
[----:B------:R-:W-:Y:S01]  /*4a20*/  MUFU.EX2 R88, R10 ;  /* 0x0000000a00587308 */ /* 0x000fe20000000800 */
[----:B------:R-:W-:Y:S02]  /*4a30*/  @P0 FSEL R12, R12, -INF , !P5 ;  /* 0xff8000000c0c0808 */ /* 0x000fe40006800000 */
[----:B------:R-:W-:Y:S03]  /*4a40*/  PLOP3.LUT P0, PT, PT, PT, UP1, 0x80, 0x0 ;  /* 0x000000000000781c */ /* 0x000fe60003f0f018 */
[--C-:B------:R-:W-:Y:S02]  /*4a50*/  FFMA.FTZ R12, R12, c[0x0][0x23c], -R76.reuse ;  /* 0x00008f000c0c7a23 */ /* 0x100fe4000001084c */
[----:B------:R-:W-:Y:S02]  /*4a60*/  @P3 IADD3 R5, R94, 0x18, RZ ;  /* 0x000000185e053810 */ /* 0x000fe40007ffe0ff */
[----:B------:R-:W-:Y:S01]  /*4a70*/  @P2 FSEL R13, R13, -INF , !P6 ;  /* 0xff8000000d0d2808 */ /* 0x000fe20007000000 */
[----:B------:R-:W3:Y:S01]  /*4a80*/  MUFU.EX2 R87, R11 ;  /* 0x0000000b00577308 */ /* 0x000ee20000000800 */
[----:B------:R-:W-:Y:S02]  /*4a90*/  PLOP3.LUT P2, PT, PT, PT, UP1, 0x80, 0x0 ;  /* 0x000000000000781c */ /* 0x000fe40003f4f018 */
[----:B------:R-:W-:Y:S01]  /*4aa0*/  @P1 FSEL R14, R14, -INF , !P5 ;  /* 0xff8000000e0e1808 */ /* 0x000fe20006800000 */
[----:B------:R-:W-:Y:S01]  /*4ab0*/  FFMA.FTZ R13, R13, c[0x0][0x23c], -R76 ;  /* 0x00008f000d0d7a23 */ /* 0x000fe2000001084c */
[----:B------:R-:W-:Y:S02]  /*4ac0*/  PLOP3.LUT P1, PT, PT, PT, UP1, 0x80, 0x0 ;  /* 0x000000000000781c */ /* 0x000fe40003f2f018 */
[----:B------:R-:W-:Y:S01]  /*4ad0*/  @P0 FSEL R15, R15, -INF , !P6 ;  /* 0xff8000000f0f0808 */ /* 0x000fe20007000000 */
[--C-:B------:R-:W-:Y:S01]  /*4ae0*/  FFMA.FTZ R14, R14, c[0x0][0x23c], -R4.reuse ;  /* 0x00008f000e0e7a23 */ /* 0x100fe20000010804 */
[----:B------:R-:W-:Y:S01]  /*4af0*/  PLOP3.LUT P0, PT, PT, PT, UP1, 0x80, 0x0 ;  /* 0x000000000000781c */ /* 0x000fe20003f0f018 */
[----:B------:R-:W-:Y:S02]  /*4b00*/  MUFU.EX2 R83, R12 ;  /* 0x0000000c00537308 */ /* 0x000fe40000000800 */
[----:B------:R-:W-:Y:S02]  /*4b10*/  FFMA.FTZ R15, R15, c[0x0][0x23c], -R4 ;  /* 0x00008f000f0f7a23 */ /* 0x000fe40000010804 */
[----:B------:R-:W-:Y:S02]  /*4b20*/  @P2 ISETP.GE.AND P3, PT, R5, UR7, PT ;  /* 0x0000000705002c0c */ /* 0x000fe4000bf66270 */
[----:B------:R-:W-:Y:S02]  /*4b30*/  @P4 IADD3 R5, R94, 0x19, RZ ;  /* 0x000000195e054810 */ /* 0x000fe40007ffe0ff */
[----:B------:R-:W5:Y:S01]  /*4b40*/  LDL R94, [R1+0x58] ;  /* 0x00005800015e7983 */ /* 0x000f620000100800 */
[----:B------:R-:W-:Y:S01]  /*4b50*/  PLOP3.LUT P2, PT, PT, PT, UP1, 0x80, 0x0 ;  /* 0x000000000000781c */ /* 0x000fe20003f4f018 */
[----:B------:R-:W1:Y:S01]  /*4b60*/  MUFU.EX2 R82, R13 ;  /* 0x0000000d00527308 */ /* 0x000e620000000800 */
[----:B------:R-:W-:Y:S02]  /*4b70*/  @P1 ISETP.GE.AND P1, PT, R5, UR7, PT ;  /* 0x0000000705001c0c */ /* 0x000fe4000bf26270 */
[----:B------:R-:W-:Y:S02]  /*4b80*/  F2FP.BF16.PACK_AB R5, R92, R93 ;  /* 0x0000005d5c05723e */ /* 0x000fe400000010ff */
[----:B---3--:R-:W-:Y:S03]  /*4b90*/  F2FP.BF16.PACK_AB R8, R87, R88 ;  /* 0x000000585708723e */ /* 0x008fe600000010ff */
[----:B------:R3:W-:Y:S02]  /*4ba0*/  STS [R96+0x14400], R5 ;  /* 0x0144000560007388 */ /* 0x0007e40000000800 */
[----:B------:R-:W-:Y:S02]  /*4bb0*/  MUFU.EX2 R84, R14 ;  /* 0x0000000e00547308 */ /* 0x000fe40000000800 */
[----:B------:R-:W-:Y:S02]  /*4bc0*/  @P2 FSEL R16, R16, -INF , !P3 ;  /* 0xff80000010102808 */ /* 0x000fe40005800000 */
[----:B------:R-:W-:Y:S02]  /*4bd0*/  @P0 FSEL R17, R17, -INF , !P1 ;  /* 0xff80000011110808 */ /* 0x000fe40004800000 */
[----:B------:R-:W-:Y:S01]  /*4be0*/  PLOP3.LUT P0, PT, PT, PT, UP1, 0x80, 0x0 ;  /* 0x000000000000781c */ /* 0x000fe20003f0f018 */
[--C-:B------:R-:W-:Y:S01]  /*4bf0*/  FFMA.FTZ R16, R16, c[0x0][0x23c], -R76.reuse ;  /* 0x00008f0010107a23 */ /* 0x100fe2000001084c */
[----:B------:R-:W-:Y:S01]  /*4c00*/  PLOP3.LUT P2, PT, PT, PT, UP1, 0x80, 0x0 ;  /* 0x000000000000781c */ /* 0x000fe20003f4f018 */
[----:B------:R-:W-:Y:S01]  /*4c10*/  FFMA.FTZ R76, R17, c[0x0][0x23c], -R76 ;  /* 0x00008f00114c7a23 */ /* 0x000fe2000001084c */
[----:B------:R-:W3:Y:S01]  /*4c20*/  MUFU.EX2 R81, R15 ;  /* 0x0000000f00517308 */ /* 0x000ee20000000800 */
[----:B-1----:R-:W-:Y:S08]  /*4c30*/  F2FP.BF16.PACK_AB R7, R82, R83 ;  /* 0x000000535207723e */ /* 0x002ff000000010ff */
[----:B------:R-:W-:Y:S01]  /*4c40*/  @P0 FSEL R19, R19, -INF , !P1 ;  /* 0xff80000013130808 */ /* 0x000fe20004800000 */
[----:B------:R-:W-:Y:S01]  /*4c50*/  MUFU.EX2 R79, R16 ;  /* 0x00000010004f7308 */ /* 0x000fe20000000800 */
[----:B------:R-:W-:Y:S05]  /*4c60*/  @P2 FSEL R18, R18, -INF , !P3 ;  /* 0xff80000012122808 */ /* 0x000fea0005800000 */
[--C-:B------:R-:W-:Y:S02]  /*4c70*/  FFMA.FTZ R18, R18, c[0x0][0x23c], -R4.reuse ;  /* 0x00008f0012127a23 */ /* 0x100fe40000010804 */
[----:B------:R-:W-:Y:S02]  /*4c80*/  FFMA.FTZ R4, R19, c[0x0][0x23c], -R4 ;  /* 0x00008f0013047a23 */ /* 0x000fe40000010804 */
[----:B------:R-:W1:Y:S01]  /*4c90*/  MUFU.EX2 R76, R76 ;  /* 0x0000004c004c7308 */ /* 0x000e620000000800 */
[----:B---3--:R-:W-:Y:S09]  /*4ca0*/  F2FP.BF16.PACK_AB R6, R81, R84 ;  /* 0x000000545106723e */ /* 0x008ff200000010ff */
[----:B------:R3:W-:Y:S10]  /*4cb0*/  MUFU.EX2 R77, R4 ;  /* 0x00000004004d7308 */ /* 0x0007f40000000800 */
[----:B------:R-:W3:Y:S01]  /*4cc0*/  MUFU.EX2 R78, R18 ;  /* 0x00000012004e7308 */ /* 0x000ee20000000800 */
[----:B-1----:R-:W-:Y:S02]  /*4cd0*/  F2FP.BF16.PACK_AB R5, R76, R79 ;  /* 0x0000004f4c05723e */ /* 0x002fe400000010ff */
[----:B---3--:R-:W-:Y:S05]  /*4ce0*/  F2FP.BF16.PACK_AB R4, R86, R89 ;  /* 0x000000595604723e */ /* 0x008fea00000010ff */
[----:B------:R1:W-:Y:S04]  /*4cf0*/  STS [R95+0x14000], R4 ;  /* 0x014000045f007388 */ /* 0x0003e80000000800 */
[----:B------:R-:W-:Y:S01]  /*4d00*/  STS [R95+0x14400], R8 ;  /* 0x014400085f007388 */ /* 0x000fe20000000800 */
[----:B-1----:R-:W-:Y:S02]  /*4d10*/  F2FP.BF16.PACK_AB R4, R77, R78 ;  /* 0x0000004e4d04723e */ /* 0x002fe400000010ff */
[----:B--2---:R-:W-:Y:S04]  /*4d20*/  IADD3 R74, P0, R73, UR12, RZ ;  /* 0x0000000c494a7c10 */ /* 0x004fe8000ff1e0ff */
[----:B----4-:R-:W-:Y:S02]  /*4d30*/  IADD3.X R75, R72, UR11, RZ, P0, !PT ;  /* 0x0000000b484b7c10 */ /* 0x010fe400087fe4ff */
[----:B------:R-:W-:Y:S03]  /*4d40*/  PLOP3.LUT P0, PT, PT, PT, UP0, 0x80, 0x0 ;  /* 0x000000000000781c */ /* 0x000fe60003f0f008 */
[----:B------:R-:W2:Y:S04]  /*4d50*/  LDG.E R73, [R74.64] ;  /* 0x000000044a497981 */ /* 0x000ea8000c1e1900 */
[----:B------:R-:W3:Y:S04]  /*4d60*/  LDG.E R72, [R74.64+0x20] ;  /* 0x000020044a487981 */ /* 0x000ee8000c1e1900 */
[----:B-----5:R-:W-:Y:S04]  /*4d70*/  STS [R94+0x14000], R7 ;  /* 0x014000075e007388 */ /* 0x020fe80000000800 */
[----:B------:R-:W-:Y:S04]  /*4d80*/  STS [R94+0x14400], R6 ;  /* 0x014400065e007388 */ /* 0x000fe80000000800 */
[----:B------:R-:W-:Y:S04]  /*4d90*/  STS [R85+0x14000], R5 ;  /* 0x0140000555007388 */ /* 0x000fe80000000800 */
[----:B------:R-:W-:Y:S04]  /*4da0*/  STS [R85+0x14400], R4 ;  /* 0x0144000455007388 */ /* 0x000fe80000000800 */
[----:B------:R-:W1:Y:S08]  /*4db0*/  LDSM.16.M88.4 R16, [R244+0x6000] ;  /* 0x00600000f410783b */ /* 0x000e700000000200 */
[----:B------:R-:W4:Y:S01]  /*4dc0*/  LDSM.16.M88.4 R68, [R99+0x6000] ;  /* 0x006000006344783b */ /* 0x000f220000000200 */
[C---:B-1----:R-:W-:Y:S08]  /*4dd0*/  HMMA.16816.F32.BF16 R4, R16.reuse, R148, RZ ;  /* 0x000000941004723c */ /* 0x042ff000000418ff */
[C---:B------:R-:W-:Y:S08]  /*4de0*/  HMMA.16816.F32.BF16 R8, R16.reuse, R150, RZ ;  /* 0x000000961008723c */ /* 0x040ff000000418ff */
[C---:B------:R-:W-:Y:S08]  /*4df0*/  HMMA.16816.F32.BF16 R12, R16.reuse, R152, RZ ;  /* 0x00000098100c723c */ /* 0x040ff000000418ff */
[----:B------:R-:W-:Y:S08]  /*4e00*/  HMMA.16816.F32.BF16 R16, R16, R154, RZ ;  /* 0x0000009a1010723c */ /* 0x000ff000000418ff */
[C---:B----4-:R-:W-:Y:S08]  /*4e10*/  HMMA.16816.F32.BF16 R4, R68.reuse, R156, R4 ;  /* 0x0000009c4404723c */ /* 0x050ff00000041804 */
        /* <DEDUP_REMOVED lines=53> */
[----:B---3--:R-:W-:Y:S03]  /*5170*/  FADD.FTZ R6, -R72, R6 ;  /* 0x0000000648067221 */ /* 0x008fe60000010100 */
[C---:B--2---:R-:W-:Y:S02]  /*5180*/  FADD.FTZ R68, -R73.reuse, R4 ;  /* 0x0000000449447221 */ /* 0x044fe40000010100 */
[----:B------:R-:W-:Y:S03]  /*5190*/  FADD.FTZ R4, -R73, R5 ;  /* 0x0000000549047221 */ /* 0x000fe60000010100 */
[----:B------:R-:W-:Y:S02]  /*51a0*/  FMUL.FTZ R5, R91, R68 ;  /* 0x000000445b057220 */ /* 0x000fe40000410000 */
[----:B------:R-:W-:Y:S02]  /*51b0*/  FMUL.FTZ R4, R90, R4 ;  /* 0x000000045a047220 */ /* 0x000fe40000410000 */
[C---:B------:R-:W-:Y:S01]  /*51c0*/  FADD.FTZ R8, -R73.reuse, R8 ;  /* 0x0000000849087221 */ /* 0x040fe20000010100 */
[----:B------:R-:W2:Y:S01]  /*51d0*/  LDL.LU.64 R90, [R1+0x30] ;  /* 0x00003000015a7983 */ /* 0x000ea20000300a00 */
        /* <DEDUP_REMOVED lines=10> */
[----:B------:R-:W-:Y:S02]  /*5280*/  FADD.FTZ R8, -R73, R13 ;  /* 0x0000000d49087221 */ /* 0x000fe40000010100 */
[----:B------:R-:W-:Y:S02]  /*5290*/  FMUL.FTZ R9, R86, R9 ;  /* 0x0000000956097220 */ /* 0x000fe40000410000 */
[----:B------:R-:W-:Y:S02]  /*52a0*/  FADD.FTZ R10, -R72, R10 ;  /* 0x0000000a480a7221 */ /* 0x000fe40000010100 */
[----:B------:R-:W-:Y:S01]  /*52b0*/  FMUL.FTZ R5, R83, R5 ;  /* 0x0000000553057220 */ /* 0x000fe20000410000 */
[----:B------:R-:W-:Y:S01]  /*52c0*/  F2FP.BF16.PACK_AB R9, R9, R68 ;  /* 0x000000440909723e */ /* 0x000fe200000010ff */
[----:B------:R-:W-:Y:S02]  /*52d0*/  FMUL.FTZ R8, R82, R8 ;  /* 0x0000000852087220 */ /* 0x000fe40000410000 */
[----:B------:R-:W-:Y:S02]  /*52e0*/  FMUL.FTZ R13, R88, R10 ;  /* 0x0000000a580d7220 */ /* 0x000fe40000410000 */
[----:B------:R-:W-:Y:S01]  /*52f0*/  FADD.FTZ R10, -R72, R14 ;  /* 0x0000000e480a7221 */ /* 0x000fe20000010100 */
[----:B------:R-:W-:Y:S01]  /*5300*/  F2FP.BF16.PACK_AB R8, R8, R5 ;  /* 0x000000050808723e */ /* 0x000fe200000010ff */
[----:B-1----:R-:W-:Y:S02]  /*5310*/  FMUL.FTZ R4, R79, R16 ;  /* 0x000000104f047220 */ /* 0x002fe40000410000 */
[----:B------:R-:W-:Y:S02]  /*5320*/  FMUL.FTZ R16, R93, R6 ;  /* 0x000000065d107220 */ /* 0x000fe40000410000 */
[C---:B------:R-:W-:Y:S01]  /*5330*/  FADD.FTZ R6, -R72.reuse, R11 ;  /* 0x0000000b48067221 */ /* 0x040fe20000010100 */
[----:B------:R-:W-:Y:S01]  /*5340*/  F2FP.BF16.PACK_AB R7, R7, R4 ;  /* 0x000000040707723e */ /* 0x000fe200000010ff */
[----:B------:R-:W-:Y:S01]  /*5350*/  FADD.FTZ R5, -R72, R15 ;  /* 0x0000000f48057221 */ /* 0x000fe20000010100 */
[----:B------:R-:W-:Y:S01]  /*5360*/  F2FP.BF16.PACK_AB R4, R12, R16 ;  /* 0x000000100c04723e */ /* 0x000fe200000010ff */
[----:B------:R-:W-:Y:S02]  /*5370*/  FMUL.FTZ R6, R87, R6 ;  /* 0x0000000657067220 */ /* 0x000fe40000410000 */
[----:B------:R-:W-:Y:S02]  /*5380*/  FMUL.FTZ R10, R84, R10 ;  /* 0x0000000a540a7220 */ /* 0x000fe40000410000 */
[----:B------:R1:W-:Y:S01]  /*5390*/  STS [R96+0x12400], R4 ;  /* 0x0124000460007388 */ /* 0x0003e20000000800 */
[----:B------:R-:W-:Y:S01]  /*53a0*/  F2FP.BF16.PACK_AB R6, R6, R13 ;  /* 0x0000000d0606723e */ /* 0x000fe200000010ff */
[----:B------:R-:W-:Y:S02]  /*53b0*/  FMUL.FTZ R5, R81, R5 ;  /* 0x0000000551057220 */ /* 0x000fe40000410000 */
[----:B------:R-:W-:Y:S01]  /*53c0*/  STS [R95+0x12000], R9 ;  /* 0x012000095f007388 */ /* 0x000fe20000000800 */
[C---:B------:R-:W-:Y:S02]  /*53d0*/  FADD.FTZ R12, -R72.reuse, R18 ;  /* 0x00000012480c7221 */ /* 0x040fe40000010100 */
[----:B------:R-:W-:Y:S01]  /*53e0*/  FADD.FTZ R11, -R72, R19 ;  /* 0x00000013480b7221 */ /* 0x000fe20000010100 */
[----:B------:R-:W-:Y:S01]  /*53f0*/  STS [R95+0x12400], R6 ;  /* 0x012400065f007388 */ /* 0x000fe20000000800 */
[----:B------:R-:W-:Y:S01]  /*5400*/  F2FP.BF16.PACK_AB R5, R5, R10 ;  /* 0x0000000a0505723e */ /* 0x000fe200000010ff */
[----:B------:R-:W-:Y:S02]  /*5410*/  FMUL.FTZ R12, R78, R12 ;  /* 0x0000000c4e0c7220 */ /* 0x000fe40000410000 */
[----:B------:R-:W-:Y:S01]  /*5420*/  STS [R94+0x12000], R8 ;  /* 0x012000085e007388 */ /* 0x000fe20000000800 */
[----:B------:R-:W-:Y:S03]  /*5430*/  FMUL.FTZ R11, R77, R11 ;  /* 0x0000000b4d0b7220 */ /* 0x000fe60000410000 */
[----:B------:R3:W-:Y:S04]  /*5440*/  STS [R94+0x12400], R5 ;  /* 0x012400055e007388 */ /* 0x0007e80000000800 */
[----:B------:R-:W-:Y:S01]  /*5450*/  STS [R85+0x12000], R7 ;  /* 0x0120000755007388 */ /* 0x000fe20000000800 */
[----:B-1----:R-:W-:Y:S05]  /*5460*/  F2FP.BF16.PACK_AB R4, R11, R12 ;  /* 0x0000000c0b04723e */ /* 0x002fea00000010ff */
[----:B------:R-:W-:Y:S04]  /*5470*/  STS [R85+0x12400], R4 ;  /* 0x0124000455007388 */ /* 0x000fe80000000800 */
[----:B------:R-:W-:Y:S01]  /*5480*/  BAR.SYNC.DEFER_BLOCKING 0x0 ;  /* 0x0000000000007b1d */ /* 0x000fe20000010000 */
[----:B---3--:R-:W-:Y:S04]  /*5490*/  IMAD.MOV.U32 R94, RZ, RZ, c[0x0][0x22c] ;  /* 0x00008b00ff5e7624 */ /* 0x008fe800078e00ff */
[----:B------:R-:W-:Y:S04]  /*54a0*/  IMAD R94, R94, c[0x0][0x1c0], RZ ;  /* 0x000070005e5e7a24 */ /* 0x000fe800078e02ff */
[----:B------:R-:W-:Y:S01]  /*54b0*/  IMAD.U32 R88, R94, -0x40, RZ ;  /* 0xffffffc05e587824 */ /* 0x000fe200078e00ff */
[----:B------:R-:W-:Y:S08]  /*54c0*/  LDSM.16.MT88.4 R4, [R3+0x14000] ;  /* 0x014000000304783b */ /* 0x000ff00000004200 */
[----:B------:R-:W1:Y:S08]  /*54d0*/  LDSM.16.MT88.4 R8, [R0+0x6000] ;  /* 0x006000000008783b */ /* 0x000e700000004200 */
[----:B------:R-:W3:Y:S08]  /*54e0*/  LDSM.16.MT88.4 R12, [R2+0x14000] ;  /* 0x01400000020c783b */ /* 0x000ef00000004200 */
[----:B------:R-:W4:Y:S08]  /*54f0*/  LDSM.16.MT88.4 R16, [R0+0x8000] ;  /* 0x008000000010783b */ /* 0x000f300000004200 */
[----:B------:R-:W5:Y:S08]  /*5500*/  LDSM.16.MT88.4 R68, [R0+0xa000] ;  /* 0x00a000000044783b */ /* 0x000f700000004200 */
[----:B------:R-:W-:Y:S01]  /*5510*/  LDSM.16.MT88.4 R72, [R3+0x14800] ;  /* 0x014800000348783b */ /* 0x000fe20000004200 */
[-C--:B-1----:R-:W-:Y:S07]  /*5520*/  HMMA.16816.F32.BF16 R20, R4, R8.reuse, R20 ;  /* 0x000000080414723c */ /* 0x082fee0000041814 */
[----:B------:R-:W1:Y:S01]  /*5530*/  LDSM.16.MT88.4 R76, [R0+0x6800] ;  /* 0x00680000004c783b */ /* 0x000e620000004200 */
[C---:B---3--:R-:W-:Y:S07]  /*5540*/  HMMA.16816.F32.BF16 R24, R12.reuse, R8, R24 ;  /* 0x000000080c18723c */ /* 0x048fee0000041818 */
[----:B------:R-:W3:Y:S01]  /*5550*/  LDSM.16.MT88.4 R80, [R2+0x14800] ;  /* 0x014800000250783b */ /* 0x000ee20000004200 */
[-C--:B------:R-:W-:Y:S07]  /*5560*/  HMMA.16816.F32.BF16 R28, R12, R10.reuse, R28 ;  /* 0x0000000a0c1c723c */ /* 0x080fee000004181c */
[----:B------:R-:W-:Y:S01]  /*5570*/  LDSM.16.MT88.4 R84, [R0+0x9800] ;  /* 0x009800000054783b */ /* 0x000fe20000004200 */
[C---:B------:R-:W-:Y:S07]  /*5580*/  HMMA.16816.F32.BF16 R32, R4.reuse, R10, R32 ;  /* 0x0000000a0420723c */ /* 0x040fee0000041820 */
[----:B------:R-:W1:Y:S01]  /*5590*/  LDSM.16.MT88.4 R8, [R0+0x8800] ;  /* 0x008800000008783b */ /* 0x000e620000004200 */
        /* <DEDUP_REMOVED lines=8> */
[----:B------:R-:W4:Y:S07]  /*5620*/  LDSM.16.MT88.4 R12, [R0+0xa800] ;  /* 0x00a80000000c783b */ /* 0x000f2e0000004200 */
[----:B------:R-:W-:Y:S01]  /*5630*/  HMMA.16816.F32.BF16 R64, R4, R70, R64 ;  /* 0x000000460440723c */ /* 0x000fe20000041840 */
[----:B------:R-:W5:Y:S07]  /*5640*/  LDSM.16.MT88.4 R4, [R3+0x15000] ;  /* 0x015000000304783b */ /* 0x000f6e0000004200 */
[-C--:B-1----:R-:W-:Y:S01]  /*5650*/  HMMA.16816.F32.BF16 R20, R72, R76.reuse, R20 ;  /* 0x0000004c4814723c */ /* 0x082fe20000041814 */
[----:B------:R-:W1:Y:S07]  /*5660*/  LDSM.16.MT88.4 R68, [R2+0x15000] ;  /* 0x015000000244783b */ /* 0x000e6e0000004200 */
[C---:B---3--:R-:W-:Y:S08]  /*5670*/  HMMA.16816.F32.BF16 R24, R80.reuse, R76, R24 ;  /* 0x0000004c5018723c */ /* 0x048ff00000041818 */
[-C--:B------:R-:W-:Y:S08]  /*5680*/  HMMA.16816.F32.BF16 R28, R80, R78.reuse, R28 ;  /* 0x0000004e501c723c */ /* 0x080ff0000004181c */
[C---:B------:R-:W-:Y:S01]  /*5690*/  HMMA.16816.F32.BF16 R32, R72.reuse, R78, R32 ;  /* 0x0000004e4820723c */ /* 0x040fe20000041820 */
[----:B------:R-:W3:Y:S07]  /*56a0*/  LDSM.16.MT88.4 R76, [R0+0x9000] ;  /* 0x00900000004c783b */ /* 0x000eee0000004200 */
[-C--:B------:R-:W-:Y:S08]  /*56b0*/  HMMA.16816.F32.BF16 R36, R72, R8.reuse, R36 ;  /* 0x000000084824723c */ /* 0x080ff00000041824 */
[C---:B------:R-:W-:Y:S08]  /*56c0*/  HMMA.16816.F32.BF16 R40, R80.reuse, R8, R40 ;  /* 0x000000085028723c */ /* 0x040ff00000041828 */
[-C--:B------:R-:W-:Y:S08]  /*56d0*/  HMMA.16816.F32.BF16 R44, R80, R10.reuse, R44 ;  /* 0x0000000a502c723c */ /* 0x080ff0000004182c */
[C---:B------:R-:W-:Y:S01]  /*56e0*/  HMMA.16816.F32.BF16 R48, R72.reuse, R10, R48 ;  /* 0x0000000a4830723c */ /* 0x040fe20000041830 */
[----:B------:R-:W1:Y:S07]  /*56f0*/  LDSM.16.MT88.4 R8, [R0+0xb000] ;  /* 0x00b000000008783b */ /* 0x000e6e0000004200 */
[-C--:B----4-:R-:W-:Y:S08]  /*5700*/  HMMA.16816.F32.BF16 R52, R72, R12.reuse, R52 ;  /* 0x0000000c4834723c */ /* 0x090ff00000041834 */
[C---:B------:R-:W-:Y:S08]  /*5710*/  HMMA.16816.F32.BF16 R56, R80.reuse, R12, R56 ;  /* 0x0000000c5038723c */ /* 0x040ff00000041838 */
[-C--:B------:R-:W-:Y:S01]  /*5720*/  HMMA.16816.F32.BF16 R60, R80, R14.reuse, R60 ;  /* 0x0000000e503c723c */ /* 0x080fe2000004183c */
[----:B------:R-:W-:Y:S07]  /*5730*/  LDSM.16.MT88.4 R80, [R2+0x15800] ;  /* 0x015800000250783b */ /* 0x000fee0000004200 */
[----:B------:R-:W-:Y:S01]  /*5740*/  HMMA.16816.F32.BF16 R64, R72, R14, R64 ;  /* 0x0000000e4840723c */ /* 0x000fe20000041840 */
[----:B------:R-:W-:Y:S07]  /*5750*/  LDSM.16.MT88.4 R12, [R3+0x15800] ;  /* 0x01580000030c783b */ /* 0x000fee0000004200 */
[-C--:B-----5:R-:W-:Y:S01]  /*5760*/  HMMA.16816.F32.BF16 R20, R4, R16.reuse, R20 ;  /* 0x000000100414723c */ /* 0x0a0fe20000041814 */
[----:B------:R-:W4:Y:S07]  /*5770*/  LDSM.16.MT88.4 R72, [R0+0x7800] ;  /* 0x007800000048783b */ /* 0x000f2e0000004200 */
[C---:B-1----:R-:W-:Y:S08]  /*5780*/  HMMA.16816.F32.BF16 R24, R68.reuse, R16, R24 ;  /* 0x000000104418723c */ /* 0x042ff00000041818 */
[-C--:B------:R-:W-:Y:S08]  /*5790*/  HMMA.16816.F32.BF16 R28, R68, R18.reuse, R28 ;  /* 0x00000012441c723c */ /* 0x080ff0000004181c */
[C---:B------:R-:W-:Y:S01]  /*57a0*/  HMMA.16816.F32.BF16 R32, R4.reuse, R18, R32 ;  /* 0x000000120420723c */ /* 0x040fe20000041820 */
[----:B------:R-:W1:Y:S07]  /*57b0*/  LDSM.16.MT88.4 R16, [R0+0xb800] ;  /* 0x00b800000010783b */ /* 0x000e6e0000004200 */
[-C--:B---3--:R-:W-:Y:S01]  /*57c0*/  HMMA.16816.F32.BF16 R36, R4, R76.reuse, R36 ;  /* 0x0000004c0424723c */ /* 0x088fe20000041824 */
[----:B------:R-:W-:Y:S07]  /*57d0*/  BAR.SYNC.DEFER_BLOCKING 0x0 ;  /* 0x0000000000007b1d */ /* 0x000fee0000010000 */
[C---:B------:R-:W-:Y:S08]  /*57e0*/  HMMA.16816.F32.BF16 R40, R68.reuse, R76, R40 ;  /* 0x0000004c4428723c */ /* 0x040ff00000041828 */
[-C--:B------:R-:W-:Y:S08]  /*57f0*/  HMMA.16816.F32.BF16 R44, R68, R78.reuse, R44 ;  /* 0x0000004e442c723c */ /* 0x080ff0000004182c */
[C---:B------:R-:W-:Y:S08]  /*5800*/  HMMA.16816.F32.BF16 R48, R4.reuse, R78, R48 ;  /* 0x0000004e0430723c */ /* 0x040ff00000041830 */
[-C--:B------:R-:W-:Y:S08]  /*5810*/  HMMA.16816.F32.BF16 R52, R4, R8.reuse, R52 ;  /* 0x000000080434723c */ /* 0x080ff00000041834 */
[C---:B------:R-:W-:Y:S08]  /*5820*/  HMMA.16816.F32.BF16 R56, R68.reuse, R8, R56 ;  /* 0x000000084438723c */ /* 0x040ff00000041838 */
[-C--:B------:R-:W-:Y:S08]  /*5830*/  HMMA.16816.F32.BF16 R60, R68, R10.reuse, R60 ;  /* 0x0000000a443c723c */ /* 0x080ff0000004183c */
[----:B------:R-:W-:Y:S07]  /*5840*/  HMMA.16816.F32.BF16 R64, R4, R10, R64 ;  /* 0x0000000a0440723c */ /* 0x000fee0000041840 */
[C---:B--2---:R-:W-:Y:S01]  /*5850*/  LEA R5, P1, R88.reuse, R90, 0x2 ;  /* 0x0000005a58057211 */ /* 0x044fe200078210ff */
[-C--:B----4-:R-:W-:Y:S05]  /*5860*/  HMMA.16816.F32.BF16 R20, R12, R72.reuse, R20 ;  /* 0x000000480c14723c */ /* 0x090fea0000041814 */
        /* <DEDUP_REMOVED lines=12> */
[-C--:B-1----:R-:W-:Y:S08]  /*5930*/  HMMA.16816.F32.BF16 R52, R12, R16.reuse, R52 ;  /* 0x000000100c34723c */ /* 0x082ff00000041834 */
[C---:B------:R-:W-:Y:S08]  /*5940*/  HMMA.16816.F32.BF16 R56, R80.reuse, R16, R56 ;  /* 0x000000105038723c */ /* 0x040ff00000041838 */
[-C--:B------:R-:W-:Y:S08]  /*5950*/  HMMA.16816.F32.BF16 R60, R80, R18.reuse, R60 ;  /* 0x00000012503c723c */ /* 0x080ff0000004183c */
[----:B------:R-:W-:Y:S01]  /*5960*/  HMMA.16816.F32.BF16 R64, R12, R18, R64 ;  /* 0x000000120c40723c */ /* 0x000fe20000041840 */
[----:B------:R-:W-:-:S07]  /*5970*/  @!P0 BRA `(.L_x_147) ;  /* 0x0000036000008947 */ /* 0x000fce0003800000 */
[----:B--2---:R-:W2:Y:S01]  /*5980*/  LDL.64 R92, [R1+0x50] ;  /* 0x00005000015c7983 */ /* 0x004ea20000100a00 */
        /* <DEDUP_REMOVED lines=53> */
.L_x_147:
[----:B-12---:R-:W2:Y:S01]  /*5ce0*/  LDL R5, [R1+0x1c] ;  /* 0x00001c0001057983 */ /* 0x006ea20000100800 */
        /* <DEDUP_REMOVED lines=417> */
.L_x_148:
        /* <DEDUP_REMOVED lines=171> */
.L_x_150:
        /* <DEDUP_REMOVED lines=18> */
.L_x_151:
        /* <DEDUP_REMOVED lines=55> */
.L_x_153:
[----:B------:R-:W-:Y:S05]  /*8640*/  BSYNC B0 ;  /* 0x0000000000007941 */ /* 0x000fea0003800000 */
.L_x_152:
        /* <DEDUP_REMOVED lines=19> */
.L_x_155:
[----:B------:R-:W-:Y:S05]  /*8780*/  BSYNC B0 ;  /* 0x0000000000007941 */ /* 0x000fea0003800000 */
.L_x_154:
        /* <DEDUP_REMOVED lines=29> */
.L_x_157:
[----:B------:R-:W-:Y:S05]  /*8960*/  BSYNC B0 ;  /* 0x0000000000007941 */ /* 0x000fea0003800000 */
.L_x_156:
        /* <DEDUP_REMOVED lines=18> */
.L_x_130:
        /* <DEDUP_REMOVED lines=20> */
.L_x_159:
        /* <DEDUP_REMOVED lines=18> */
.L_x_160:
        /* <DEDUP_REMOVED lines=43> */
.L_x_162:
[----:B-1----:R-:W-:Y:S05]  /*8fa0*/  BSYNC B0 ;  /* 0x0000000000007941 */ /* 0x002fea0003800000 */
.L_x_161:
        /* <DEDUP_REMOVED lines=19> */
.L_x_164:
[----:B------:R-:W-:Y:S05]  /*90e0*/  BSYNC B0 ;  /* 0x0000000000007941 */ /* 0x000fea0003800000 */
.L_x_163:
        /* <DEDUP_REMOVED lines=29> */
.L_x_166:
[----:B------:R-:W-:Y:S05]  /*92c0*/  BSYNC B0 ;  /* 0x0000000000007941 */ /* 0x000fea0003800000 */
.L_x_165:
        /* <DEDUP_REMOVED lines=16> */
.L_x_158:
[----:B------:R-:W-:Y:S05]  /*93d0*/  BSYNC B1 ;  /* 0x0000000000017941 */ /* 0x000fea0003800000 */
.L_x_125:
        /* <DEDUP_REMOVED lines=11> */
.L_x_167:
[----:B------:R-:W-:Y:S05]  /*9490*/  EXIT ;  /* 0x000000000000794d */ /* 0x000fea0003800000 */
.L_x_169:
        /* <DEDUP_REMOVED lines=14> */
.L_x_1581:


//--------------------- .text._ZN5flash44flash_bwd_dq_dk_dv_loop_seqk_parallel_kernelI23Flash_bwd_kernel_traitsILi192ELi64ELi64ELi8ELi4ELi2ELi2ELb1ELb1EN7cutlass10bfloat16_tE19Flash_kernel_traitsILi192ELi64ELi64ELi8ES3_EELb0ELb0ELb1ELb0ELb0ELb1ELb0EEEvNS_16Flash_bwd_paramsE --------------------------
	.section	.text._ZN5flash44flash_bwd_dq_dk_dv_loop_seqk_parallel_kernelI23Flash_bwd_kernel_traitsILi192ELi64ELi64ELi8ELi4ELi2ELi2ELb1ELb1EN7cutlass10bfloat16_tE19Flash_kernel_traitsILi192ELi64ELi64ELi8ES3_EELb0ELb0ELb1ELb0ELb0ELb1ELb0EEEvNS_16Flash_bwd_paramsE,"ax",@progbits
	.sectioninfo	@"SHI_REGISTERS=255"
	.align	128
        .global         _ZN5flash44flash_bwd_dq_dk_dv_loop_seqk_parallel_kernelI23Flash_bwd_kernel_traitsILi192ELi64ELi64ELi8ELi4ELi2ELi2ELb1ELb1EN7cutlass10bfloat16_tE19Flash_kernel_traitsILi192ELi64ELi64ELi8ES3_EELb0ELb0ELb1ELb0ELb0ELb1ELb0EEEvNS_16Flash_bwd_paramsE
        .type           _ZN5flash44flash_bwd_dq_dk_dv_loop_seqk_parallel_kernelI23Flash_bwd_kernel_traitsILi192ELi64ELi64ELi8ELi4ELi2ELi2ELb1ELb1EN7cutlass10bfloat16_tE19Flash_kernel_traitsILi192ELi64ELi64ELi8ES3_EELb0ELb0ELb1ELb0ELb0ELb1ELb0EEEvNS_16Flash_bwd_paramsE,@function
        .size           _ZN5flash44flash_bwd_dq_dk_dv_loop_seqk_parallel_kernelI23Flash_bwd_kernel_traitsILi192ELi64ELi64ELi8ELi4ELi2ELi2ELb1ELb1EN7cutlass10bfloat16_tE19Flash_kernel_traitsILi192ELi64ELi64ELi8ES3_EELb0ELb0ELb1ELb0ELb0ELb1ELb0EEEvNS_16Flash_bwd_paramsE,(.L_x_1582 - _ZN5flash44flash_bwd_dq_dk_dv_loop_seqk_parallel_kernelI23Flash_bwd_kernel_traitsILi192ELi64ELi64ELi8ELi4ELi2ELi2ELb1ELb1EN7cutlass10bfloat16_tE19Flash_kernel_traitsILi192ELi64ELi64ELi8ES3_EELb0ELb0ELb1ELb0ELb0ELb1ELb0EEEvNS_16Flash_bwd_paramsE)
        .other          _ZN5flash44flash_bwd_dq_dk_dv_loop_seqk_parallel_kernelI23Flash_bwd_kernel_traitsILi192ELi64ELi64ELi8ELi4ELi2ELi2ELb1ELb1EN7cutlass10bfloat16_tE19Flash_kernel_traitsILi192ELi64ELi64ELi8ES3_EELb0ELb0ELb1ELb0ELb0ELb1ELb0EEEvNS_16Flash_bwd_paramsE,@"STO_CUDA_ENTRY STV_DEFAULT"
_ZN5flash44flash_bwd_dq_dk_dv_loop_seqk_parallel_kernelI23Flash_bwd_kernel_traitsILi192ELi64ELi64ELi8ELi4ELi2ELi2ELb1ELb1EN7cutlass10bfloat16_tE19Flash_kernel_traitsILi192ELi64ELi64ELi8ES3_EELb0ELb0ELb1ELb0ELb0ELb1ELb0EEEvNS_16Flash_bwd_paramsE:
.text._ZN5flash44flash_bwd_dq_dk_dv_loop_seqk_parallel_kernelI23Flash_bwd_kernel_traitsILi192ELi64ELi64ELi8ELi4ELi2ELi2ELb1ELb1EN7cutlass10bfloat16_tE19Flash_kernel_traitsILi192ELi64ELi64ELi8ES3_EELb0ELb0ELb1ELb0ELb0ELb1ELb0EEEvNS_16Flash_bwd_paramsE:
        /* <DEDUP_REMOVED lines=37> */
[-C--:B------:R-:W-:Y:S01]  /*0250*/  LEA.HI R3, R4, R5.reuse, RZ, 0x1 ;  /* 0x0000000504037211 */ /* 0x080fe200078f08ff */
[----:B------:R-:W-:Y:S01]  /*0260*/  UIMAD UR56, UR8, UR6, UR56 ;  /* 0x00000006083872a4 */ /* 0x000fe2000f8e0238 */
[----:B------:R-:W-:Y:S01]  /*0270*/  LEA.HI R0, R0, R5, RZ, 0x2 ;  /* 0x0000000500007211 */ /* 0x000fe200078f10ff */
[----:B------:R-:W-:Y:S01]  /*0280*/  UIMAD UR53, UR7, UR32, URZ ;  /* 0x00000020073572a4 */ /* 0x000fe2000f8e023f */
[----:B------:R-:W-:Y:S01]  /*0290*/  SHF.R.S32.HI R6, RZ, 0x4, R7 ;  /* 0x00000004ff067819 */ /* 0x000fe20000011407 */
[----:B------:R-:W-:Y:S01]  /*02a0*/  UIMAD UR6, UR32, UR11, UR38 ;  /* 0x0000000b200672a4 */ /* 0x000fe2000f8e0226 */
[----:B------:R-:W-:Y:S01]  /*02b0*/  LOP3.LUT R2, R0, 0xfffffffc, RZ, 0xc0, !PT ;  /* 0xfffffffc00027812 */ /* 0x000fe200078ec0ff */
[----:B------:R-:W-:Y:S01]  /*02c0*/  @!UP5 UIMAD UR7, UR32, UR13, UR38 ;  /* 0x0000000d2007d2a4 */ /* 0x000fe2000f8e0226 */
[----:B------:R-:W-:Y:S01]  /*02d0*/  LOP3.LUT R0, R3, 0xfffffffe, RZ, 0xc0, !PT ;  /* 0xfffffffe03007812 */ /* 0x000fe200078ec0ff */
[----:B------:R-:W-:Y:S01]  /*02e0*/  USHF.L.U32 UR46, UR47, 0x6, URZ ;  /* 0x000000062f2e7899 */ /* 0x000fe2000800063f */
[----:B------:R-:W-:Y:S01]  /*02f0*/  LEA.HI R3, R7, R6, RZ, 0x1 ;  /* 0x0000000607037211 */ /* 0x000fe200078f08ff */
[----:B------:R-:W-:Y:S01]  /*0300*/  IMAD.IADD R16, R5, 0x1, -R2 ;  /* 0x0000000105107824 */ /* 0x000fe200078e0a02 */
[-C--:B------:R-:W-:Y:S01]  /*0310*/  LEA.HI R17, R11, R14.reuse, RZ, 0x2 ;  /* 0x0000000e0b117211 */ /* 0x080fe200078f10ff */
[----:B------:R-:W-:Y:S01]  /*0320*/  IMAD.IADD R15, R5, 0x1, -R0 ;  /* 0x00000001050f7824 */ /* 0x000fe200078e0a00 */
[----:B------:R-:W-:Y:S01]  /*0330*/  LOP3.LUT R0, R3, 0xfffffffe, RZ, 0xc0, !PT ;  /* 0xfffffffe03007812 */ /* 0x000fe200078ec0ff */
[----:B------:R-:W-:Y:S01]  /*0340*/  ULDC UR50, c[0x0][0x214] ;  /* 0x0000850000327ab9 */ /* 0x000fe20000000800 */
[--C-:B------:R-:W-:Y:S01]  /*0350*/  SHF.R.S32.HI R5, RZ, 0x2, R17.reuse ;  /* 0x00000002ff057819 */ /* 0x100fe20000011411 */
[----:B------:R-:W-:Y:S01]  /*0360*/  ULDC UR57, c[0x0][0x1c8] ;  /* 0x0000720000397ab9 */ /* 0x000fe20000000800 */
[----:B------:R-:W-:Y:S01]  /*0370*/  SHF.R.S32.HI R2, RZ, 0x1f, R17 ;  /* 0x0000001fff027819 */ /* 0x000fe20000011411 */
[----:B------:R-:W-:Y:S01]  /*0380*/  IMAD.IADD R12, R6, 0x1, -R0 ;  /* 0x00000001060c7824 */ /* 0x000fe200078e0a00 */
[----:B------:R-:W-:Y:S01]  /*0390*/  LOP3.LUT R0, R4, 0xffffffe0, RZ, 0xc0, !PT ;  /* 0xffffffe004007812 */ /* 0x000fe200078ec0ff */
[----:B------:R-:W-:Y:S01]  /*03a0*/  ULDC.U8 UR10, c[0x0][0x3d0] ;  /* 0x0000f400000a7ab9 */ /* 0x000fe20000000000 */
[----:B------:R-:W-:Y:S01]  /*03b0*/  LEA.HI R2, R2, R5, RZ, 0x3 ;  /* 0x0000000502027211 */ /* 0x000fe200078f18ff */
[----:B------:R-:W-:Y:S01]  /*03c0*/  ULDC UR51, c[0x0][0x224] ;  /* 0x0000890000337ab9 */ /* 0x000fe20000000800 */
[----:B------:R-:W-:Y:S01]  /*03d0*/  LEA.HI R6, R11, R14, RZ, 0x3 ;  /* 0x0000000e0b067211 */ /* 0x000fe200078f18ff */
[----:B------:R-:W-:Y:S01]  /*03e0*/  IMAD.IADD R0, R14, 0x1, -R0 ;  /* 0x000000010e007824 */ /* 0x000fe200078e0a00 */
[----:B------:R-:W-:Y:S01]  /*03f0*/  LOP3.LUT R2, R2, 0xfffffff8, RZ, 0xc0, !PT ;  /* 0xfffffff802027812 */ /* 0x000fe200078ec0ff */
[----:B------:R-:W-:Y:S01]  /*0400*/  @UP5 UIMAD UR55, UR32, UR50, URZ ;  /* 0x00000032203752a4 */ /* 0x000fe2000f8e023f */
[----:B------:R-:W-:Y:S01]  /*0410*/  SHF.R.S32.HI R9, RZ, 0x3, R6 ;  /* 0x00000003ff097819 */ /* 0x000fe20000011406 */
[----:B------:R-:W-:Y:S01]  /*0420*/  ULDC.64 UR4, c[0x0][0x118] ;  /* 0x0000460000047ab9 */ /* 0x000fe20000000a00 */
[----:B------:R-:W-:Y:S01]  /*0430*/  SHF.R.S32.HI R3, RZ, 0x1f, R0 ;  /* 0x0000001fff037819 */ /* 0x000fe20000011400 */
[----:B------:R-:W-:Y:S01]  /*0440*/  IMAD.IADD R8, R5, 0x1, -R2 ;  /* 0x0000000105087824 */ /* 0x000fe200078e0a02 */
[----:B------:R-:W-:Y:S01]  /*0450*/  LOP3.LUT R2, R7, 0xfffffff0, RZ, 0xc0, !PT ;  /* 0xfffffff007027812 */ /* 0x000fe200078ec0ff */
[----:B------:R-:W-:Y:S01]  /*0460*/  ULOP3.LUT UR57, UR38, UR57, URZ, 0x3c, !UPT ;  /* 0x0000003926397292 */ /* 0x000fe2000f8e3c3f */
[----:B------:R-:W-:Y:S01]  /*0470*/  LEA.HI R19, R3, R0, RZ, 0x2 ;  /* 0x0000000003137211 */ /* 0x000fe200078f10ff */
[----:B------:R-:W-:Y:S01]  /*0480*/  IMAD.SHL.U32 R3, R9, 0x40, RZ ;  /* 0x0000004009037824 */ /* 0x000fe200078e00ff */
[----:B------:R-:W-:Y:S01]  /*0490*/  LOP3.LUT R0, R6, 0xfffffff8, RZ, 0xc0, !PT ;  /* 0xfffffff806007812 */ /* 0x000fe200078ec0ff */
[C---:B------:R-:W-:Y:S01]  /*04a0*/  IMAD.IADD R2, R14.reuse, 0x1, -R2 ;  /* 0x000000010e027824 */ /* 0x040fe200078e0a02 */
[----:B------:R-:W-:Y:S01]  /*04b0*/  LEA.HI R7, R11, R14, RZ, 0x7 ;  /* 0x0000000e0b077211 */ /* 0x000fe200078f38ff */
[----:B------:R-:W-:Y:S01]  /*04c0*/  USHF.R.S32.HI UR58, URZ, 0x1f, UR38 ;  /* 0x0000001f3f3a7899 */ /* 0x000fe20008011426 */
[----:B------:R-:W-:Y:S01]  /*04d0*/  LOP3.LUT R3, R3, 0x1c0, RZ, 0xc0, !PT ;  /* 0x000001c003037812 */ /* 0x000fe200078ec0ff */
[----:B------:R-:W-:Y:S01]  /*04e0*/  IMAD.IADD R0, R14, 0x1, -R0 ;  /* 0x000000010e007824 */ /* 0x000fe200078e0a00 */
[----:B------:R-:W-:Y:S01]  /*04f0*/  SHF.R.S32.HI R4, RZ, 0x1f, R2 ;  /* 0x0000001fff047819 */ /* 0x000fe20000011402 */
[----:B------:R-:W-:Y:S01]  /*0500*/  UISETP.NE.AND UP6, UPT, UR10, URZ, UPT ;  /* 0x0000003f0a00728c */ /* 0x000fe2000bfc5270 */
[----:B------:R-:W-:Y:S01]  /*0510*/  SHF.R.U32.HI R5, RZ, 0x3, R3 ;  /* 0x00000003ff057819 */ /* 0x000fe20000011603 */
[----:B------:R-:W-:Y:S01]  /*0520*/  IMAD.SHL.U32 R20, R0, 0x8, RZ ;  /* 0x0000000800147824 */ /* 0x000fe200078e00ff */
[----:B------:R-:W-:Y:S01]  /*0530*/  LEA.HI R13, R4, R2, RZ, 0x3 ;  /* 0x00000002040d7211 */ /* 0x000fe200078f18ff */
[----:B------:R-:W-:Y:S01]  /*0540*/  USHF.R.S32.HI UR60, URZ, 0x1f, UR32 ;  /* 0x0000001f3f3c7899 */ /* 0x000fe20008011420 */
[C---:B------:R-:W-:Y:S01]  /*0550*/  LOP3.LUT P4, RZ, R0.reuse, 0x2, RZ, 0xc0, !PT ;  /* 0x0000000200ff7812 */ /* 0x040fe2000788c0ff */
[----:B------:R-:W-:Y:S01]  /*0560*/  USHF.R.S32.HI UR59, URZ, 0x1f, UR38 ;  /* 0x0000001f3f3b7899 */ /* 0x000fe20008011426 */
[----:B------:R-:W-:Y:S01]  /*0570*/  LOP3.LUT R4, R3, 0x38, R20, 0xf8, !PT ;  /* 0x0000003803047812 */ /* 0x000fe200078ef814 */
[----:B------:R-:W-:Y:S01]  /*0580*/  STL [R1+0x80], R20 ;  /* 0x0000801401007387 */ /* 0x000fe20000100800 */
[----:B------:R-:W-:Y:S01]  /*0590*/  LOP3.LUT R3, R13, 0xfffffff8, RZ, 0xc0, !PT ;  /* 0xfffffff80d037812 */ /* 0x000fe200078ec0ff */
        /* <DEDUP_REMOVED lines=8> */
[----:B------:R-:W-:Y:S01]  /*0620*/  IMAD.SHL.U32 R5, R12, 0x200, RZ ;  /* 0x000002000c057824 */ /* 0x000fe200078e00ff */
[----:B------:R-:W-:Y:S01]  /*0630*/  ISETP.NE.U32.AND P0, PT, R3, 0x1, PT ;  /* 0x000000010300780c */ /* 0x000fe20003f05070 */
[----:B------:R-:W-:Y:S01]  /*0640*/  UIMAD UR52, UR37, UR44, URZ ;  /* 0x0000002c253472a4 */ /* 0x000fe2000f8e023f */
[----:B------:R-:W-:Y:S01]  /*0650*/  SHF.R.S32.HI R7, RZ, 0x7, R7 ;  /* 0x00000007ff077819 */ /* 0x000fe20000011407 */
[----:B------:R-:W-:Y:S01]  /*0660*/  USHF.R.S32.HI UR54, URZ, 0x1f, UR48 ;  /* 0x0000001f3f367899 */ /* 0x000fe20008011430 */
[C---:B------:R-:W-:Y:S01]  /*0670*/  LOP3.LUT R2, R0.reuse, 0x10, R2, 0xf8, !PT ;  /* 0x0000001000027812 */ /* 0x040fe200078ef802 */
[----:B------:R-:W-:Y:S01]  /*0680*/  UIMAD UR51, UR6, UR51, URZ ;  /* 0x00000033063372a4 */ /* 0x000fe2000f8e023f */
[----:B------:R-:W-:Y:S01]  /*0690*/  LOP3.LUT R3, R0, 0x8, R6, 0xf8, !PT ;  /* 0x0000000800037812 */ /* 0x000fe200078ef806 */
[----:B------:R-:W-:Y:S01]  /*06a0*/  @!UP5 UIMAD UR50, UR7, UR50, URZ ;  /* 0x000000320732d2a4 */ /* 0x000fe2000f8e023f */
[----:B------:R-:W-:Y:S01]  /*06b0*/  SHF.R.U32.HI R4, RZ, 0x3, R0 ;  /* 0x00000003ff047819 */ /* 0x000fe20000011600 */
[----:B------:R-:W-:Y:S01]  /*06c0*/  USHF.R.S32.HI UR49, URZ, 0x1f, UR46 ;  /* 0x0000001f3f317899 */ /* 0x000fe2000801142e */
[----:B------:R-:W-:Y:S01]  /*06d0*/  LOP3.LUT R6, R2, 0x8, R6, 0xf8, !PT ;  /* 0x0000000802067812 */ /* 0x000fe200078ef806 */
[----:B------:R-:W-:Y:S01]  /*06e0*/  IMAD R2, R7, 0x800, R5 ;  /* 0x0000080007027824 */ /* 0x000fe200078e0205 */
[----:B------:R-:W-:Y:S01]  /*06f0*/  LOP3.LUT R0, R3, R4, RZ, 0x3c, !PT ;  /* 0x0000000403007212 */ /* 0x000fe200078e3cff */
[----:B------:R-:W-:Y:S01]  /*0700*/  ULDC UR41, c[0x0][0x2e8] ;  /* 0x0000ba0000297ab9 */ /* 0x000fe20000000800 */
[----:B------:R-:W-:Y:S01]  /*0710*/  LEA.HI R3, R11, R14, RZ, 0x6 ;  /* 0x0000000e0b037211 */ /* 0x000fe200078f30ff */
[----:B------:R-:W-:Y:S01]  /*0720*/  IMAD.U32 R11, RZ, RZ, UR14 ;  /* 0x0000000eff0b7e24 */ /* 0x000fe2000f8e00ff */
[----:B------:R-:W-:Y:S01]  /*0730*/  R2P PR, R8, 0x6 ;  /* 0x0000000608007804 */ /* 0x000fe20000000000 */
[----:B------:R-:W-:Y:S01]  /*0740*/  IMAD.IADD R0, R2, 0x1, R0 ;  /* 0x0000000102007824 */ /* 0x000fe200078e0200 */
[----:B------:R-:W-:-:S02]  /*0750*/  SHF.R.S32.HI R2, RZ, 0x6, R3 ;  /* 0x00000006ff027819 */ /* 0x000fc40000011403 */
[----:B------:R-:W-:Y:S01]  /*0760*/  LOP3.LUT R3, R5, R6, R4, 0xf6, !PT ;  /* 0x0000000605037212 */ /* 0x000fe200078ef604 */
[----:B------:R-:W-:Y:S01]  /*0770*/  IMAD.SHL.U32 R5, R7, 0x20, RZ ;  /* 0x0000002007057824 */ /* 0x000fe200078e00ff */
[----:B------:R-:W-:Y:S01]  /*0780*/  LOP3.LUT R4, R17, 0x7ffffffc, RZ, 0xc0, !PT ;  /* 0x7ffffffc11047812 */ /* 0x000fe200078ec0ff */
[----:B------:R-:W-:Y:S01]  /*0790*/  IMAD R18, R2, 0x200, R9 ;  /* 0x0000020002127824 */ /* 0x000fe200078e0209 */
[----:B------:R-:W-:Y:S01]  /*07a0*/  LOP3.LUT P6, RZ, R10, 0x2, RZ, 0xc0, !PT ;  /* 0x000000020aff7812 */ /* 0x000fe200078cc0ff */
[----:B------:R-:W-:Y:S01]  /*07b0*/  IMAD.SHL.U32 R6, R2, 0x8, RZ ;  /* 0x0000000802067824 */ /* 0x000fe200078e00ff */
[----:B------:R-:W-:Y:S01]  /*07c0*/  LOP3.LUT P5, RZ, R10, 0x4, RZ, 0xc0, !PT ;  /* 0x000000040aff7812 */ /* 0x000fe200078ac0ff */
[----:B------:R-:W-:Y:S02]  /*07d0*/  IMAD.SHL.U32 R2, R8, 0x40, RZ ;  /* 0x0000004008027824 */ /* 0x000fe400078e00ff */
[----:B------:R-:W-:Y:S01]  /*07e0*/  IMAD.IADD R9, R14, 0x1, -R4 ;  /* 0x000000010e097824 */ /* 0x000fe200078e0a04 */
[----:B------:R-:W-:Y:S01]  /*07f0*/  LOP3.LUT R4, R6, 0x18, RZ, 0xc0, !PT ;  /* 0x0000001806047812 */ /* 0x000fe200078ec0ff */
[----:B------:R-:W-:Y:S01]  /*0800*/  IMAD.SHL.U32 R14, R14, 0x2, RZ ;  /* 0x000000020e0e7824 */ /* 0x000fe200078e00ff */
[----:B------:R-:W-:Y:S01]  /*0810*/  LOP3.LUT R2, R2, 0x1c0, RZ, 0xc0, !PT ;  /* 0x000001c002027812 */ /* 0x000fe200078ec0ff */
[----:B------:R-:W-:-:S02]  /*0820*/  IMAD.SHL.U32 R7, R12, 0x20, RZ ;  /* 0x000000200c077824 */ /* 0x000fc400078e00ff */
[----:B------:R-:W-:Y:S01]  /*0830*/  IMAD.SHL.U32 R252, R0, 0x2, RZ ;  /* 0x0000000200fc7824 */ /* 0x000fe200078e00ff */
[----:B------:R-:W-:Y:S02]  /*0840*/  LOP3.LUT R8, R5, 0x6, R14, 0xf8, !PT ;  /* 0x0000000605087812 */ /* 0x000fe400078ef80e */
[----:B------:R-:W-:Y:S02]  /*0850*/  SHF.R.U32.HI R6, RZ, 0x3, R2 ;  /* 0x00000003ff067819 */ /* 0x000fe40000011602 */
[----:B------:R-:W-:Y:S01]  /*0860*/  LOP3.LUT R5, R2, 0x20, R5, 0xf8, !PT ;  /* 0x0000002002057812 */ /* 0x000fe200078ef805 */
[----:B------:R1:W-:Y:S01]  /*0870*/  STL [R1+0x78], R8 ;  /* 0x0000780801007387 */ /* 0x0003e20000100800 */
[----:B------:R-:W-:Y:S01]  /*0880*/  LOP3.LUT R11, R4, 0x20, R7, 0xf8, !PT ;  /* 0x00000020040b7812 */ /* 0x000fe200078ef807 */
[----:B------:R-:W-:Y:S02]  /*0890*/  IMAD.SHL.U32 R7, R10, 0x40, RZ ;  /* 0x000000400a077824 */ /* 0x000fe400078e00ff */
        /* <DEDUP_REMOVED lines=74> */
.L_x_200:
        /* <DEDUP_REMOVED lines=53> */
.L_x_170:
        /* <DEDUP_REMOVED lines=67> */
.L_x_172:
        /* <DEDUP_REMOVED lines=18> */
.L_x_173:
        /* <DEDUP_REMOVED lines=70> */
.L_x_174:
[----:B------:R-:W-:Y:S02]  /*1a40*/  UMOV UR15, UR51 ;  /* 0x00000033000f7c82 */ /* 0x000fe40008000000 */
.L_x_175:
        /* <DEDUP_REMOVED lines=13> */
[----:B------:R-:W-:Y:S01]  /*1b20*/  BSSY B1, `(.L_x_171) ;  /* 0x0000630000017945 */ /* 0x000fe20003800000 */
[----:B------:R-:W-:-:S02]  /*1b30*/  UIMAD UR7, UR58, UR8, URZ ;  /* 0x000000083a0772a4 */ /* 0x000fc4000f8e023f */
[----:B------:R-:W-:Y:S02]  /*1b40*/  ULDC.64 UR4, c[0x0][0x200] ;  /* 0x0000800000047ab9 */ /* 0x000fe40000000a00 */
[----:B------:R-:W-:-:S03]  /*1b50*/  UIMAD UR18, UR38, UR9, UR7 ;  /* 0x00000009261272a4 */ /* 0x000fc6000f8e0207 */
[----:B------:R-:W-:Y:S02]  /*1b60*/  ULDC.64 UR8, c[0x0][0x378] ;  /* 0x0000de0000087ab9 */ /* 0x000fe40000000a00 */
[----:B------:R-:W-:-:S04]  /*1b70*/  UIMAD UR7, UR58, UR8, URZ ;  /* 0x000000083a0772a4 */ /* 0x000fc8000f8e023f */
[----:B------:R-:W-:Y:S01]  /*1b80*/  UIMAD UR11, UR38, UR9, UR7 ;  /* 0x00000009260b72a4 */ /* 0x000fe2000f8e0207 */
[----:B---3--:R-:W-:Y:S02]  /*1b90*/  SHF.R.S32.HI R27, RZ, 0x1f, R27 ;  /* 0x0000001fff1b7819 */ /* 0x008fe4000001141b */
[----:B------:R-:W-:Y:S02]  /*1ba0*/  ULDC.64 UR8, c[0x0][0x370] ;  /* 0x0000dc0000087ab9 */ /* 0x000fe40000000a00 */
[----:B------:R-:W-:Y:S01]  /*1bb0*/  UIMAD UR7, UR28, UR8, URZ ;  /* 0x000000081c0772a4 */ /* 0x000fe2000f8e023f */
[----:B----4-:R-:W-:Y:S01]  /*1bc0*/  LEA.HI R27, R27, R32, RZ, 0x3 ;  /* 0x000000201b1b7211 */ /* 0x010fe200078f18ff */
[----:B------:R-:W-:Y:S02]  /*1bd0*/  UIADD3 UR8, UR17, UR13, URZ ;  /* 0x0000000d11087290 */ /* 0x000fe4000fffe03f */
[----:B------:R-:W-:Y:S01]  /*1be0*/  UIMAD UR10, UR17, UR9, UR7 ;  /* 0x00000009110a72a4 */ /* 0x000fe2000f8e0207 */
[----:B------:R-:W-:Y:S01]  /*1bf0*/  SHF.R.S32.HI R27, RZ, 0x3, R27 ;  /* 0x00000003ff1b7819 */ /* 0x000fe2000001141b */
[----:B------:R-:W-:-:S02]  /*1c00*/  UIMAD.WIDE UR8, UR8, UR16, UR4 ;  /* 0x00000010080872a5 */ /* 0x000fc4000f8e0204 */
[----:B------:R-:W-:Y:S01]  /*1c10*/  UIADD3 UR7, -UR6, UR12, UR23 ;  /* 0x0000000c06077290 */ /* 0x000fe2000fffe117 */
[----:B------:R-:W-:Y:S01]  /*1c20*/  SHF.R.S32.HI R22, RZ, 0x1f, R27 ;  /* 0x0000001fff167819 */ /* 0x000fe2000001141b */
[----:B------:R-:W-:Y:S01]  /*1c30*/  ULDC.64 UR4, c[0x0][0x3c8] ;  /* 0x0000f20000047ab9 */ /* 0x000fe20000000a00 */
[----:B------:R-:W-:Y:S02]  /*1c40*/  IADD3 R5, P0, R27, UR17, RZ ;  /* 0x000000111b057c10 */ /* 0x000fe4000ff1e0ff */
[----:B------:R-:W-:Y:S02]  /*1c50*/  UMOV UR14, UR8 ;  /* 0x00000008000e7c82 */ /* 0x000fe40008000000 */
[----:B------:R-:W-:Y:S01]  /*1c60*/  UIADD3 UR8, UR17, UR15, URZ ;  /* 0x0000000f11087290 */ /* 0x000fe2000fffe03f */
[----:B------:R-:W-:Y:S01]  /*1c70*/  IADD3.X R9, R22, UR28, RZ, P0, !PT ;  /* 0x0000001c16097c10 */ /* 0x000fe200087fe4ff */
[----:B------:R-:W-:Y:S02]  /*1c80*/  UMOV UR13, UR9 ;  /* 0x00000009000d7c82 */ /* 0x000fe40008000000 */
[----:B------:R-:W-:Y:S01]  /*1c90*/  UIMAD.WIDE UR8, UR8, UR16, UR4 ;  /* 0x00000010080872a5 */ /* 0x000fe2000f8e0204 */
[----:B------:R3:W4:Y:S01]  /*1ca0*/  R2UR UR5, R12 ;  /* 0x000000000c0573c2 */ /* 0x00072200000e0000 */
[----:B------:R-:W-:Y:S01]  /*1cb0*/  IMAD R9, R9, c[0x0][0x190], RZ ;  /* 0x0000640009097a24 */ /* 0x000fe200078e02ff */
[----:B------:R-:W-:-:S02]  /*1cc0*/  ULDC UR28, c[0x0][0x2e8] ;  /* 0x0000ba00001c7ab9 */ /* 0x000fc40000000800 */
[----:B------:R-:W-:Y:S02]  /*1cd0*/  UIADD3 UR7, UR7, -UR28, URZ ;  /* 0x8000001c07077290 */ /* 0x000fe4000fffe03f */
[----:B------:R-:W-:Y:S02]  /*1ce0*/  UMOV UR16, UR8 ;  /* 0x0000000800107c82 */ /* 0x000fe40008000000 */
[----:B------:R5:W1:Y:S01]  /*1cf0*/  R2UR UR4, R10 ;  /* 0x000000000a0473c2 */ /* 0x000a6200000e0000 */
[----:B------:R-:W-:Y:S02]  /*1d00*/  USHF.R.S32.HI UR17, URZ, 0x1f, UR7 ;  /* 0x0000001f3f117899 */ /* 0x000fe40008011407 */
[----:B------:R-:W-:Y:S02]  /*1d10*/  UMOV UR15, UR9 ;  /* 0x00000009000f7c82 */ /* 0x000fe40008000000 */
[----:B------:R-:W-:Y:S02]  /*1d20*/  ULEA.HI UR17, UR17, UR7, URZ, 0x6 ;  /* 0x0000000711117291 */ /* 0x000fe4000f8f303f */
[----:B------:R-:W-:-:S02]  /*1d30*/  UIADD3 UR7, UR30, -0x1, URZ ;  /* 0xffffffff1e077890 */ /* 0x000fc4000fffe03f */
[----:B------:R-:W-:-:S04]  /*1d40*/  USHF.R.S32.HI UR17, URZ, 0x6, UR17 ;  /* 0x000000063f117899 */ /* 0x000fc80008011411 */
[----:B------:R-:W-:Y:S01]  /*1d50*/  UISETP.LT.AND UP1, UPT, URZ, UR17, UPT ;  /* 0x000000113f00728c */ /* 0x000fe2000bf21270 */
[----:B---3--:R-:W3:Y:S03]  /*1d60*/  S2R R12, SR_TID.X ;  /* 0x00000000000c7919 */ /* 0x008ee60000002100 */
[----:B------:R-:W-:-:S04]  /*1d70*/  USEL UR17, URZ, UR17, !UP1 ;  /* 0x000000113f117287 */ /* 0x000fc8000c800000 */
[----:B------:R-:W-:Y:S01]  /*1d80*/  UISETP.GT.AND UP1, UPT, UR30, UR17, UPT ;  /* 0x000000111e00728c */ /* 0x000fe2000bf24270 */
[----:B--2---:R-:W-:-:S05]  /*1d90*/  IMAD.MOV.U32 R14, RZ, RZ, R6 ;  /* 0x000000ffff0e7224 */ /* 0x004fca00078e0006 */
[----:B------:R-:W-:-:S05]  /*1da0*/  SHF.R.S32.HI R15, RZ, 0x1f, R14 ;  /* 0x0000001fff0f7819 */ /* 0x000fca000001140e */
[C---:B------:R-:W-:Y:S01]  /*1db0*/  IMAD.WIDE.U32 R6, R5.reuse, c[0x0][0x190], R14 ;  /* 0x0000640005067a25 */ /* 0x040fe200078e000e */
[----:B------:R2:W-:Y:S03]  /*1dc0*/  STL [R1+0x84], R15 ;  /* 0x0000840f01007387 */ /* 0x0005e60000100800 */
[----:B------:R-:W-:Y:S01]  /*1dd0*/  IMAD R5, R5, c[0x0][0x194], R9 ;  /* 0x0000650005057a24 */ /* 0x000fe200078e0209 */
[----:B------:R-:W-:-:S04]  /*1de0*/  IADD3 R8, P0, R6, UR39, RZ ;  /* 0x0000002706087c10 */ /* 0x000fc8000ff1e0ff */
[----:B------:R-:W-:Y:S02]  /*1df0*/  IADD3.X R9, R7, UR33, R5, P0, !PT ;  /* 0x0000002107097c10 */ /* 0x000fe400087fe405 */
[----:B---3--:R-:W-:Y:S02]  /*1e00*/  SHF.R.S32.HI R5, RZ, 0x1f, R12 ;  /* 0x0000001fff057819 */ /* 0x008fe4000001140c */
[----:B------:R-:W-:Y:S02]  /*1e10*/  IADD3 R6, P0, R14, UR26, RZ ;  /* 0x0000001a0e067c10 */ /* 0x000fe4000ff1e0ff */
[----:B------:R-:W-:Y:S02]  /*1e20*/  LEA.HI R5, R5, R12, RZ, 0x5 ;  /* 0x0000000c05057211 */ /* 0x000fe400078f28ff */
[----:B------:R-:W-:Y:S02]  /*1e30*/  IADD3.X R7, R15, UR27, RZ, P0, !PT ;  /* 0x0000001b0f077c10 */ /* 0x000fe400087fe4ff */
[----:B-----5:R-:W-:-:S02]  /*1e40*/  LOP3.LUT R10, R5, 0xffffffe0, RZ, 0xc0, !PT ;  /* 0xffffffe0050a7812 */ /* 0x020fc400078ec0ff */
[----:B------:R-:W-:Y:S01]  /*1e50*/  SHF.R.S32.HI R5, RZ, 0x5, R5 ;  /* 0x00000005ff057819 */ /* 0x000fe20000011405 */
[----:B------:R-:W-:-:S04]  /*1e60*/  IMAD.WIDE.U32 R6, R11, c[0x0][0x370], R6 ;  /* 0x0000dc000b067a25 */ /* 0x000fc800078e0006 */
[----:B------:R-:W-:Y:S01]  /*1e70*/  IMAD.IADD R10, R12, 0x1, -R10 ;  /* 0x000000010c0a7824 */ /* 0x000fe200078e0a0a */
[----:B------:R-:W-:-:S03]  /*1e80*/  IADD3 R7, R7, UR10, RZ ;  /* 0x0000000a07077c10 */ /* 0x000fc6000fffe0ff */
[----:B------:R-:W-:-:S05]  /*1e90*/  IMAD R5, R5, UR47, R10 ;  /* 0x0000002f05057c24 */ /* 0x000fca000f8e020a */
[----:B------:R-:W-:-:S04]  /*1ea0*/  IADD3 R10, P0, R5, UR25, RZ ;  /* 0x00000019050a7c10 */ /* 0x000fc8000ff1e0ff */
[----:B------:R-:W-:Y:S01]  /*1eb0*/  LEA.HI.X.SX32 R11, R5, UR19, 0x1, P0 ;  /* 0x00000013050b7c11 */ /* 0x000fe200080f0eff */
[----:B------:R-:W-:Y:S01]  /*1ec0*/  IMAD.U32 R5, RZ, RZ, UR38 ;  /* 0x00000026ff057e24 */ /* 0x000fe2000f8e00ff */
[----:B------:R-:W-:-:S03]  /*1ed0*/  LEA R16, P2, R10, c[0x0][0x350], 0x2 ;  /* 0x0000d4000a107a11 */ /* 0x000fc600078410ff */
[----:B------:R-:W-:Y:S01]  /*1ee0*/  IMAD.WIDE.U32 R6, R5, c[0x0][0x378], R6 ;  /* 0x0000de0005067a25 */ /* 0x000fe200078e0006 */
[----:B------:R-:W-:-:S03]  /*1ef0*/  LEA.HI.X R17, R10, c[0x0][0x354], R11, 0x2, P2 ;  /* 0x0000d5000a117a11 */ /* 0x000fc600010f140b */
[----:B------:R-:W-:Y:S01]  /*1f00*/  IMAD.WIDE.U32 R8, R5, c[0x0][0x1a8], R8 ;  /* 0x00006a0005087a25 */ /* 0x000fe200078e0008 */
[----:B------:R-:W-:-:S03]  /*1f10*/  IADD3 R7, R7, UR11, RZ ;  /* 0x0000000b07077c10 */ /* 0x000fc6000fffe0ff */
[----:B------:R-:W-:Y:S01]  /*1f20*/  IMAD R5, R22, c[0x0][0x370], RZ ;  /* 0x0000dc0016057a24 */ /* 0x000fe200078e02ff */
[----:B------:R-:W-:Y:S01]  /*1f30*/  IADD3 R9, R9, UR18, RZ ;  /* 0x0000001209097c10 */ /* 0x000fe2000fffe0ff */
[----:B------:R-:W-:Y:S01]  /*1f40*/  IMAD.WIDE.U32 R6, R27, c[0x0][0x370], R6 ;  /* 0x0000dc001b067a25 */ /* 0x000fe200078e0006 */
[----:B------:R-:W-:-:S03]  /*1f50*/  LEA R28, P0, R8, c[0x0][0x160], 0x1 ;  /* 0x00005800081c7a11 */ /* 0x000fc600078008ff */
[----:B------:R-:W-:Y:S01]  /*1f60*/  IMAD R5, R27, c[0x0][0x374], R5 ;  /* 0x0000dd001b057a24 */ /* 0x000fe200078e0205 */
[----:B------:R-:W-:Y:S02]  /*1f70*/  LEA R30, P3, R6, c[0x0][0x330], 0x1 ;  /* 0x0000cc00061e7a11 */ /* 0x000fe400078608ff */
[----:B------:R-:W-:Y:S01]  /*1f80*/  LEA.HI.X R29, R8, c[0x0][0x164], R9, 0x1, P0 ;  /* 0x00005900081d7a11 */ /* 0x000fe200000f0c09 */
[----:B------:R-:W-:Y:S01]  /*1f90*/  IMAD.IADD R5, R7, 0x1, R5 ;  /* 0x0000000107057824 */ /* 0x000fe200078e0205 */
[----:B------:R-:W-:-:S03]  /*1fa0*/  PLOP3.LUT P0, PT, PT, PT, UP1, 0x80, 0x0 ;  /* 0x000000000000781c */ /* 0x000fc60003f0f018 */
[----:B------:R2:W-:Y:S01]  /*1fb0*/  STL.64 [R1+0x48], R28 ;  /* 0x0000481c01007387 */ /* 0x0005e20000100a00 */
[----:B------:R-:W-:-:S05]  /*1fc0*/  LEA.HI.X R31, R6, c[0x0][0x334], R5, 0x1, P3 ;  /* 0x0000cd00061f7a11 */ /* 0x000fca00018f0c05 */
[----:B------:R2:W-:Y:S04]  /*1fd0*/  STL.64 [R1+0x40], R30 ;  /* 0x0000401e01007387 */ /* 0x0005e80000100a00 */
        /* <DEDUP_REMOVED lines=20> */
.L_x_177:
        /* <DEDUP_REMOVED lines=18> */
.L_x_178:
[----:B------:R-:W-:Y:S01]  /*2240*/  ULDC.64 UR8, c[0x0][0x3a0] ;  /* 0x0000e80000087ab9 */ /* 0x000fe20000000a00 */
        /* <DEDUP_REMOVED lines=28> */
.L_x_180:
[----:B------:R-:W-:Y:S05]  /*2410*/  BSYNC B0 ;  /* 0x0000000000007941 */ /* 0x000fea0003800000 */
.L_x_179:
        /* <DEDUP_REMOVED lines=16> */
.L_x_182:
[----:B------:R-:W-:Y:S05]  /*2520*/  BSYNC B0 ;  /* 0x0000000000007941 */ /* 0x000fea0003800000 */
.L_x_181:
        /* <DEDUP_REMOVED lines=27> */
.L_x_184:
[----:B------:R-:W-:Y:S05]  /*26e0*/  BSYNC B0 ;  /* 0x0000000000007941 */ /* 0x000fea0003800000 */
.L_x_183:
        /* <DEDUP_REMOVED lines=12> */
[----:B------:R1:W-:Y:S01]  /*27b0*/  STG.E.128 [R4.64+0x100], RZ ;  /* 0x000100ff04007986 */ /* 0x0003e2000c101d04 */
[----:B------:R-:W-:Y:S05]  /*27c0*/  BRA `(.L_x_185) ;  /* 0x0000565000007947 */ /* 0x000fea0003800000 */
.L_x_176:
[----:B------:R-:W3:Y:S01]  /*27d0*/  LDL R25, [R1+0x38] ;  /* 0x0000380001197983 */ /* 0x000ee20000100800 */
[----:B------:R-:W-:Y:S01]  /*27e0*/  ULDC.64 UR8, c[0x0][0x1a0] ;  /* 0x0000680000087ab9 */ /* 0x000fe20000000a00 */
[----:B------:R-:W-:Y:S01]  /*27f0*/  IMAD.U32 R8, RZ, RZ, UR23 ;  /* 0x00000017ff087e24 */ /* 0x000fe2000f8e00ff */
[----:B------:R-:W-:Y:S01]  /*2800*/  UIMAD UR8, UR20, UR8, URZ ;  /* 0x00000008140872a4 */ /* 0x000fe2000f8e023f */
[----:B------:R-:W4:Y:S01]  /*2810*/  LDL R26, [R1+0x74] ;  /* 0x00007400011a7983 */ /* 0x000f220000100800 */
[----:B------:R-:W-:-:S02]  /*2820*/  IMAD.U32 R6, RZ, RZ, UR23 ;  /* 0x00000017ff067e24 */ /* 0x000fc4000f8e00ff */
[----:B------:R-:W-:Y:S01]  /*2830*/  UIMAD UR8, UR23, UR9, UR8 ;  /* 0x00000009170872a4 */ /* 0x000fe2000f8e0208 */
[----:B------:R-:W-:Y:S01]  /*2840*/  IMAD.WIDE.U32 R8, R8, c[0x0][0x1a0], R14 ;  /* 0x0000680008087a25 */ /* 0x000fe200078e000e */
[----:B------:R-:W-:-:S03]  /*2850*/  IADD3 R12, R27, 0x20, RZ ;  /* 0x000000201b0c7810 */ /* 0x000fc60007ffe0ff */
[----:B------:R-:W-:Y:S01]  /*2860*/  IMAD.WIDE.U32 R6, R6, c[0x0][0x198], R14 ;  /* 0x0000660006067a25 */ /* 0x000fe200078e000e */
[----:B------:R-:W-:Y:S01]  /*2870*/  MOV R11, UR8 ;  /* 0x00000008000b7c02 */ /* 0x000fe20008000f00 */
[----:B------:R-:W-:Y:S01]  /*2880*/  ULDC.64 UR8, c[0x0][0x198] ;  /* 0x0000660000087ab9 */ /* 0x000fe20000000a00 */
[----:B------:R-:W-:Y:S01]  /*2890*/  IADD3 R8, P3, R8, UR29, RZ ;  /* 0x0000001d08087c10 */ /* 0x000fe2000ff7e0ff */
[----:B------:R-:W-:Y:S02]  /*28a0*/  UIMAD UR10, UR20, UR8, URZ ;  /* 0x00000008140a72a4 */ /* 0x000fe4000f8e023f */
[----:B------:R-:W-:Y:S02]  /*28b0*/  UIMAD UR8, UR7, -0x40, UR12 ;  /* 0xffffffc0070878a4 */ /* 0x000fe4000f8e020c */
[----:B------:R-:W-:Y:S02]  /*28c0*/  UIMAD UR10, UR23, UR9, UR10 ;  /* 0x00000009170a72a4 */ /* 0x000fe4000f8e020a */
[----:B------:R-:W-:-:S02]  /*28d0*/  UIMAD UR9, UR22, -0x40, UR6 ;  /* 0xffffffc0160978a4 */ /* 0x000fc4000f8e0206 */
[C---:B------:R-:W-:Y:S02]  /*28e0*/  ISETP.GE.AND P1, PT, R12.reuse, UR8, PT ;  /* 0x000000080c007c0c */ /* 0x040fe4000bf26270 */
[----:B------:R-:W-:Y:S02]  /*28f0*/  IMAD.U32 R5, RZ, RZ, UR10 ;  /* 0x0000000aff057e24 */ /* 0x000fe4000f8e00ff */
[----:B------:R-:W-:Y:S02]  /*2900*/  ISETP.GE.AND P2, PT, R12, UR9, PT ;  /* 0x000000090c007c0c */ /* 0x000fe4000bf46270 */
[----:B------:R-:W-:Y:S01]  /*2910*/  IADD3 R10, P0, R6, UR34, RZ ;  /* 0x00000022060a7c10 */ /* 0x000fe2000ff1e0ff */
[----:B------:R-:W-:Y:S01]  /*2920*/  IMAD.MOV.U32 R24, RZ, RZ, 0x40 ;  /* 0x00000040ff187424 */ /* 0x000fe200078e00ff */
[----:B------:R-:W-:Y:S02]  /*2930*/  IADD3.X R9, R9, UR31, R11, P3, !PT ;  /* 0x0000001f09097c10 */ /* 0x000fe40009ffe40b */
[----:B------:R-:W-:-:S02]  /*2940*/  ISETP.GE.AND P3, PT, R27, UR9, PT ;  /* 0x000000091b007c0c */ /* 0x000fc4000bf66270 */
[----:B------:R-:W-:Y:S01]  /*2950*/  IADD3.X R11, R7, UR35, R5, P0, !PT ;  /* 0x00000023070b7c10 */ /* 0x000fe200087fe405 */
[----:B------:R-:W-:Y:S02]  /*2960*/  IMAD R5, R13, c[0x0][0x1b8], RZ ;  /* 0x00006e000d057a24 */ /* 0x000fe400078e02ff */
[----:B--2---:R-:W-:Y:S02]  /*2970*/  IMAD.WIDE.U32 R14, R24, c[0x0][0x370], RZ ;  /* 0x0000dc00180e7a25 */ /* 0x004fe400078e00ff */
[----:B------:R-:W-:Y:S02]  /*2980*/  @!P2 IADD3 R16, P4, R27, 0x20, RZ ;  /* 0x000000201b10a810 */ /* 0x000fe40007f9e0ff */
[----:B------:R-:W-:Y:S02]  /*2990*/  IMAD R12, R13, c[0x0][0x1b0], RZ ;  /* 0x00006c000d0c7a24 */ /* 0x000fe400078e02ff */
[C---:B------:R-:W-:Y:S02]  /*29a0*/  IMAD R5, R4.reuse, c[0x0][0x1bc], R5 ;  /* 0x00006f0004057a24 */ /* 0x040fe400078e0205 */
[----:B------:R-:W-:Y:S01]  /*29b0*/  IMAD.WIDE.U32 R6, R4, c[0x0][0x1b8], R8 ;  /* 0x00006e0004067a25 */ /* 0x000fe200078e0008 */
[----:B------:R-:W-:-:S03]  /*29c0*/  @!P1 IADD3 R14, P0, R30, R14, RZ ;  /* 0x0000000e1e0e9210 */ /* 0x000fc60007f1e0ff */
[----:B------:R-:W-:Y:S01]  /*29d0*/  IMAD R13, R24, c[0x0][0x374], RZ ;  /* 0x0000dd00180d7a24 */ /* 0x000fe200078e02ff */
[----:B------:R-:W-:Y:S01]  /*29e0*/  IADD3 R7, R7, R5, RZ ;  /* 0x0000000507077210 */ /* 0x000fe20007ffe0ff */
[C---:B------:R-:W-:Y:S02]  /*29f0*/  IMAD R12, R4.reuse, c[0x0][0x1b4], R12 ;  /* 0x00006d00040c7a24 */ /* 0x040fe400078e020c */
[----:B------:R-:W-:Y:S01]  /*2a00*/  IMAD.WIDE.U32 R4, R4, c[0x0][0x1b0], R10 ;  /* 0x00006c0004047a25 */ /* 0x000fe200078e000a */
[----:B------:R-:W-:Y:S02]  /*2a10*/  @!P1 IADD3.X R15, R31, R15, R13, P0, !PT ;  /* 0x0000000f1f0f9210 */ /* 0x000fe400007fe40d */
[----:B------:R-:W-:Y:S01]  /*2a20*/  @!P2 IADD3 R13, P0, R27, 0x20, RZ ;  /* 0x000000201b0da810 */ /* 0x000fe20007f1e0ff */
[----:B------:R-:W-:Y:S02]  /*2a30*/  @!P3 IMAD R9, R22, c[0x0][0x1a0], RZ ;  /* 0x000068001609ba24 */ /* 0x000fe400078e02ff */
[----:B------:R-:W-:-:S02]  /*2a40*/  @!P2 IMAD.X R8, RZ, RZ, R22, P4 ;  /* 0x000000ffff08a224 */ /* 0x000fc400020e0616 */
[----:B------:R-:W-:Y:S02]  /*2a50*/  IMAD.IADD R5, R5, 0x1, R12 ;  /* 0x0000000105057824 */ /* 0x000fe400078e020c */
[C---:B------:R-:W-:Y:S02]  /*2a60*/  @!P3 IMAD R20, R27.reuse, c[0x0][0x1a4], R9 ;  /* 0x000069001b14ba24 */ /* 0x040fe400078e0209 */
[----:B------:R-:W-:Y:S02]  /*2a70*/  @!P2 IMAD R12, R8, c[0x0][0x1a0], RZ ;  /* 0x00006800080caa24 */ /* 0x000fe400078e02ff */
[----:B------:R-:W-:Y:S02]  /*2a80*/  @!P2 IMAD.X R17, RZ, RZ, R22, P0 ;  /* 0x000000ffff11a224 */ /* 0x000fe400000e0616 */
[----:B------:R-:W-:Y:S01]  /*2a90*/  @!P3 IMAD.WIDE.U32 R8, R27, c[0x0][0x1a0], R6 ;  /* 0x000068001b08ba25 */ /* 0x000fe200078e0006 */
[----:B------:R-:W-:-:S03]  /*2aa0*/  @!P2 MOV R18, R4 ;  /* 0x000000040012a202 */ /* 0x000fc60000000f00 */
[----:B------:R-:W-:Y:S01]  /*2ab0*/  @!P2 IMAD.MOV.U32 R19, RZ, RZ, R5 ;  /* 0x000000ffff13a224 */ /* 0x000fe200078e0005 */
[----:B------:R-:W-:Y:S01]  /*2ac0*/  @!P3 IADD3 R9, R9, R20, RZ ;  /* 0x000000140909b210 */ /* 0x000fe20007ffe0ff */
[----:B------:R-:W-:Y:S02]  /*2ad0*/  @!P2 IMAD R17, R17, c[0x0][0x198], RZ ;  /* 0x000066001111aa24 */ /* 0x000fe400078e02ff */
[----:B------:R-:W-:Y:S01]  /*2ae0*/  @!P2 IMAD R21, R16, c[0x0][0x1a4], R12 ;  /* 0x000069001015aa24 */ /* 0x000fe200078e020c */
[C---:B------:R-:W-:Y:S01]  /*2af0*/  @!P3 LEA R12, P0, R8.reuse, c[0x0][0x170], 0x1 ;  /* 0x00005c00080cba11 */ /* 0x040fe200078008ff */
[C---:B------:R-:W-:Y:S02]  /*2b00*/  @!P2 IMAD R20, R13.reuse, c[0x0][0x19c], R17 ;  /* 0x000067000d14aa24 */ /* 0x040fe400078e0211 */
[----:B------:R-:W-:Y:S01]  /*2b10*/  @!P2 IMAD.WIDE.U32 R18, R13, c[0x0][0x198], R18 ;  /* 0x000066000d12aa25 */ /* 0x000fe200078e0012 */
[----:B------:R-:W-:Y:S02]  /*2b20*/  @!P3 LEA.HI.X R13, R8, c[0x0][0x174], R9, 0x1, P0 ;  /* 0x00005d00080dba11 */ /* 0x000fe400000f0c09 */
[----:B------:R-:W-:-:S13]  /*2b30*/  PLOP3.LUT P0, PT, PT, PT, UP6, 0x80, 0x0 ;  /* 0x000000000000781c */ /* 0x000fda0003f0f068 */
[----:B------:R-:W-:Y:S01]  /*2b40*/  @P0 BAR.SYNC.DEFER_BLOCKING 0x0 ;  /* 0x0000000000000b1d */ /* 0x000fe20000010000 */
[----:B------:R-:W-:Y:S01]  /*2b50*/  @!P2 MOV R11, R7 ;  /* 0x00000007000ba202 */ /* 0x000fe20000000f00 */
[----:B------:R-:W-:-:S04]  /*2b60*/  @!P2 IMAD.MOV.U32 R10, RZ, RZ, R6 ;  /* 0x000000ffff0aa224 */ /* 0x000fc800078e0006 */
[----:B------:R-:W-:Y:S01]  /*2b70*/  @!P2 IMAD.WIDE.U32 R6, R16, c[0x0][0x1a0], R10 ;  /* 0x000068001006aa25 */ /* 0x000fe200078e000a */
[----:B------:R-:W-:-:S03]  /*2b80*/  ISETP.GE.AND P0, PT, R27, UR8, PT ;  /* 0x000000081b007c0c */ /* 0x000fc6000bf06270 */
[----:B------:R-:W-:Y:S01]  /*2b90*/  @!P2 IMAD.IADD R7, R7, 0x1, R21 ;  /* 0x000000010707a824 */ /* 0x000fe200078e0215 */
[----:B------:R-:W-:-:S04]  /*2ba0*/  @!P2 LEA R10, P4, R6, c[0x0][0x170], 0x1 ;  /* 0x00005c00060aaa11 */ /* 0x000fc800078808ff */
[----:B------:R-:W-:Y:S01]  /*2bb0*/  @!P2 LEA.HI.X R11, R6, c[0x0][0x174], R7, 0x1, P4 ;  /* 0x00005d00060baa11 */ /* 0x000fe200020f0c07 */
        /* <DEDUP_REMOVED lines=9> */
[----:B---3--:R-:W-:Y:S04]  /*2c50*/  @P3 STS.128 [R25+0x12000], RZ ;  /* 0x012000ff19003388 */ /* 0x008fe80000000c00 */
        /* <DEDUP_REMOVED lines=38> */
[----:B----4-:R-:W-:-:S03]  /*2ec0*/  IADD3 R7, R26, 0x8, RZ ;  /* 0x000000081a077810 */ /* 0x010fc60007ffe0ff */
        /* <DEDUP_REMOVED lines=17> */
[----:B--2---:R-:W-:-:S03]  /*2fe0*/  SHF.L.U32 R11, R26, 0x2, RZ ;  /* 0x000000021a0b7819 */ /* 0x004fc600000006ff */
        /* <DEDUP_REMOVED lines=9> */
[----:B------:R2:W-:Y:S01]  /*3080*/  @!P3 LDGSTS.E.BYPASS.LTC128B.128 [R25+0x10000], [R6.64+0x100] ;  /* 0x100001000619bfae */ /* 0x0005e2000b901d44 */
[----:B-----5:R-:W-:-:S04]  /*3090*/  SHF.R.S32.HI R8, RZ, 0x1f, R26 ;  /* 0x0000001fff087819 */ /* 0x020fc8000001141a */
[----:B------:R-:W-:Y:S02]  /*30a0*/  SHF.L.U64.HI R10, R26, 0x2, R8 ;  /* 0x000000021a0a7819 */ /* 0x000fe40000010208 */
[----:B------:R-:W-:Y:S02]  /*30b0*/  MOV R8, 0x7f800000 ;  /* 0x7f80000000087802 */ /* 0x000fe40000000f00 */
[----:B--2---:R-:W-:-:S04]  /*30c0*/  IADD3 R6, P0, R11, UR14, RZ ;  /* 0x0000000e0b067c10 */ /* 0x004fc8000ff1e0ff */
[----:B------:R-:W-:-:S05]  /*30d0*/  IADD3.X R7, R10, UR13, RZ, P0, !PT ;  /* 0x0000000d0a077c10 */ /* 0x000fca00087fe4ff */
[----:B------:R-:W2:Y:S01]  /*30e0*/  @!P6 LDG.E R8, [R6.64+0x20] ;  /* 0x000020040608e981 */ /* 0x000ea2000c1e1900 */
[----:B------:R-:W-:Y:S01]  /*30f0*/  @!P2 IMAD.IADD R17, R19, 0x1, R20 ;  /* 0x000000011311a824 */ /* 0x000fe200078e0214 */
[C---:B------:R-:W-:Y:S02]  /*3100*/  @!P2 LEA R4, P4, R18.reuse, c[0x0][0x168], 0x1 ;  /* 0x00005a001204aa11 */ /* 0x040fe400078808ff */
[----:B------:R-:W-:Y:S02]  /*3110*/  @P2 STS.128 [R25+0xd000], RZ ;  /* 0x00d000ff19002388 */ /* 0x000fe40000000c00 */
[----:B------:R-:W-:Y:S02]  /*3120*/  @!P2 LEA.HI.X R5, R18, c[0x0][0x16c], R17, 0x1, P4 ;  /* 0x00005b001205aa11 */ /* 0x000fe400020f0c11 */
[----:B------:R-:W-:Y:S04]  /*3130*/  @P2 STS.128 [R25+0xf000], RZ ;  /* 0x00f000ff19002388 */ /* 0x000fe80000000c00 */
[----:B------:R-:W-:Y:S04]  /*3140*/  @P2 STS.128 [R25+0x11000], RZ ;  /* 0x011000ff19002388 */ /* 0x000fe80000000c00 */
[----:B------:R-:W-:Y:S04]  /*3150*/  STL [R1+0x68], R11 ;  /* 0x0000680b01007387 */ /* 0x000fe80000100800 */
[----:B------:R-:W-:Y:S01]  /*3160*/  @!PT LDS RZ, [RZ] ;  /* 0x00000000fffff984 */ /* 0x000fe20000000800 */
[----:B------:R-:W-:Y:S01]  /*3170*/  @!PT LDS RZ, [RZ] ;  /* 0x00000000fffff984 */ /* 0x000fe20000000800 */
[----:B------:R-:W-:Y:S01]  /*3180*/  @!PT LDS RZ, [RZ] ;  /* 0x00000000fffff984 */ /* 0x000fe20000000800 */
[----:B------:R5:W-:Y:S04]  /*3190*/  @!P2 LDGSTS.E.BYPASS.LTC128B.128 [R25+0xd000], [R4.64] ;  /* 0x0d0000000419afae */ /* 0x000be8000b901d44 */
[----:B------:R-:W-:Y:S04]  /*31a0*/  STL [R1+0x64], R10 ;  /* 0x0000640a01007387 */ /* 0x000fe80000100800 */
[----:B------:R5:W-:Y:S04]  /*31b0*/  @!P2 LDGSTS.E.BYPASS.LTC128B.128 [R25+0xf000], [R4.64+0x80] ;  /* 0x0f0000800419afae */ /* 0x000be8000b901d44 */
[----:B------:R5:W-:Y:S01]  /*31c0*/  @!P2 LDGSTS.E.BYPASS.LTC128B.128 [R25+0x11000], [R4.64+0x100] ;  /* 0x110001000419afae */ /* 0x000be2000b901d44 */
[----:B------:R-:W-:Y:S01]  /*31d0*/  ISETP.GE.AND P1, PT, R26, UR8, PT ;  /* 0x000000081a007c0c */ /* 0x000fe2000bf26270 */
[----:B------:R-:W-:-:S02]  /*31e0*/  IMAD.MOV.U32 R9, RZ, RZ, 0x7f800000 ;  /* 0x7f800000ff097424 */ /* 0x000fc400078e00ff */
[----:B------:R-:W0:Y:S10]  /*31f0*/  LDGDEPBAR ;  /* 0x00000000000079af */ /* 0x000e340000000000 */
[----:B------:R-:W3:Y:S01]  /*3200*/  @!P1 LDG.E R9, [R6.64] ;  /* 0x0000000406099981 */ /* 0x000ee2000c1e1900 */
[----:B------:R-:W-:-:S04]  /*3210*/  DEPBAR.LE SB0, 0x1 ;  /* 0x000080400000791a */ /* 0x000fc80000000000 */
[----:B------:R-:W-:Y:S06]  /*3220*/  BAR.SYNC.DEFER_BLOCKING 0x0 ;  /* 0x0000000000007b1d */ /* 0x000fec0000010000 */
[----:B------:R-:W1:Y:S04]  /*3230*/  LDSM.16.M88.4 R148, [R252+0x12000] ;  /* 0x01200000fc94783b */ /* 0x000e680000000200 */
[----:B------:R-:W1:Y:S04]  /*3240*/  LDSM.16.M88.4 R152, [R252+0x12800] ;  /* 0x01280000fc98783b */ /* 0x000e680000000200 */
[----:B------:R-:W1:Y:S04]  /*3250*/  LDSM.16.M88.4 R180, [R252+0x14000] ;  /* 0x01400000fcb4783b */ /* 0x000e680000000200 */
[----:B------:R-:W1:Y:S04]  /*3260*/  LDSM.16.M88.4 R184, [R252+0x14800] ;  /* 0x01480000fcb8783b */ /* 0x000e680000000200 */
[----:B------:R-:W1:Y:S04]  /*3270*/  LDSM.16.M88.4 R212, [R252+0x16000] ;  /* 0x01600000fcd4783b */ /* 0x000e680000000200 */
[----:B------:R-:W1:Y:S04]  /*3280*/  LDSM.16.M88.4 R216, [R252+0x16800] ;  /* 0x01680000fcd8783b */ /* 0x000e680000000200 */
[----:B--2---:R2:W-:Y:S04]  /*3290*/  STL [R1+0x60], R8 ;  /* 0x0000600801007387 */ /* 0x0045e80000100800 */
[----:B-----5:R-:W5:Y:S04]  /*32a0*/  LDL R5, [R1] ;  /* 0x0000000001057983 */ /* 0x020f680000100800 */
[----:B------:R-:W5:Y:S04]  /*32b0*/  LDL R4, [R1+0x2c] ;  /* 0x00002c0001047983 */ /* 0x000f680000100800 */
[----:B--2---:R-:W2:Y:S01]  /*32c0*/  LDL R8, [R1+0x4] ;  /* 0x0000040001087983 */ /* 0x004ea20000100800 */
[----:B------:R-:W-:-:S03]  /*32d0*/  UIADD3 UR18, UR23, UR12, URZ ;  /* 0x0000000c17127290 */ /* 0x000fc6000fffe03f */
[----:B---3--:R3:W-:Y:S01]  /*32e0*/  STL [R1+0x5c], R9 ;  /* 0x00005c0901007387 */ /* 0x0087e20000100800 */
[----:B------:R-:W-:Y:S01]  /*32f0*/  UIADD3 UR19, -UR6, 0x40, UR18 ;  /* 0x0000004006137890 */ /* 0x000fe2000fffe112 */
        /* <DEDUP_REMOVED lines=41> */
[----:B----4-:R-:W-:Y:S01]  /*3590*/  CS2R R28, SRZ ;  /* 0x00000000001c7805 */ /* 0x010fe2000001ff00 */
[----:B------:R-:W-:Y:S01]  /*35a0*/  CS2R R34, SRZ ;  /* 0x0000000000227805 */ /* 0x000fe2000001ff00 */
[----:B------:R-:W-:Y:S01]  /*35b0*/  CS2R R32, SRZ ;  /* 0x0000000000207805 */ /* 0x000fe2000001ff00 */
[----:B------:R-:W-:Y:S01]  /*35c0*/  CS2R R26, SRZ ;  /* 0x00000000001a7805 */ /* 0x000fe2000001ff00 */
[----:B-1----:R-:W-:Y:S01]  /*35d0*/  CS2R R24, SRZ ;  /* 0x0000000000187805 */ /* 0x002fe2000001ff00 */
[----:B------:R-:W-:Y:S01]  /*35e0*/  CS2R R22, SRZ ;  /* 0x0000000000167805 */ /* 0x000fe2000001ff00 */
[----:B------:R-:W-:Y:S01]  /*35f0*/  CS2R R20, SRZ ;  /* 0x0000000000147805 */ /* 0x000fe2000001ff00 */
[----:B------:R-:W-:-:S02]  /*3600*/  ULDC UR11, c[0x0][0x2e8] ;  /* 0x0000ba00000b7ab9 */ /* 0x000fc40000000800 */
[----:B------:R-:W-:Y:S02]  /*3610*/  UIADD3 UR20, UR23, 0x40, URZ ;  /* 0x0000004017147890 */ /* 0x000fe4000fffe03f */
[----:B------:R-:W-:Y:S02]  /*3620*/  UIADD3 UR19, UR19, -UR11, URZ ;  /* 0x8000000b13137290 */ /* 0x000fe4000fffe03f */
[----:B------:R-:W-:Y:S01]  /*3630*/  ULDC UR10, c[0x0][0x2e4] ;  /* 0x0000b900000a7ab9 */ /* 0x000fe20000000800 */
[----:B-----5:R3:W1:Y:S04]  /*3640*/  LDSM.16.M88.4 R164, [R5+0x12000] ;  /* 0x0120000005a4783b */ /* 0x0206680000000200 */
[----:B------:R3:W4:Y:S04]  /*3650*/  LDSM.16.M88.4 R168, [R5+0x12800] ;  /* 0x0128000005a8783b */ /* 0x0007280000000200 */
[----:B------:R3:W1:Y:S04]  /*3660*/  LDSM.16.M88.4 R172, [R4+0x12000] ;  /* 0x0120000004ac783b */ /* 0x0006680000000200 */
[----:B------:R3:W1:Y:S04]  /*3670*/  LDSM.16.M88.4 R176, [R4+0x12800] ;  /* 0x0128000004b0783b */ /* 0x0006680000000200 */
[----:B------:R3:W1:Y:S04]  /*3680*/  LDSM.16.M88.4 R196, [R5+0x14000] ;  /* 0x0140000005c4783b */ /* 0x0006680000000200 */
[----:B------:R3:W1:Y:S04]  /*3690*/  LDSM.16.M88.4 R200, [R5+0x14800] ;  /* 0x0148000005c8783b */ /* 0x0006680000000200 */
[----:B--2---:R3:W2:Y:S04]  /*36a0*/  LDSM.16.M88.4 R156, [R8+0x12000] ;  /* 0x01200000089c783b */ /* 0x0046a80000000200 */
        /* <DEDUP_REMOVED lines=11> */
.L_x_190:
[----:B------:R-:W2:Y:S01]  /*3760*/  LDL R97, [R1+0x8] ;  /* 0x0000080001617983 */ /* 0x000ea20000100800 */
[----:B------:R-:W-:Y:S02]  /*3770*/  USHF.L.U32 UR9, UR7, 0x6, URZ ;  /* 0x0000000607097899 */ /* 0x000fe4000800063f */
[----:B------:R-:W-:Y:S01]  /*3780*/  ULDC UR8, c[0x0][0x2e4] ;  /* 0x0000b90000087ab9 */ /* 0x000fe20000000800 */
[----:B------:R-:W4:Y:S01]  /*3790*/  LDL R80, [R1+0x4] ;  /* 0x0000040001507983 */ /* 0x000f220000100800 */
[----:B------:R-:W-:Y:S03]  /*37a0*/  UISETP.GE.AND UP0, UPT, UR9, UR19, UPT ;  /* 0x000000130900728c */ /* 0x000fe6000bf06270 */
[----:B---3--:R-:W3:Y:S04]  /*37b0*/  LDL R96, [R1+0xc] ;  /* 0x00000c0001607983 */ /* 0x008ee80000100800 */
[----:B------:R-:W4:Y:S04]  /*37c0*/  LDL R79, [R1] ;  /* 0x00000000014f7983 */ /* 0x000f280000100800 */
[----:B------:R-:W4:Y:S04]  /*37d0*/  LDL R95, [R1+0x18] ;  /* 0x00001800015f7983 */ /* 0x000f280000100800 */
[----:B------:R-:W0:Y:S04]  /*37e0*/  LDGDEPBAR ;  /* 0x00000000000079af */ /* 0x000e280000000000 */
[----:B------:R-:W4:Y:S04]  /*37f0*/  LDL R94, [R1+0x14] ;  /* 0x00001400015e7983 */ /* 0x000f280000100800 */
[----:B------:R-:W4:Y:S04]  /*3800*/  LDL R78, [R1+0x10] ;  /* 0x00001000014e7983 */ /* 0x000f280000100800 */
[----:B------:R-:W4:Y:S04]  /*3810*/  LDL R77, [R1+0x68] ;  /* 0x00006800014d7983 */ /* 0x000f280000100800 */
[----:B------:R-:W4:Y:S01]  /*3820*/  LDL R76, [R1+0x64] ;  /* 0x00006400014c7983 */ /* 0x000f220000100800 */
[----:B------:R-:W-:Y:S04]  /*3830*/  DEPBAR.LE SB0, 0x0 ;  /* 0x000080000000791a */ /* 0x000fe80000000000 */
[----:B------:R-:W-:Y:S06]  /*3840*/  BAR.SYNC.DEFER_BLOCKING 0x0 ;  /* 0x0000000000007b1d */ /* 0x000fec0000010000 */
[----:B-1----:R-:W-:Y:S04]  /*3850*/  LDSM.16.M88.4 R8, [R252+0xc000] ;  /* 0x00c00000fc08783b */ /* 0x002fe80000000200 */
[----:B------:R-:W-:Y:S04]  /*3860*/  LDSM.16.M88.4 R68, [R252+0xc800] ;  /* 0x00c80000fc44783b */ /* 0x000fe80000000200 */
[----:B--2---:R-:W2:Y:S04]  /*3870*/  LDSM.16.M88.4 R16, [R97] ;  /* 0x000000006110783b */ /* 0x004ea80000000200 */
[----:B---3--:R-:W-:Y:S01]  /*3880*/  LDSM.16.M88.4 R72, [R96] ;  /* 0x000000006048783b */ /* 0x008fe20000000200 */
[C---:B--2---:R-:W-:Y:S08]  /*3890*/  HMMA.16816.F32.BF16 R4, R16.reuse, R8, RZ ;  /* 0x000000081004723c */ /* 0x044ff000000418ff */
[C---:B------:R-:W-:Y:S08]  /*38a0*/  HMMA.16816.F32.BF16 R8, R16.reuse, R10, RZ ;  /* 0x0000000a1008723c */ /* 0x040ff000000418ff */
[C---:B------:R-:W-:Y:S08]  /*38b0*/  HMMA.16816.F32.BF16 R12, R16.reuse, R68, RZ ;  /* 0x00000044100c723c */ /* 0x040ff000000418ff */
[----:B------:R-:W-:Y:S01]  /*38c0*/  HMMA.16816.F32.BF16 R16, R16, R70, RZ ;  /* 0x000000461010723c */ /* 0x000fe200000418ff */
[----:B----4-:R-:W2:Y:S07]  /*38d0*/  LDSM.16.M88.4 R68, [R80+0xc000] ;  /* 0x00c000005044783b */ /* 0x010eae0000000200 */
[C---:B--2---:R-:W-:Y:S08]  /*38e0*/  HMMA.16816.F32.BF16 R4, R72.reuse, R68, R4 ;  /* 0x000000444804723c */ /* 0x044ff00000041804 */
[C---:B------:R-:W-:Y:S01]  /*38f0*/  HMMA.16816.F32.BF16 R8, R72.reuse, R70, R8 ;  /* 0x000000464808723c */ /* 0x040fe20000041808 */
[----:B------:R-:W2:Y:S07]  /*3900*/  LDSM.16.M88.4 R68, [R80+0xc800] ;  /* 0x00c800005044783b */ /* 0x000eae0000000200 */
[C---:B--2---:R-:W-:Y:S08]  /*3910*/  HMMA.16816.F32.BF16 R12, R72.reuse, R68, R12 ;  /* 0x00000044480c723c */ /* 0x044ff0000004180c */
[----:B------:R-:W-:Y:S01]  /*3920*/  HMMA.16816.F32.BF16 R16, R72, R70, R16 ;  /* 0x000000464810723c */ /* 0x000fe20000041810 */
[----:B------:R-:W-:Y:S04]  /*3930*/  LDSM.16.M88.4 R68, [R95] ;  /* 0x000000005f44783b */ /* 0x000fe80000000200 */
[----:B------:R-:W2:Y:S03]  /*3940*/  LDSM.16.M88.4 R72, [R79+0xc000] ;  /* 0x00c000004f48783b */ /* 0x000ea60000000200 */
        /* <DEDUP_REMOVED lines=12> */
[----:B------:R-:W-:Y:S04]  /*3a10*/  LDSM.16.M88.4 R68, [R97+0x2000] ;  /* 0x002000006144783b */ /* 0x000fe80000000200 */
        /* <DEDUP_REMOVED lines=53> */
[C---:B--2---:R-:W-:Y:S07]  /*3d70*/  HMMA.16816.F32.BF16 R12, R68.reuse, R72, R12 ;  /* 0x00000048440c723c */ /* 0x044fee000004180c */
        /* <DEDUP_REMOVED lines=16> */
.L_x_186:
[----:B------:R-:W3:Y:S01]  /*3e80*/  LDL R68, [R1+0x74] ;  /* 0x0000740001447983 */ /* 0x000ee20000100800 */
[----:B------:R-:W-:Y:S03]  /*3e90*/  UIADD3 UR10, -UR8, UR6, -UR12 ;  /* 0x00000006080a7290 */ /* 0x000fe6000fffe90c */
[----:B------:R-:W4:Y:S01]  /*3ea0*/  LDL R69, [R1+0x78] ;  /* 0x0000780001457983 */ /* 0x000f220000100800 */
[----:B---3--:R-:W-:Y:S01]  /*3eb0*/  IADD3 R80, R68, UR9, RZ ;  /* 0x0000000944507c10 */ /* 0x008fe2000fffe0ff */
[----:B------:R-:W-:Y:S01]  /*3ec0*/  UIADD3 UR9, UR6, 0x1, -UR12 ;  /* 0x0000000106097890 */ /* 0x000fe2000fffe80c */
[----:B------:R-:W-:Y:S02]  /*3ed0*/  IMAD.U32 R68, RZ, RZ, UR22 ;  /* 0x00000016ff447e24 */ /* 0x000fe4000f8e00ff */
[----:B------:R-:W-:Y:S01]  /*3ee0*/  IADD3 R70, R80, UR10, RZ ;  /* 0x0000000a50467c10 */ /* 0x000fe2000fffe0ff */
[----:B------:R-:W-:Y:S01]  /*3ef0*/  UIADD3 UR9, UR9, UR41, URZ ;  /* 0x0000002909097290 */ /* 0x000fe2000fffe03f */
[----:B----4-:R-:W-:Y:S02]  /*3f00*/  IMAD R68, R68, 0x40, R69 ;  /* 0x0000004044447824 */ /* 0x010fe400078e0245 */
        /* <DEDUP_REMOVED lines=8> */
[C---:B--2---:R-:W-:Y:S02]  /*3f90*/  IADD3 R73, R68.reuse, 0x11, RZ ;  /* 0x0000001144497810 */ /* 0x044fe40007ffe0ff */
        /* <DEDUP_REMOVED lines=55> */
.L_x_187:
[----:B------:R-:W3:Y:S01]  /*4310*/  LDL R70, [R1+0x5c] ;  /* 0x00005c0001467983 */ /* 0x000ee20000100800 */
[----:B------:R-:W-:Y:S03]  /*4320*/  UISETP.GT.AND UP2, UPT, UR7, UR17, UPT ;  /* 0x000000110700728c */ /* 0x000fe6000bf44270 */
[----:B------:R-:W4:Y:S03]  /*4330*/  LDL R69, [R1+0x60] ;  /* 0x0000600001457983 */ /* 0x000f260000100800 */
[----:B------:R-:W-:Y:S01]  /*4340*/  PLOP3.LUT P3, PT, PT, PT, UP2, 0x80, 0x0 ;  /* 0x000000000000781c */ /* 0x000fe20003f6f028 */
[----:B--2---:R-:W2:Y:S04]  /*4350*/  LDL R93, [R1+0x3c] ;  /* 0x00003c00015d7983 */ /* 0x004ea80000100800 */
[----:B------:R-:W2:Y:S04]  /*4360*/  LDL R92, [R1+0x58] ;  /* 0x00005800015c7983 */ /* 0x000ea80000100800 */
[----:B------:R-:W2:Y:S04]  /*4370*/  LDL R91, [R1+0x50] ;  /* 0x00005000015b7983 */ /* 0x000ea80000100800 */
[----:B------:R-:W2:Y:S01]  /*4380*/  LDL R90, [R1+0x54] ;  /* 0x00005400015a7983 */ /* 0x000ea20000100800 */
[C---:B---3--:R-:W-:Y:S01]  /*4390*/  FMUL.FTZ R68, R70.reuse, 1.4426950216293334961 ;  /* 0x3fb8aa3b46447820 */ /* 0x048fe20000410000 */
[----:B------:R-:W-:Y:S04]  /*43a0*/  FSETP.NEU.FTZ.AND P0, PT, R70, -INF , PT ;  /* 0xff8000004600780b */ /* 0x000fe80003f1d000 */
[----:B------:R-:W-:Y:S02]  /*43b0*/  FSEL R68, R68, RZ, P0 ;  /* 0x000000ff44447208 */ /* 0x000fe40000000000 */
[----:B----4-:R-:W-:Y:S03]  /*43c0*/  FSETP.NEU.FTZ.AND P0, PT, R69, -INF , PT ;  /* 0xff8000004500780b */ /* 0x010fe60003f1d000 */
        /* <DEDUP_REMOVED lines=8> */
[----:B------:R-:W4:Y:S01]  /*4450*/  MUFU.EX2 R81, R5 ;  /* 0x0000000500517308 */ /* 0x000f220000000800 */
[----:B------:R-:W-:Y:S09]  /*4460*/  FFMA.FTZ R68, R17, c[0x0][0x23c], -R68 ;  /* 0x00008f0011447a23 */ /* 0x000ff20000010844 */
[----:B------:R-:W-:Y:S01]  /*4470*/  MUFU.EX2 R80, R8 ;  /* 0x0000000800507308 */ /* 0x000fe20000000800 */
[----:B---3--:R-:W-:Y:S05]  /*4480*/  FMUL.FTZ R4, R69, 1.4426950216293334961 ;  /* 0x3fb8aa3b45047820 */ /* 0x008fea0000410000 */
[----:B------:R-:W-:Y:S04]  /*4490*/  FSEL R4, R4, RZ, P0 ;  /* 0x000000ff04047208 */ /* 0x000fe80000000000 */
[----:B------:R-:W-:Y:S01]  /*44a0*/  MUFU.EX2 R77, R9 ;  /* 0x00000009004d7308 */ /* 0x000fe20000000800 */
[--C-:B------:R-:W-:Y:S02]  /*44b0*/  FFMA.FTZ R6, R6, c[0x0][0x23c], -R4.reuse ;  /* 0x00008f0006067a23 */ /* 0x100fe40000010804 */
[--C-:B------:R-:W-:Y:S02]  /*44c0*/  FFMA.FTZ R7, R7, c[0x0][0x23c], -R4.reuse ;  /* 0x00008f0007077a23 */ /* 0x100fe40000010804 */
[--C-:B------:R-:W-:Y:S05]  /*44d0*/  FFMA.FTZ R18, R18, c[0x0][0x23c], -R4.reuse ;  /* 0x00008f0012127a23 */ /* 0x100fea0000010804 */
[----:B------:R4:W-:Y:S01]  /*44e0*/  MUFU.EX2 R75, R6 ;  /* 0x00000006004b7308 */ /* 0x0009e20000000800 */
[--C-:B------:R-:W-:Y:S02]  /*44f0*/  FFMA.FTZ R10, R10, c[0x0][0x23c], -R4.reuse ;  /* 0x00008f000a0a7a23 */ /* 0x100fe40000010804 */
[--C-:B------:R-:W-:Y:S02]  /*4500*/  FFMA.FTZ R11, R11, c[0x0][0x23c], -R4.reuse ;  /* 0x00008f000b0b7a23 */ /* 0x100fe40000010804 */
[--C-:B------:R-:W-:Y:S02]  /*4510*/  FFMA.FTZ R14, R14, c[0x0][0x23c], -R4.reuse ;  /* 0x00008f000e0e7a23 */ /* 0x100fe40000010804 */
[--C-:B------:R-:W-:Y:S02]  /*4520*/  FFMA.FTZ R15, R15, c[0x0][0x23c], -R4.reuse ;  /* 0x00008f000f0f7a23 */ /* 0x100fe40000010804 */
[----:B------:R-:W-:Y:S01]  /*4530*/  FFMA.FTZ R4, R19, c[0x0][0x23c], -R4 ;  /* 0x00008f0013047a23 */ /* 0x000fe20000010804 */
[----:B------:R-:W3:Y:S10]  /*4540*/  MUFU.EX2 R73, R7 ;  /* 0x0000000700497308 */ /* 0x000ef40000000800 */
[----:B------:R1:W-:Y:S01]  /*4550*/  MUFU.EX2 R76, R4 ;  /* 0x00000004004c7308 */ /* 0x0003e20000000800 */
[----:B----4-:R-:W-:Y:S05]  /*4560*/  F2FP.BF16.PACK_AB R6, R81, R83 ;  /* 0x000000535106723e */ /* 0x010fea00000010ff */
[----:B--2---:R2:W-:Y:S04]  /*4570*/  STS [R93+0x14000], R6 ;  /* 0x014000065d007388 */ /* 0x0045e80000000800 */
[----:B------:R-:W-:Y:S01]  /*4580*/  MUFU.EX2 R74, R10 ;  /* 0x0000000a004a7308 */ /* 0x000fe20000000800 */
[----:B---3--:R-:W-:Y:S05]  /*4590*/  F2FP.BF16.PACK_AB R5, R73, R75 ;  /* 0x0000004b4905723e */ /* 0x008fea00000010ff */
[----:B------:R3:W-:Y:S04]  /*45a0*/  STS [R93+0x14400], R5 ;  /* 0x014400055d007388 */ /* 0x0007e80000000800 */
[----:B------:R-:W4:Y:S01]  /*45b0*/  MUFU.EX2 R72, R11 ;  /* 0x0000000b00487308 */ /* 0x000f220000000800 */
[----:B-1----:R-:W-:Y:S05]  /*45c0*/  F2FP.BF16.PACK_AB R4, R77, R80 ;  /* 0x000000504d04723e */ /* 0x002fea00000010ff */
[----:B------:R1:W-:Y:S04]  /*45d0*/  STS [R92+0x14000], R4 ;  /* 0x014000045c007388 */ /* 0x0003e80000000800 */
[----:B------:R-:W-:Y:S10]  /*45e0*/  MUFU.EX2 R89, R12 ;  /* 0x0000000c00597308 */ /* 0x000ff40000000800 */
[----:B------:R-:W1:Y:S01]  /*45f0*/  MUFU.EX2 R88, R13 ;  /* 0x0000000d00587308 */ /* 0x000e620000000800 */
[----:B----4-:R-:W-:Y:S05]  /*4600*/  F2FP.BF16.PACK_AB R8, R72, R74 ;  /* 0x0000004a4808723e */ /* 0x010fea00000010ff */
[----:B------:R-:W-:Y:S04]  /*4610*/  STS [R92+0x14400], R8 ;  /* 0x014400085c007388 */ /* 0x000fe80000000800 */
[----:B------:R-:W-:Y:S10]  /*4620*/  MUFU.EX2 R86, R14 ;  /* 0x0000000e00567308 */ /* 0x000ff40000000800 */
[----:B------:R-:W2:Y:S01]  /*4630*/  MUFU.EX2 R85, R15 ;  /* 0x0000000f00557308 */ /* 0x000ea20000000800 */
[----:B-1----:R-:W-:Y:S05]  /*4640*/  F2FP.BF16.PACK_AB R7, R88, R89 ;  /* 0x000000595807723e */ /* 0x002fea00000010ff */
[----:B------:R-:W-:Y:S04]  /*4650*/  STS [R91+0x14000], R7 ;  /* 0x014000075b007388 */ /* 0x000fe80000000800 */
[----:B------:R-:W-:Y:S10]  /*4660*/  MUFU.EX2 R87, R16 ;  /* 0x0000001000577308 */ /* 0x000ff40000000800 */
[----:B------:R-:W3:Y:S01]  /*4670*/  MUFU.EX2 R84, R68 ;  /* 0x0000004400547308 */ /* 0x000ee20000000800 */
[----:B--2---:R-:W-:Y:S05]  /*4680*/  F2FP.BF16.PACK_AB R6, R85, R86 ;  /* 0x000000565506723e */ /* 0x004fea00000010ff */
[----:B------:R-:W-:Y:S04]  /*4690*/  STS [R91+0x14400], R6 ;  /* 0x014400065b007388 */ /* 0x000fe80000000800 */
[----:B------:R-:W1:Y:S01]  /*46a0*/  MUFU.EX2 R82, R18 ;  /* 0x0000001200527308 */ /* 0x000e620000000800 */
[----:B---3--:R-:W-:Y:S05]  /*46b0*/  F2FP.BF16.PACK_AB R5, R84, R87 ;  /* 0x000000575405723e */ /* 0x008fea00000010ff */
[----:B------:R-:W-:Y:S01]  /*46c0*/  STS [R90+0x14000], R5 ;  /* 0x014000055a007388 */ /* 0x000fe20000000800 */
[----:B-1----:R-:W-:Y:S05]  /*46d0*/  F2FP.BF16.PACK_AB R4, R76, R82 ;  /* 0x000000524c04723e */ /* 0x002fea00000010ff */
        /* <DEDUP_REMOVED lines=212> */
.L_x_188:
        /* <DEDUP_REMOVED lines=371> */
.L_x_189:
        /* <DEDUP_REMOVED lines=172> */
.L_x_191:
        /* <DEDUP_REMOVED lines=18> */
.L_x_192:
[----:B-1----:R-:W2:Y:S01]  /*7730*/  LDL.64 R8, [R1+0x80] ;  /* 0x0000800001087983 */ /* 0x002ea20000100a00 */
[----:B------:R-:W-:Y:S01]  /*7740*/  USHF.R.S32.HI UR10, URZ, 0x1f, UR23 ;  /* 0x0000001f3f0a7899 */ /* 0x000fe20008011417 */
[----:B------:R-:W-:Y:S01]  /*7750*/  IMAD.U32 R4, RZ, RZ, UR23 ;  /* 0x00000017ff047e24 */ /* 0x000fe2000f8e00ff */
[----:B------:R-:W-:Y:S01]  /*7760*/  ULDC.64 UR8, c[0x0][0x3a0] ;  /* 0x0000e80000087ab9 */ /* 0x000fe20000000a00 */
[----:B------:R-:W-:Y:S01]  /*7770*/  BAR.SYNC.DEFER_BLOCKING 0x0 ;  /* 0x0000000000007b1d */ /* 0x000fe20000010000 */
[----:B------:R-:W-:Y:S02]  /*7780*/  UIMAD UR7, UR10, UR8, URZ ;  /* 0x000000080a0772a4 */ /* 0x000fe4000f8e023f */
[----:B------:R-:W-:Y:S02]  /*7790*/  UIMAD UR6, UR22, -0x40, UR6 ;  /* 0xffffffc0160678a4 */ /* 0x000fe4000f8e0206 */
[----:B------:R-:W-:Y:S01]  /*77a0*/  UIMAD UR7, UR23, UR9, UR7 ;  /* 0x00000009170772a4 */ /* 0x000fe2000f8e0207 */
[----:B------:R-:W1:Y:S01]  /*77b0*/  S2R R15, SR_TID.X ;  /* 0x00000000000f7919 */ /* 0x000e620000002100 */
[----:B------:R-:W-:Y:S01]  /*77c0*/  BSSY B0, `(.L_x_193) ;  /* 0x000002b000007945 */ /* 0x000fe20003800000 */
[----:B------:R-:W-:-:S02]  /*77d0*/  ULDC.64 UR8, c[0x0][0x3b8] ;  /* 0x0000ee0000087ab9 */ /* 0x000fc40000000a00 */
[----:B------:R-:W3:Y:S04]  /*77e0*/  S2R R64, SR_TID.X ;  /* 0x0000000000407919 */ /* 0x000ee80000002100 */
[----:B------:R4:W2:Y:S04]  /*77f0*/  LDS.128 R36, [R251+0xd000] ;  /* 0x00d00000fb247984 */ /* 0x0008a80000000c00 */
        /* <DEDUP_REMOVED lines=14> */
[----:B------:R-:W-:-:S02]  /*78e0*/  IMAD.MOV.U32 R6, RZ, RZ, R8 ;  /* 0x000000ffff067224 */ /* 0x000fc400078e0008 */
[----:B------:R-:W-:Y:S01]  /*78f0*/  IMAD.U32 R8, RZ, RZ, UR7 ;  /* 0x00000007ff087e24 */ /* 0x000fe2000f8e00ff */
[----:B------:R-:W-:Y:S01]  /*7900*/  UIMAD UR7, UR59, UR8, URZ ;  /* 0x000000083b0772a4 */ /* 0x000fe2000f8e023f */
[----:B------:R-:W-:-:S03]  /*7910*/  IMAD.WIDE.U32 R4, R4, c[0x0][0x3a0], R6 ;  /* 0x0000e80004047a25 */ /* 0x000fc600078e0006 */
[----:B------:R-:W-:Y:S02]  /*7920*/  UIMAD UR7, UR38, UR9, UR7 ;  /* 0x00000009260772a4 */ /* 0x000fe4000f8e0207 */
        /* <DEDUP_REMOVED lines=20> */
.L_x_194:
[----:B-1-34-:R-:W-:Y:S05]  /*7a70*/  BSYNC B0 ;  /* 0x0000000000007941 */ /* 0x01afea0003800000 */
.L_x_193:
        /* <DEDUP_REMOVED lines=16> */
.L_x_196:
[----:B------:R-:W-:Y:S05]  /*7b80*/  BSYNC B0 ;  /* 0x0000000000007941 */ /* 0x000fea0003800000 */
.L_x_195:
        /* <DEDUP_REMOVED lines=27> */
.L_x_198:
[----:B------:R-:W-:Y:S05]  /*7d40*/  BSYNC B0 ;  /* 0x0000000000007941 */ /* 0x000fea0003800000 */
.L_x_197:
        /* <DEDUP_REMOVED lines=13> */
.L_x_185:
[----:B------:R-:W-:Y:S05]  /*7e20*/  BSYNC B1 ;  /* 0x0000000000017941 */ /* 0x000fea0003800000 */
.L_x_171:
        /* <DEDUP_REMOVED lines=11> */
.L_x_199:
[----:B------:R-:W-:Y:S05]  /*7ee0*/  EXIT ;  /* 0x000000000000794d */ /* 0x000fea0003800000 */
.L_x_201:
        /* <DEDUP_REMOVED lines=9> */
.L_x_1582:


//--------------------- .text._ZN5flash44flash_bwd_dq_dk_dv_loop_seqk_parallel_kernelI23Flash_bwd_kernel_traitsILi192ELi64ELi64ELi8ELi4ELi2ELi2ELb1ELb1EN7cutlass10bfloat16_tE19Flash_kernel_traitsILi192ELi64ELi64ELi8ES3_EELb0ELb0ELb1ELb1ELb0ELb0ELb0EEEvNS_16Flash_bwd_paramsE --------------------------
	.section	.text._ZN5flash44flash_bwd_dq_dk_dv_loop_seqk_parallel_kernelI23Flash_bwd_kernel_traitsILi192ELi64ELi64ELi8ELi4ELi2ELi2ELb1ELb1EN7cutlass10bfloat16_tE19Flash_kernel_traitsILi192ELi64ELi64ELi8ES3_EELb0ELb0ELb1ELb1ELb0ELb0ELb0EEEvNS_16Flash_bwd_paramsE,"ax",@progbits
	.sectioninfo	@"SHI_REGISTERS=255"
	.align	128
        .global         _ZN5flash44flash_bwd_dq_dk_dv_loop_seqk_parallel_kernelI23Flash_bwd_kernel_traitsILi192ELi64ELi64ELi8ELi4ELi2ELi2ELb1ELb1EN7cutlass10bfloat16_tE19Flash_kernel_traitsILi192ELi64ELi64ELi8ES3_EELb0ELb0ELb1ELb1ELb0ELb0ELb0EEEvNS_16Flash_bwd_paramsE
        .type           _ZN5flash44flash_bwd_dq_dk_dv_loop_seqk_parallel_kernelI23Flash_bwd_kernel_traitsILi192ELi64ELi64ELi8ELi4ELi2ELi2ELb1ELb1EN7cutlass10bfloat16_tE19Flash_kernel_traitsILi192ELi64ELi64ELi8ES3_EELb0ELb0ELb1ELb1ELb0ELb0ELb0EEEvNS_16Flash_bwd_paramsE,@function
        .size           _ZN5flash44flash_bwd_dq_dk_dv_loop_seqk_parallel_kernelI23Flash_bwd_kernel_traitsILi192ELi64ELi64ELi8ELi4ELi2ELi2ELb1ELb1EN7cutlass10bfloat16_tE19Flash_kernel_traitsILi192ELi64ELi64ELi8ES3_EELb0ELb0ELb1ELb1ELb0ELb0ELb0EEEvNS_16Flash_bwd_paramsE,(.L_x_1583 - _ZN5flash44flash_bwd_dq_dk_dv_loop_seqk_parallel_kernelI23Flash_bwd_kernel_traitsILi192ELi64ELi64ELi8ELi4ELi2ELi2ELb1ELb1EN7cutlass10bfloat16_tE19Flash_kernel_traitsILi192ELi64ELi64ELi8ES3_EELb0ELb0ELb1ELb1ELb0ELb0ELb0EEEvNS_16Flash_bwd_paramsE)
        .other          _ZN5flash44flash_bwd_dq_dk_dv_loop_seqk_parallel_kernelI23Flash_bwd_kernel_traitsILi192ELi64ELi64ELi8ELi4ELi2ELi2ELb1ELb1EN7cutlass10bfloat16_tE19Flash_kernel_traitsILi192ELi64ELi64ELi8ES3_EELb0ELb0ELb1ELb1ELb0ELb0ELb0EEEvNS_16Flash_bwd_paramsE,@"STO_CUDA_ENTRY STV_DEFAULT"
_ZN5flash44flash_bwd_dq_dk_dv_loop_seqk_parallel_kernelI23Flash_bwd_kernel_traitsILi192ELi64ELi64ELi8ELi4ELi2ELi2ELb1ELb1EN7cutlass10bfloat16_tE19Flash_kernel_traitsILi192ELi64ELi64ELi8ES3_EELb0ELb0ELb1ELb1ELb0ELb0ELb0EEEvNS_16Flash_bwd_paramsE:
.text._ZN5flash44flash_bwd_dq_dk_dv_loop_seqk_parallel_kernelI23Flash_bwd_kernel_traitsILi192ELi64ELi64ELi8ELi4ELi2ELi2ELb1ELb1EN7cutlass10bfloat16_tE19Flash_kernel_traitsILi192ELi64ELi64ELi8ES3_EELb0ELb0ELb1ELb1ELb0ELb0ELb0EEEvNS_16Flash_bwd_paramsE:
        /* <DEDUP_REMOVED lines=30> */
[-C--:B------:R-:W-:Y:S01]  /*01e0*/  LEA.HI R10, R5, R6.reuse, RZ, 0x3 ;  /* 0x00000006050a7211 */ /* 0x080fe200078f18ff */
[----:B------:R-:W-:Y:S01]  /*01f0*/  ULDC UR11, c[0x0][0x1c0] ;  /* 0x00007000000b7ab9 */ /* 0x000fe20000000800 */
[----:B------:R-:W-:Y:S01]  /*0200*/  LOP3.LUT R4, R3, 0xffffffe0, RZ, 0xc0, !PT ;  /* 0xffffffe003047812 */ /* 0x000fe200078ec0ff */
[----:B---3--:R-:W-:Y:S01]  /*0210*/  UIMAD UR49, UR37, UR48, URZ ;  /* 0x00000030253172a4 */ /* 0x008fe2000f8e023f */
[--C-:B------:R-:W-:Y:S01]  /*0220*/  SHF.R.S32.HI R0, RZ, 0x5, R3.reuse ;  /* 0x00000005ff007819 */ /* 0x100fe20000011403 */
[----:B------:R-:W-:Y:S01]  /*0230*/  UIMAD UR48, UR48, UR12, URZ ;  /* 0x0000000c303072a4 */ /* 0x000fe2000f8e023f */
[----:B------:R-:W-:Y:S01]  /*0240*/  SHF.R.S32.HI R12, RZ, 0x1f, R3 ;  /* 0x0000001fff0c7819 */ /* 0x000fe20000011403 */
[----:B------:R-:W-:Y:S01]  /*0250*/  IMAD.IADD R9, R6, 0x1, -R4 ;  /* 0x0000000106097824 */ /* 0x000fe200078e0a04 */
[CC--:B------:R-:W-:Y:S01]  /*0260*/  LEA.HI R2, R5.reuse, R6.reuse, RZ, 0x4 ;  /* 0x0000000605027211 */ /* 0x0c0fe200078f20ff */
[----:B------:R-:W-:Y:S01]  /*0270*/  UIMAD UR57, UR8, UR6, UR57 ;  /* 0x00000006083972a4 */ /* 0x000fe2000f8e0239 */
[CC--:B------:R-:W-:Y:S01]  /*0280*/  LEA.HI R16, R5.reuse, R6.reuse, RZ, 0x7 ;  /* 0x0000000605107211 */ /* 0x0c0fe200078f38ff */
[----:B------:R-:W-:Y:S01]  /*0290*/  UIMAD UR54, UR7, UR33, URZ ;  /* 0x00000021073672a4 */ /* 0x000fe2000f8e023f */
[CC--:B------:R-:W-:Y:S01]  /*02a0*/  LEA.HI R17, R5.reuse, R6.reuse, RZ, 0x6 ;  /* 0x0000000605117211 */ /* 0x0c0fe200078f30ff */
[----:B------:R-:W-:Y:S01]  /*02b0*/  UIMAD UR6, UR33, UR11, UR37 ;  /* 0x0000000b210672a4 */ /* 0x000fe2000f8e0225 */
[----:B------:R-:W-:Y:S01]  /*02c0*/  LEA.HI R5, R5, R6, RZ, 0x2 ;  /* 0x0000000605057211 */ /* 0x000fe200078f10ff */
[----:B------:R-:W-:Y:S01]  /*02d0*/  @!UP5 UIMAD UR7, UR33, UR13, UR37 ;  /* 0x0000000d2107d2a4 */ /* 0x000fe2000f8e0225 */
[-C--:B------:R-:W-:Y:S01]  /*02e0*/  LEA.HI R4, R12, R0.reuse, RZ, 0x2 ;  /* 0x000000000c047211 */ /* 0x080fe200078f10ff */
[----:B------:R-:W-:Y:S01]  /*02f0*/  USHF.L.U32 UR43, UR48, 0x6, URZ ;  /* 0x00000006302b7899 */ /* 0x000fe2000800063f */
        /* <DEDUP_REMOVED lines=8> */
[----:B------:R-:W-:Y:S01]  /*0380*/  LOP3.LUT R4, R4, 0xfffffffc, RZ, 0xc0, !PT ;  /* 0xfffffffc04047812 */ /* 0x000fe200078ec0ff */
[C---:B------:R-:W-:Y:S01]  /*0390*/  IMAD.IADD R8, R6.reuse, 0x1, -R8 ;  /* 0x0000000106087824 */ /* 0x040fe200078e0a08 */
[----:B------:R-:W-:Y:S01]  /*03a0*/  LOP3.LUT R3, R3, 0xfffffffe, RZ, 0xc0, !PT ;  /* 0xfffffffe03037812 */ /* 0x000fe200078ec0ff */
[----:B------:R-:W-:Y:S01]  /*03b0*/  IMAD.IADD R19, R6, 0x1, -R11 ;  /* 0x0000000106137824 */ /* 0x000fe200078e0a0b */
[----:B------:R-:W-:Y:S01]  /*03c0*/  SHF.R.S32.HI R6, RZ, 0x4, R2 ;  /* 0x00000004ff067819 */ /* 0x000fe20000011402 */
[C---:B------:R-:W-:Y:S01]  /*03d0*/  IMAD.IADD R15, R0.reuse, 0x1, -R4 ;  /* 0x00000001000f7824 */ /* 0x040fe200078e0a04 */
[----:B------:R-:W-:Y:S01]  /*03e0*/  SHF.R.S32.HI R13, RZ, 0x3, R10 ;  /* 0x00000003ff0d7819 */ /* 0x000fe2000001140a */
[----:B------:R-:W-:Y:S01]  /*03f0*/  IMAD.IADD R14, R0, 0x1, -R3 ;  /* 0x00000001000e7824 */ /* 0x000fe200078e0a03 */
[--C-:B------:R-:W-:Y:S01]  /*0400*/  SHF.R.S32.HI R3, RZ, 0x2, R5.reuse ;  /* 0x00000002ff037819 */ /* 0x100fe20000011405 */
[C---:B------:R-:W-:Y:S01]  /*0410*/  IMAD.SHL.U32 R20, R7.reuse, 0x8, RZ ;  /* 0x0000000807147824 */ /* 0x040fe200078e00ff */
[----:B------:R-:W-:Y:S01]  /*0420*/  SHF.R.S32.HI R0, RZ, 0x1f, R5 ;  /* 0x0000001fff007819 */ /* 0x000fe20000011405 */
[----:B------:R-:W-:Y:S01]  /*0430*/  ULDC UR52, c[0x0][0x224] ;  /* 0x0000890000347ab9 */ /* 0x000fe20000000800 */
[----:B------:R-:W-:Y:S01]  /*0440*/  LEA.HI R2, R2, R6, RZ, 0x1 ;  /* 0x0000000602027211 */ /* 0x000fe200078f08ff */
[----:B------:R-:W-:Y:S01]  /*0450*/  @UP5 UIMAD UR56, UR33, UR51, URZ ;  /* 0x00000033213852a4 */ /* 0x000fe2000f8e023f */
[----:B------:R-:W-:Y:S01]  /*0460*/  LEA.HI R0, R0, R3, RZ, 0x3 ;  /* 0x0000000300007211 */ /* 0x000fe200078f18ff */
[----:B------:R-:W-:Y:S01]  /*0470*/  STL [R1+0x50], R20 ;  /* 0x0000501401007387 */ /* 0x000fe20000100800 */
[----:B------:R-:W-:Y:S01]  /*0480*/  LOP3.LUT R2, R2, 0xfffffffe, RZ, 0xc0, !PT ;  /* 0xfffffffe02027812 */ /* 0x000fe200078ec0ff */
[----:B------:R-:W-:Y:S01]  /*0490*/  ULDC.64 UR4, c[0x0][0x118] ;  /* 0x0000460000047ab9 */ /* 0x000fe20000000a00 */
[----:B------:R-:W-:Y:S01]  /*04a0*/  LOP3.LUT R0, R0, 0xfffffff8, RZ, 0xc0, !PT ;  /* 0xfffffff800007812 */ /* 0x000fe200078ec0ff */
[----:B------:R-:W-:Y:S01]  /*04b0*/  ULOP3.LUT UR58, UR37, UR58, URZ, 0x3c, !UPT ;  /* 0x0000003a253a7292 */ /* 0x000fe2000f8e3c3f */
[----:B------:R-:W-:Y:S01]  /*04c0*/  LOP3.LUT P4, RZ, R7, 0x4, RZ, 0xc0, !PT ;  /* 0x0000000407ff7812 */ /* 0x000fe2000788c0ff */
[----:B------:R-:W-:Y:S01]  /*04d0*/  IMAD.IADD R12, R6, 0x1, -R2 ;  /* 0x00000001060c7824 */ /* 0x000fe200078e0a02 */
[----:B------:R-:W-:Y:S01]  /*04e0*/  SHF.R.S32.HI R2, RZ, 0x1f, R9 ;  /* 0x0000001fff027819 */ /* 0x000fe20000011409 */
[----:B------:R-:W-:Y:S01]  /*04f0*/  IMAD.IADD R6, R3, 0x1, -R0 ;  /* 0x0000000103067824 */ /* 0x000fe200078e0a00 */
[----:B------:R-:W-:Y:S01]  /*0500*/  SHF.R.S32.HI R3, RZ, 0x1f, R8 ;  /* 0x0000001fff037819 */ /* 0x000fe20000011408 */
[----:B------:R-:W-:Y:S01]  /*0510*/  IMAD.SHL.U32 R0, R13, 0x40, RZ ;  /* 0x000000400d007824 */ /* 0x000fe200078e00ff */
[----:B------:R-:W-:Y:S01]  /*0520*/  LEA.HI R18, R2, R9, RZ, 0x2 ;  /* 0x0000000902127211 */ /* 0x000fe200078f10ff */
[----:B------:R-:W-:Y:S01]  /*0530*/  USHF.R.S32.HI UR59, URZ, 0x1f, UR37 ;  /* 0x0000001f3f3b7899 */ /* 0x000fe20008011425 */
[----:B------:R-:W-:Y:S01]  /*0540*/  LEA.HI R13, R3, R8, RZ, 0x3 ;  /* 0x00000008030d7211 */ /* 0x000fe200078f18ff */
[----:B------:R-:W-:Y:S01]  /*0550*/  UISETP.NE.AND UP6, UPT, UR10, URZ, UPT ;  /* 0x0000003f0a00728c */ /* 0x000fe2000bfc5270 */
[----:B------:R-:W-:Y:S01]  /*0560*/  LOP3.LUT R0, R0, 0x1c0, RZ, 0xc0, !PT ;  /* 0x000001c000007812 */ /* 0x000fe200078ec0ff */
[----:B------:R-:W-:Y:S01]  /*0570*/  USHF.R.S32.HI UR61, URZ, 0x1f, UR33 ;  /* 0x0000001f3f3d7899 */ /* 0x000fe20008011421 */
[C---:B------:R-:W-:Y:S01]  /*0580*/  LOP3.LUT P3, RZ, R7.reuse, 0x2, RZ, 0xc0, !PT ;  /* 0x0000000207ff7812 */ /* 0x040fe2000786c0ff */
[----:B------:R-:W-:Y:S01]  /*0590*/  USHF.R.S32.HI UR60, URZ, 0x1f, UR37 ;  /* 0x0000001f3f3c7899 */ /* 0x000fe20008011425 */
[----:B------:R-:W-:Y:S01]  /*05a0*/  LOP3.LUT R2, R0, 0x38, R20, 0xf8, !PT ;  /* 0x0000003800027812 */ /* 0x000fe200078ef814 */
[----:B------:R-:W-:Y:S01]  /*05b0*/  UIMAD.WIDE.U32 UR44, UR38, UR46, URZ ;  /* 0x0000002e262c72a5 */ /* 0x000fe2000f8e003f */
[----:B------:R-:W-:Y:S01]  /*05c0*/  SHF.R.U32.HI R0, RZ, 0x3, R0 ;  /* 0x00000003ff007819 */ /* 0x000fe20000011600 */
[----:B------:R-:W-:Y:S01]  /*05d0*/  UIMAD UR53, UR39, UR46, URZ ;  /* 0x0000002e273572a4 */ /* 0x000fe2000f8e023f */
[----:B------:R-:W-:Y:S01]  /*05e0*/  LOP3.LUT R3, R6, 0x1, RZ, 0xc0, !PT ;  /* 0x0000000106037812 */ /* 0x000fe200078ec0ff */
[----:B------:R-:W-:Y:S01]  /*05f0*/  USHF.R.S32.HI UR55, URZ, 0x1f, UR49 ;  /* 0x0000001f3f377899 */ /* 0x000fe20008011431 */
[----:B------:R-:W-:Y:S01]  /*0600*/  LOP3.LUT R11, R2, R0, RZ, 0x3c, !PT ;  /* 0x00000000020b7212 */ /* 0x000fe200078e3cff */
[----:B------:R-:W-:Y:S01]  /*0610*/  IMAD.SHL.U32 R0, R7, 0x40, RZ ;  /* 0x0000004007007824 */ /* 0x000fe200078e00ff */
[----:B------:R-:W-:Y:S01]  /*0620*/  LOP3.LUT R2, R13, 0xfffffff8, RZ, 0xc0, !PT ;  /* 0xfffffff80d027812 */ /* 0x000fe200078ec0ff */
[----:B------:R-:W-:Y:S01]  /*0630*/  UIMAD UR52, UR6, UR52, URZ ;  /* 0x00000034063472a4 */ /* 0x000fe2000f8e023f */
[----:B------:R-:W-:Y:S01]  /*0640*/  ISETP.NE.U32.AND P0, PT, R3, 0x1, PT ;  /* 0x000000010300780c */ /* 0x000fe20003f05070 */
[----:B------:R-:W-:Y:S01]  /*0650*/  @!UP5 UIMAD UR51, UR7, UR51, URZ ;  /* 0x000000330733d2a4 */ /* 0x000fe2000f8e023f */
[----:B------:R-:W-:Y:S01]  /*0660*/  LOP3.LUT R0, R0, 0x1c0, RZ, 0xc0, !PT ;  /* 0x000001c000007812 */ /* 0x000fe200078ec0ff */
[----:B------:R-:W-:Y:S01]  /*0670*/  IMAD.IADD R9, R8, 0x1, -R2 ;  /* 0x0000000108097824 */ /* 0x000fe200078e0a02 */
[----:B------:R-:W-:Y:S01]  /*0680*/  SHF.R.S32.HI R8, RZ, 0x7, R16 ;  /* 0x00000007ff087819 */ /* 0x000fe20000011410 */
[----:B------:R-:W-:Y:S01]  /*0690*/  IMAD.SHL.U32 R2, R14, 0x10, RZ ;  /* 0x000000100e027824 */ /* 0x000fe200078e00ff */
[C---:B------:R-:W-:Y:S01]  /*06a0*/  LOP3.LUT R5, R0.reuse, 0x8, R10, 0xf8, !PT ;  /* 0x0000000800057812 */ /* 0x040fe200078ef80a */
[----:B------:R-:W-:Y:S01]  /*06b0*/  USHF.R.S32.HI UR50, URZ, 0x1f, UR43 ;  /* 0x0000001f3f327899 */ /* 0x000fe2000801142b */
[----:B------:R-:W-:Y:S01]  /*06c0*/  SHF.R.U32.HI R4, RZ, 0x3, R0 ;  /* 0x00000003ff047819 */ /* 0x000fe20000011600 */
[----:B------:R-:W-:Y:S01]  /*06d0*/  ULDC UR42, c[0x0][0x2e8] ;  /* 0x0000ba00002a7ab9 */ /* 0x000fe20000000800 */
[----:B------:R-:W-:Y:S01]  /*06e0*/  LOP3.LUT R7, R0, 0x10, R2, 0xf8, !PT ;  /* 0x0000001000077812 */ /* 0x000fe200078ef802 */
[----:B------:R-:W-:Y:S01]  /*06f0*/  IMAD.SHL.U32 R2, R12, 0x200, RZ ;  /* 0x000002000c027824 */ /* 0x000fe200078e00ff */
[----:B------:R-:W-:Y:S01]  /*0700*/  LOP3.LUT R0, R5, R4, RZ, 0x3c, !PT ;  /* 0x0000000405007212 */ /* 0x000fe200078e3cff */
[----:B------:R-:W-:Y:S01]  /*0710*/  IMAD.U32 R5, RZ, RZ, UR14 ;  /* 0x0000000eff057e24 */ /* 0x000fe2000f8e00ff */
[----:B------:R-:W-:Y:S01]  /*0720*/  LOP3.LUT R7, R7, 0x8, R10, 0xf8, !PT ;  /* 0x0000000807077812 */ /* 0x000fe200078ef80a */
[----:B------:R-:W-:Y:S01]  /*0730*/  IMAD R3, R8, 0x800, R2 ;  /* 0x0000080008037824 */ /* 0x000fe200078e0202 */
[C---:B------:R-:W-:Y:S01]  /*0740*/  R2P PR, R6.reuse, 0x6 ;  /* 0x0000000606007804 */ /* 0x040fe20000000000 */
[----:B------:R-:W-:Y:S01]  /*0750*/  IMAD.SHL.U32 R5, R6, 0x40, RZ ;  /* 0x0000004006057824 */ /* 0x000fe200078e00ff */
[----:B------:R-:W-:Y:S01]  /*0760*/  LOP3.LUT R4, R2, R7, R4, 0xf6, !PT ;  /* 0x0000000702047212 */ /* 0x000fe200078ef604 */
[----:B------:R-:W-:Y:S01]  /*0770*/  IMAD.IADD R0, R3, 0x1, R0 ;  /* 0x0000000103007824 */ /* 0x000fe200078e0200 */
[----:B------:R-:W-:Y:S01]  /*0780*/  SHF.R.S32.HI R3, RZ, 0x6, R17 ;  /* 0x00000006ff037819 */ /* 0x000fe20000011411 */
[----:B------:R-:W-:Y:S01]  /*0790*/  IMAD.SHL.U32 R6, R12, 0x20, RZ ;  /* 0x000000200c067824 */ /* 0x000fe200078e00ff */
[----:B------:R-:W-:Y:S01]  /*07a0*/  LOP3.LUT R2, R5, 0x1c0, RZ, 0xc0, !PT ;  /* 0x000001c005027812 */ /* 0x000fe200078ec0ff */
[----:B------:R-:W-:Y:S01]  /*07b0*/  IMAD.SHL.U32 R7, R8, 0x20, RZ ;  /* 0x0000002008077824 */ /* 0x000fe200078e00ff */
[----:B------:R-:W-:Y:S01]  /*07c0*/  LOP3.LUT P6, RZ, R9, 0x4, RZ, 0xc0, !PT ;  /* 0x0000000409ff7812 */ /* 0x000fe200078cc0ff */
[C---:B------:R-:W-:Y:S01]  /*07d0*/  IMAD R17, R3.reuse, 0x200, R11 ;  /* 0x0000020003117824 */ /* 0x040fe200078e020b */
[----:B------:R-:W-:Y:S01]  /*07e0*/  SHF.R.U32.HI R5, RZ, 0x3, R2 ;  /* 0x00000003ff057819 */ /* 0x000fe20000011602 */
[----:B------:R-:W-:Y:S01]  /*07f0*/  IMAD.SHL.U32 R3, R3, 0x8, RZ ;  /* 0x0000000803037824 */ /* 0x000fe200078e00ff */
[----:B------:R-:W-:Y:S01]  /*0800*/  LOP3.LUT P5, RZ, R9, 0x2, RZ, 0xc0, !PT ;  /* 0x0000000209ff7812 */ /* 0x000fe200078ac0ff */
[----:B------:R-:W-:-:S03]  /*0810*/  IMAD.SHL.U32 R0, R0, 0x2, RZ ;  /* 0x0000000200007824 */ /* 0x000fc600078e00ff */
[----:B------:R-:W-:-:S04]  /*0820*/  LOP3.LUT R3, R3, 0x18, RZ, 0xc0, !PT ;  /* 0x0000001803037812 */ /* 0x000fc800078ec0ff */
[----:B------:R-:W-:Y:S02]  /*0830*/  LOP3.LUT R10, R3, 0x20, R6, 0xf8, !PT ;  /* 0x00000020030a7812 */ /* 0x000fe400078ef806 */
        /* <DEDUP_REMOVED lines=16> */
[----:B------:R-:W-:Y:S01]  /*0940*/  IMAD.MOV.U32 R10, RZ, RZ, -0x10 ;  /* 0xfffffff0ff0a7424 */ /* 0x000fe200078e00ff */
[----:B------:R-:W-:-:S02]  /*0950*/  LOP3.LUT R8, R8, 0xfffffe00, RZ, 0xc0, !PT ;  /* 0xfffffe0008087812 */ /* 0x000fc400078ec0ff */
[----:B------:R-:W-:Y:S02]  /*0960*/  SHF.R.S32.HI R2, RZ, 0x2, R18 ;  /* 0x00000002ff027819 */ /* 0x000fe40000011412 */
[----:B------:R-:W-:Y:S01]  /*0970*/  LOP3.LUT R3, R5, R3, RZ, 0x3c, !PT ;  /* 0x0000000305037212 */ /* 0x000fe200078e3cff */
[C-C-:B------:R-:W-:Y:S01]  /*0980*/  IMAD R7, R15.reuse, 0x400, R8.reuse ;  /* 0x000004000f077824 */ /* 0x140fe200078e0208 */
[----:B------:R-:W-:Y:S01]  /*0990*/  IADD3 R13, R20, 0x80, RZ ;  /* 0x00000080140d7810 */ /* 0x000fe20007ffe0ff */
[----:B------:R-:W-:Y:S01]  /*09a0*/  IMAD R9, R14, 0x400, R8 ;  /* 0x000004000e097824 */ /* 0x000fe200078e0208 */
[----:B------:R-:W-:Y:S01]  /*09b0*/  LOP3.LUT R8, R6, R8, RZ, 0xfc, !PT ;  /* 0x0000000806087212 */ /* 0x000fe200078efcff */
[----:B------:R-:W-:Y:S01]  /*09c0*/  IMAD R2, R15, 0x10, R2 ;  /* 0x000000100f027824 */ /* 0x000fe200078e0202 */
[----:B------:R-:W-:Y:S01]  /*09d0*/  IADD3 R14, R20, 0x40, RZ ;  /* 0x00000040140e7810 */ /* 0x000fe20007ffe0ff */
[----:B------:R-:W-:Y:S01]  /*09e0*/  IMAD.MOV.U32 R6, RZ, RZ, 0x20 ;  /* 0x00000020ff067424 */ /* 0x000fe200078e00ff */
[----:B------:R-:W-:Y:S01]  /*09f0*/  SEL R10, R10, 0x10, !P0 ;  /* 0x000000100a0a7807 */ /* 0x000fe20004000000 */
[----:B------:R-:W-:Y:S01]  /*0a00*/  IMAD.MOV.U32 R5, RZ, RZ, 0x40 ;  /* 0x00000040ff057424 */ /* 0x000fe200078e00ff */
[----:B------:R1:W-:Y:S01]  /*0a10*/  STL [R1+0x84], R2 ;  /* 0x0000840201007387 */ /* 0x0003e20000100800 */
[----:B------:R-:W-:-:S02]  /*0a20*/  IMAD.IADD R7, R7, 0x1, R3 ;  /* 0x0000000107077824 */ /* 0x000fc400078e0203 */
[----:B------:R-:W-:Y:S01]  /*0a30*/  IMAD.IADD R9, R3, 0x1, R9 ;  /* 0x0000000103097824 */ /* 0x000fe200078e0209 */
[C---:B------:R-:W-:Y:S01]  /*0a40*/  SEL R3, R5.reuse, 0xffffffc0, !P4 ;  /* 0xffffffc005037807 */ /* 0x040fe20006000000 */
[----:B------:R-:W-:Y:S01]  /*0a50*/  STL [R1+0x6c], R14 ;  /* 0x00006c0e01007387 */ /* 0x000fe20000100800 */
[----:B------:R-:W-:Y:S02]  /*0a60*/  SEL R5, R5, 0xffffffc0, !P6 ;  /* 0xffffffc005057807 */ /* 0x000fe40007000000 */
[----:B------:R-:W-:Y:S01]  /*0a70*/  LEA R9, R9, 0x12000, 0x1 ;  /* 0x0001200009097811 */ /* 0x000fe200078e08ff */
[----:B------:R2:W-:Y:S01]  /*0a80*/  STL [R1+0x70], R13 ;  /* 0x0000700d01007387 */ /* 0x0005e20000100800 */
        /* <DEDUP_REMOVED lines=9> */
[----:B------:R1:W-:Y:S01]  /*0b20*/  STL [R1+0x4], R12 ;  /* 0x0000040c01007387 */ /* 0x0003e20000100800 */
[----:B------:R-:W-:-:S03]  /*0b30*/  IMAD.IADD R11, R0, 0x1, R10 ;  /* 0x00000001000b7824 */ /* 0x000fc600078e020a */
[----:B------:R2:W-:Y:S04]  /*0b40*/  STL [R1+0x10], R2 ;  /* 0x0000100201007387 */ /* 0x0005e80000100800 */
[----:B------:R3:W-:Y:S04]  /*0b50*/  STL [R1+0x3c], R0 ;  /* 0x00003c0001007387 */ /* 0x0007e80000100800 */
[----:B------:R-:W-:Y:S04]  /*0b60*/  STL [R1+0x7c], R13 ;  /* 0x00007c0d01007387 */ /* 0x000fe80000100800 */
[----:B------:R4:W-:Y:S01]  /*0b70*/  STL [R1+0x60], R11 ;  /* 0x0000600b01007387 */ /* 0x0009e20000100800 */
[----:B-1----:R-:W-:-:S02]  /*0b80*/  IADD3 R12, R0, 0x20, RZ ;  /* 0x00000020000c7810 */ /* 0x002fc40007ffe0ff */
[----:B------:R-:W-:Y:S01]  /*0b90*/  @P1 IADD3 R12, R0, -0x20, RZ ;  /* 0xffffffe0000c1810 */ /* 0x000fe20007ffe0ff */
[C---:B--2---:R-:W-:Y:S02]  /*0ba0*/  IMAD R2, R4.reuse, 0x2, R3 ;  /* 0x0000000204027824 */ /* 0x044fe400078e0203 */
[----:B------:R-:W-:Y:S01]  /*0bb0*/  IMAD.SHL.U32 R3, R4, 0x2, RZ ;  /* 0x0000000204037824 */ /* 0x000fe200078e00ff */
[C---:B------:R-:W-:Y:S01]  /*0bc0*/  IADD3 R4, R13.reuse, 0x40, RZ ;  /* 0x000000400d047810 */ /* 0x040fe20007ffe0ff */
[----:B---3--:R-:W-:Y:S01]  /*0bd0*/  IMAD.SHL.U32 R0, R8, 0x2, RZ ;  /* 0x0000000208007824 */ /* 0x008fe200078e00ff */
[----:B------:R-:W-:Y:S01]  /*0be0*/  @P2 IADD3 R4, R13, -0x40, RZ ;  /* 0xffffffc00d042810 */ /* 0x000fe20007ffe0ff */
[----:B------:R-:W-:Y:S02]  /*0bf0*/  IMAD.IADD R8, R6, 0x1, R9 ;  /* 0x0000000106087824 */ /* 0x000fe400078e0209 */
[----:B----4-:R-:W-:-:S04]  /*0c00*/  IMAD.SHL.U32 R11, R7, 0x2, RZ ;  /* 0x00000002070b7824 */ /* 0x010fc800078e00ff */
        /* <DEDUP_REMOVED lines=17> */
.L_x_248:
        /* <DEDUP_REMOVED lines=53> */
.L_x_202:
        /* <DEDUP_REMOVED lines=67> */
.L_x_204:
        /* <DEDUP_REMOVED lines=18> */
.L_x_205:
        /* <DEDUP_REMOVED lines=72> */
.L_x_206:
[----:B------:R-:W-:Y:S02]  /*1a40*/  UMOV UR11, UR52 ;  /* 0x00000034000b7c82 */ /* 0x000fe40008000000 */
.L_x_207:
        /* <DEDUP_REMOVED lines=111> */
.L_x_209:
        /* <DEDUP_REMOVED lines=18> */
.L_x_210:
        /* <DEDUP_REMOVED lines=34> */
.L_x_212:
[----:B-1----:R-:W-:Y:S05]  /*2480*/  BSYNC B0 ;  /* 0x0000000000007941 */ /* 0x002fea0003800000 */
.L_x_211:
        /* <DEDUP_REMOVED lines=19> */
.L_x_214:
[----:B------:R-:W-:Y:S05]  /*25c0*/  BSYNC B0 ;  /* 0x0000000000007941 */ /* 0x000fea0003800000 */
.L_x_213:
        /* <DEDUP_REMOVED lines=30> */
.L_x_216:
[----:B------:R-:W-:Y:S05]  /*27b0*/  BSYNC B0 ;  /* 0x0000000000007941 */ /* 0x000fea0003800000 */
.L_x_215:
        /* <DEDUP_REMOVED lines=18> */
.L_x_208:
        /* <DEDUP_REMOVED lines=8> */
[----:B------:R-:W-:Y:S01]  /*2960*/  MOV R11, UR6 ;  /* 0x00000006000b7c02 */ /* 0x000fe20008000f00 */
[----:B------:R-:W-:Y:S01]  /*2970*/  UIMAD UR6, UR36, -0x40, UR7 ;  /* 0xffffffc0240678a4 */ /* 0x000fe2000f8e0207 */
[----:B------:R-:W-:Y:S01]  /*2980*/  @P0 BAR.SYNC.DEFER_BLOCKING 0x0 ;  /* 0x0000000000000b1d */ /* 0x000fe20000010000 */
[----:B------:R-:W-:Y:S01]  /*2990*/  IADD3 R10, P1, R4, UR31, RZ ;  /* 0x0000001f040a7c10 */ /* 0x000fe2000ff3e0ff */
[----:B------:R-:W-:-:S03]  /*29a0*/  IMAD R4, R21, c[0x0][0x1b8], RZ ;  /* 0x00006e0015047a24 */ /* 0x000fc600078e02ff */
[----:B------:R-:W-:Y:S01]  /*29b0*/  ISETP.GE.AND P6, PT, R28, UR6, PT ;  /* 0x000000061c007c0c */ /* 0x000fe2000bfc6270 */
[----:B------:R-:W-:Y:S01]  /*29c0*/  IMAD R4, R17, c[0x0][0x1bc], R4 ;  /* 0x00006f0011047a24 */ /* 0x000fe200078e0204 */
[----:B------:R-:W-:-:S05]  /*29d0*/  IADD3.X R11, R5, UR34, R11, P1, !PT ;  /* 0x00000022050b7c10 */ /* 0x000fca0008ffe40b */
[----:B------:R-:W-:-:S05]  /*29e0*/  IMAD.WIDE.U32 R10, R17, c[0x0][0x1b8], R10 ;  /* 0x00006e00110a7a25 */ /* 0x000fca00078e000a */
[----:B------:R-:W-:Y:S01]  /*29f0*/  IADD3 R18, R11, R4, RZ ;  /* 0x000000040b127210 */ /* 0x000fe20007ffe0ff */
        /* <DEDUP_REMOVED lines=37> */
.L_x_219:
[----:B------:R-:W-:Y:S05]  /*2c50*/  BSYNC B0 ;  /* 0x0000000000007941 */ /* 0x000fea0003800000 */
.L_x_218:
        /* <DEDUP_REMOVED lines=42> */
.L_x_221:
[----:B------:R-:W-:Y:S05]  /*2f00*/  BSYNC B0 ;  /* 0x0000000000007941 */ /* 0x000fea0003800000 */
.L_x_220:
        /* <DEDUP_REMOVED lines=29> */
.L_x_223:
[----:B------:R-:W-:Y:S05]  /*30e0*/  BSYNC B0 ;  /* 0x0000000000007941 */ /* 0x000fea0003800000 */
.L_x_222:
        /* <DEDUP_REMOVED lines=40> */
.L_x_225:
[----:B------:R-:W-:Y:S05]  /*3370*/  BSYNC B0 ;  /* 0x0000000000007941 */ /* 0x000fea0003800000 */
.L_x_224:
        /* <DEDUP_REMOVED lines=26> */
.L_x_227:
[----:B------:R-:W-:Y:S05]  /*3520*/  BSYNC B0 ;  /* 0x0000000000007941 */ /* 0x000fea0003800000 */
.L_x_226:
        /* <DEDUP_REMOVED lines=38> */
.L_x_229:
[----:B------:R-:W-:Y:S05]  /*3790*/  BSYNC B0 ;  /* 0x0000000000007941 */ /* 0x000fea0003800000 */
.L_x_228:
[----:B------:R-:W5:Y:S01]  /*37a0*/  LDL R14, [R1+0x84] ;  /* 0x00008400010e7983 */ /* 0x000f620000100800 */
[----:B------:R-:W-:Y:S01]  /*37b0*/  ULDC.64 UR10, c[0x0][0x198] ;  /* 0x00006600000a7ab9 */ /* 0x000fe20000000a00 */
[C---:B-----5:R-:W-:Y:S01]  /*37c0*/  IADD3 R5, R14.reuse, 0x8, RZ ;  /* 0x000000080e057810 */ /* 0x060fe20007ffe0ff */
[C---:B-1----:R-:W-:Y:S01]  /*37d0*/  IMAD.SHL.U32 R7, R14.reuse, 0x4, RZ ;  /* 0x000000040e077824 */ /* 0x042fe200078e00ff */
[----:B------:R-:W-:Y:S02]  /*37e0*/  SHF.R.S32.HI R4, RZ, 0x1f, R14 ;  /* 0x0000001fff047819 */ /* 0x000fe4000001140e */
[----:B------:R-:W-:Y:S02]  /*37f0*/  ISETP.GE.AND P1, PT, R5, UR6, PT ;  /* 0x0000000605007c0c */ /* 0x000fe4000bf26270 */
[----:B------:R-:W-:Y:S01]  /*3800*/  SHF.L.U64.HI R6, R14, 0x2, R4 ;  /* 0x000000020e067819 */ /* 0x000fe20000010204 */
[----:B------:R1:W-:Y:S01]  /*3810*/  STL [R1+0x78], R7 ;  /* 0x0000780701007387 */ /* 0x0003e20000100800 */
[----:B------:R-:W-:-:S02]  /*3820*/  IADD3 R4, P0, R7, UR15, RZ ;  /* 0x0000000f07047c10 */ /* 0x000fc4000ff1e0ff */
[----:B------:R-:W-:Y:S01]  /*3830*/  ISETP.GE.AND P2, PT, R14, UR6, PT ;  /* 0x000000060e007c0c */ /* 0x000fe2000bf46270 */
[----:B------:R5:W-:Y:S01]  /*3840*/  STL [R1+0x74], R6 ;  /* 0x0000740601007387 */ /* 0x000be20000100800 */
[----:B------:R-:W-:Y:S01]  /*3850*/  IADD3.X R5, R6, UR14, RZ, P0, !PT ;  /* 0x0000000e06057c10 */ /* 0x000fe200087fe4ff */
[----:B-1----:R-:W-:Y:S02]  /*3860*/  IMAD.MOV.U32 R7, RZ, RZ, 0x7f800000 ;  /* 0x7f800000ff077424 */ /* 0x002fe400078e00ff */
        /* <DEDUP_REMOVED lines=54> */
.L_x_231:
[----:B------:R-:W-:Y:S05]  /*3bd0*/  BSYNC B0 ;  /* 0x0000000000007941 */ /* 0x000fea0003800000 */
.L_x_230:
        /* <DEDUP_REMOVED lines=39> */
.L_x_233:
[----:B------:R-:W-:Y:S05]  /*3e50*/  BSYNC B0 ;  /* 0x0000000000007941 */ /* 0x000fea0003800000 */
.L_x_232:
        /* <DEDUP_REMOVED lines=23> */
[C---:B------:R-:W-:Y:S01]  /*3fd0*/  IMAD.SHL.U32 R6, R23.reuse, 0x2, RZ ;  /* 0x0000000217067824 */ /* 0x040fe200078e00ff */
[----:B------:R4:W2:Y:S01]  /*3fe0*/  LDSM.16.M88.4 R164, [R252+0x12000] ;  /* 0x01200000fca4783b */ /* 0x0008a20000000200 */
[----:B------:R-:W-:Y:S01]  /*3ff0*/  UIADD3 UR19, UR25, UR13, URZ ;  /* 0x0000000d19137290 */ /* 0x000fe2000fffe03f */
[----:B------:R-:W-:Y:S01]  /*4000*/  CS2R R142, SRZ ;  /* 0x00000000008e7805 */ /* 0x000fe2000001ff00 */
[----:B------:R-:W-:Y:S01]  /*4010*/  CS2R R140, SRZ ;  /* 0x00000000008c7805 */ /* 0x000fe2000001ff00 */
[----:B------:R4:W2:Y:S01]  /*4020*/  LDSM.16.M88.4 R168, [R252+0x12800] ;  /* 0x01280000fca8783b */ /* 0x0008a20000000200 */
[----:B------:R-:W-:Y:S01]  /*4030*/  UIADD3 UR20, -UR7, 0x40, UR19 ;  /* 0x0000004007147890 */ /* 0x000fe2000fffe113 */
        /* <DEDUP_REMOVED lines=30> */
[----:B------:R-:W-:Y:S01]  /*4220*/  IMAD.U32 R4, RZ, RZ, UR36 ;  /* 0x00000024ff047e24 */ /* 0x000fe2000f8e00ff */
[----:B------:R-:W-:Y:S01]  /*4230*/  LOP3.LUT R6, R5, 0x6, R6, 0xf8, !PT ;  /* 0x0000000605067812 */ /* 0x000fe200078ef806 */
[----:B------:R-:W-:Y:S01]  /*4240*/  CS2R R104, SRZ ;  /* 0x0000000000687805 */ /* 0x000fe2000001ff00 */
        /* <DEDUP_REMOVED lines=33> */
[----:B------:R-:W1:Y:S01]  /*4460*/  LDSM.16.M88.4 R240, [R240+0x16800] ;  /* 0x01680000f0f0783b */ /* 0x000e620000000200 */
[----:B------:R-:W-:Y:S01]  /*4470*/  CS2R R26, SRZ ;  /* 0x00000000001a7805 */ /* 0x000fe2000001ff00 */
[----:B----4-:R-:W-:Y:S01]  /*4480*/  CS2R R24, SRZ ;  /* 0x0000000000187805 */ /* 0x010fe2000001ff00 */
[----:B------:R-:W-:Y:S01]  /*4490*/  CS2R R22, SRZ ;  /* 0x0000000000167805 */ /* 0x000fe2000001ff00 */
[----:B------:R4:W-:Y:S01]  /*44a0*/  STL [R1+0x88], R4 ;  /* 0x0000880401007387 */ /* 0x0009e20000100800 */
[----:B------:R-:W-:Y:S01]  /*44b0*/  CS2R R20, SRZ ;  /* 0x0000000000147805 */ /* 0x000fe2000001ff00 */
[----:B------:R-:W-:-:S02]  /*44c0*/  ULDC UR12, c[0x0][0x2e8] ;  /* 0x0000ba00000c7ab9 */ /* 0x000fc40000000800 */
[----:B------:R-:W-:Y:S02]  /*44d0*/  UMOV UR6, URZ ;  /* 0x0000003f00067c82 */ /* 0x000fe40008000000 */
[----:B------:R-:W-:Y:S02]  /*44e0*/  ULDC UR11, c[0x0][0x2e4] ;  /* 0x0000b900000b7ab9 */ /* 0x000fe40000000800 */
[----:B------:R-:W-:Y:S02]  /*44f0*/  UIADD3 UR21, UR25, 0x40, URZ ;  /* 0x0000004019157890 */ /* 0x000fe4000fffe03f */
[----:B------:R-:W-:Y:S01]  /*4500*/  UIADD3 UR20, UR20, -UR12, URZ ;  /* 0x8000000c14147290 */ /* 0x000fe2000fffe03f */
[----:B-----5:R4:W1:Y:S04]  /*4510*/  LDSM.16.M88.4 R148, [R11+0x12000] ;  /* 0x012000000b94783b */ /* 0x0208680000000200 */
        /* <DEDUP_REMOVED lines=14> */
.L_x_238:
[----:B------:R-:W2:Y:S01]  /*4600*/  LDL R79, [R1] ;  /* 0x00000000014f7983 */ /* 0x000ea20000100800 */
[----:B------:R-:W-:Y:S02]  /*4610*/  USHF.L.U32 UR9, UR8, 0x6, URZ ;  /* 0x0000000608097899 */ /* 0x000fe4000800063f */
[----:B------:R-:W-:Y:S02]  /*4620*/  ULDC UR10, c[0x0][0x2e4] ;  /* 0x0000b900000a7ab9 */ /* 0x000fe40000000800 */
[----:B------:R-:W3:Y:S01]  /*4630*/  LDL R97, [R1+0x8] ;  /* 0x0000080001617983 */ /* 0x000ee20000100800 */
[----:B------:R-:W-:Y:S04]  /*4640*/  UISETP.GE.AND UP0, UPT, UR9, UR20, UPT ;  /* 0x000000140900728c */ /* 0x000fe8000bf06270 */
[----:B------:R-:W4:Y:S05]  /*4650*/  LDL R78, [R1+0x4] ;  /* 0x00000400014e7983 */ /* 0x000f2a0000100800 */
[----:B------:R-:W4:Y:S05]  /*4660*/  LDL R96, [R1+0xc] ;  /* 0x00000c0001607983 */ /* 0x000f2a0000100800 */
[----:B------:R-:W4:Y:S05]  /*4670*/  LDL R95, [R1+0x18] ;  /* 0x00001800015f7983 */ /* 0x000f2a0000100800 */
[----:B------:R-:W0:Y:S05]  /*4680*/  LDGDEPBAR ;  /* 0x00000000000079af */ /* 0x000e2a0000000000 */
[----:B------:R-:W4:Y:S05]  /*4690*/  LDL R77, [R1+0x10] ;  /* 0x00001000014d7983 */ /* 0x000f2a0000100800 */
[----:B------:R-:W4:Y:S05]  /*46a0*/  LDL R94, [R1+0x14] ;  /* 0x00001400015e7983 */ /* 0x000f2a0000100800 */
[----:B------:R-:W4:Y:S01]  /*46b0*/  LDL R76, [R1+0x88] ;  /* 0x00008800014c7983 */ /* 0x000f220000100800 */
[----:B------:R-:W-:Y:S04]  /*46c0*/  DEPBAR.LE SB0, 0x0 ;  /* 0x000080000000791a */ /* 0x000fe80000000000 */
[----:B------:R-:W-:Y:S06]  /*46d0*/  BAR.SYNC.DEFER_BLOCKING 0x0 ;  /* 0x0000000000007b1d */ /* 0x000fec0000010000 */
[----:B-12---:R-:W-:Y:S05]  /*46e0*/  LDSM.16.M88.4 R8, [R79+0xc000] ;  /* 0x00c000004f08783b */ /* 0x006fea0000000200 */
[----:B---3--:R-:W2:Y:S05]  /*46f0*/  LDSM.16.M88.4 R16, [R97] ;  /* 0x000000006110783b */ /* 0x008eaa0000000200 */
[----:B------:R-:W3:Y:S05]  /*4700*/  LDSM.16.M88.4 R68, [R79+0xc800] ;  /* 0x00c800004f44783b */ /* 0x000eea0000000200 */
[----:B----4-:R-:W-:Y:S01]  /*4710*/  LDSM.16.M88.4 R72, [R96] ;  /* 0x000000006048783b */ /* 0x010fe20000000200 */
[C---:B--2---:R-:W-:Y:S08]  /*4720*/  HMMA.16816.F32.BF16 R4, R16.reuse, R8, RZ ;  /* 0x000000081004723c */ /* 0x044ff000000418ff */
[C---:B------:R-:W-:Y:S08]  /*4730*/  HMMA.16816.F32.BF16 R8, R16.reuse, R10, RZ ;  /* 0x0000000a1008723c */ /* 0x040ff000000418ff */
[C---:B---3--:R-:W-:Y:S08]  /*4740*/  HMMA.16816.F32.BF16 R12, R16.reuse, R68, RZ ;  /* 0x00000044100c723c */ /* 0x048ff000000418ff */
[----:B------:R-:W-:Y:S01]  /*4750*/  HMMA.16816.F32.BF16 R16, R16, R70, RZ ;  /* 0x000000461010723c */ /* 0x000fe200000418ff */
[----:B------:R-:W2:Y:S07]  /*4760*/  LDSM.16.M88.4 R68, [R78+0xc000] ;  /* 0x00c000004e44783b */ /* 0x000eae0000000200 */
[C---:B--2---:R-:W-:Y:S08]  /*4770*/  HMMA.16816.F32.BF16 R4, R72.reuse, R68, R4 ;  /* 0x000000444804723c */ /* 0x044ff00000041804 */
[C---:B------:R-:W-:Y:S01]  /*4780*/  HMMA.16816.F32.BF16 R8, R72.reuse, R70, R8 ;  /* 0x000000464808723c */ /* 0x040fe20000041808 */
[----:B------:R-:W2:Y:S07]  /*4790*/  LDSM.16.M88.4 R68, [R78+0xc800] ;  /* 0x00c800004e44783b */ /* 0x000eae0000000200 */
[C---:B--2---:R-:W-:Y:S08]  /*47a0*/  HMMA.16816.F32.BF16 R12, R72.reuse, R68, R12 ;  /* 0x00000044480c723c */ /* 0x044ff0000004180c */
[----:B------:R-:W-:Y:S01]  /*47b0*/  HMMA.16816.F32.BF16 R16, R72, R70, R16 ;  /* 0x000000464810723c */ /* 0x000fe20000041810 */
[----:B------:R-:W-:Y:S05]  /*47c0*/  LDSM.16.M88.4 R68, [R95] ;  /* 0x000000005f44783b */ /* 0x000fea0000000200 */
[----:B------:R-:W2:Y:S02]  /*47d0*/  LDSM.16.M88.4 R72, [R252+0xc000] ;  /* 0x00c00000fc48783b */ /* 0x000ea40000000200 */
        /* <DEDUP_REMOVED lines=12> */
[----:B------:R-:W-:Y:S05]  /*48a0*/  LDSM.16.M88.4 R68, [R97+0x2000] ;  /* 0x002000006144783b */ /* 0x000fea0000000200 */
        /* <DEDUP_REMOVED lines=38> */
[----:B------:R2:W3:Y:S05]  /*4b10*/  LDSM.16.M88.4 R72, [R78+0x10800] ;  /* 0x010800004e48783b */ /* 0x0004ea0000000200 */
[----:B--2---:R-:W2:Y:S02]  /*4b20*/  LDL R78, [R1+0x78] ;  /* 0x00007800014e7983 */ /* 0x004ea40000100800 */
[C---:B---3--:R-:W-:Y:S08]  /*4b30*/  HMMA.16816.F32.BF16 R12, R68.reuse, R72, R12 ;  /* 0x00000048440c723c */ /* 0x048ff0000004180c */
[----:B------:R-:W-:Y:S01]  /*4b40*/  HMMA.16816.F32.BF16 R16, R68, R74, R16 ;  /* 0x0000004a4410723c */ /* 0x000fe20000041810 */
[----:B------:R-:W-:Y:S05]  /*4b50*/  LDSM.16.M88.4 R68, [R95+0x4000] ;  /* 0x004000005f44783b */ /* 0x000fea0000000200 */
[----:B------:R-:W3:Y:S02]  /*4b60*/  LDSM.16.M88.4 R72, [R252+0x10000] ;  /* 0x01000000fc48783b */ /* 0x000ee40000000200 */
[C---:B---3--:R-:W-:Y:S08]  /*4b70*/  HMMA.16816.F32.BF16 R4, R68.reuse, R72, R4 ;  /* 0x000000484404723c */ /* 0x048ff00000041804 */
[C---:B------:R-:W-:Y:S01]  /*4b80*/  HMMA.16816.F32.BF16 R8, R68.reuse, R74, R8 ;  /* 0x0000004a4408723c */ /* 0x040fe20000041808 */
[----:B------:R-:W3:Y:S07]  /*4b90*/  LDSM.16.M88.4 R72, [R252+0x10800] ;  /* 0x01080000fc48783b */ /* 0x000eee0000000200 */
[C---:B---3--:R-:W-:Y:S08]  /*4ba0*/  HMMA.16816.F32.BF16 R12, R68.reuse, R72, R12 ;  /* 0x00000048440c723c */ /* 0x048ff0000004180c */
[----:B------:R-:W-:Y:S01]  /*4bb0*/  HMMA.16816.F32.BF16 R16, R68, R74, R16 ;  /* 0x0000004a4410723c */ /* 0x000fe20000041810 */
[----:B------:R-:W-:Y:S05]  /*4bc0*/  LDSM.16.M88.4 R68, [R94+0x4000] ;  /* 0x004000005e44783b */ /* 0x000fea0000000200 */
[----:B------:R-:W3:Y:S02]  /*4bd0*/  LDSM.16.M88.4 R72, [R77+0x10000] ;  /* 0x010000004d48783b */ /* 0x000ee40000000200 */
[C---:B---3--:R-:W-:Y:S08]  /*4be0*/  HMMA.16816.F32.BF16 R4, R68.reuse, R72, R4 ;  /* 0x000000484404723c */ /* 0x048ff00000041804 */
[C---:B------:R-:W-:Y:S01]  /*4bf0*/  HMMA.16816.F32.BF16 R8, R68.reuse, R74, R8 ;  /* 0x0000004a4408723c */ /* 0x040fe20000041808 */
[----:B------:R3:W4:Y:S05]  /*4c00*/  LDSM.16.M88.4 R72, [R77+0x10800] ;  /* 0x010800004d48783b */ /* 0x00072a0000000200 */
[----:B---3--:R-:W3:Y:S02]  /*4c10*/  LDL R77, [R1+0x74] ;  /* 0x00007400014d7983 */ /* 0x008ee40000100800 */
[C---:B----4-:R-:W-:Y:S07]  /*4c20*/  HMMA.16816.F32.BF16 R12, R68.reuse, R72, R12 ;  /* 0x00000048440c723c */ /* 0x050fee000004180c */
[----:B------:R-:W-:Y:S01]  /*4c30*/  IADD3 R72, R76, UR9, RZ ;  /* 0x000000094c487c10 */ /* 0x000fe2000fffe0ff */
[----:B------:R-:W-:Y:S07]  /*4c40*/  HMMA.16816.F32.BF16 R16, R68, R74, R16 ;  /* 0x0000004a4410723c */ /* 0x000fee0000041810 */
[C---:B------:R-:W-:Y:S02]  /*4c50*/  IADD3 R68, R72.reuse, 0x8, RZ ;  /* 0x0000000848447810 */ /* 0x040fe40007ffe0ff */
[----:B------:R-:W-:Y:S02]  /*4c60*/  IADD3 R69, R72, -0x1, RZ ;  /* 0xffffffff48457810 */ /* 0x000fe40007ffe0ff */
[----:B------:R-:W-:Y:S02]  /*4c70*/  ISETP.GE.AND P0, PT, R68, RZ, PT ;  /* 0x000000ff4400720c */ /* 0x000fe40003f06270 */
[----:B------:R-:W-:Y:S02]  /*4c80*/  ISETP.GE.AND P2, PT, R69, RZ, PT ;  /* 0x000000ff4500720c */ /* 0x000fe40003f46270 */
[----:B------:R-:W-:Y:S02]  /*4c90*/  IADD3 R70, R72, -0x8, RZ ;  /* 0xfffffff848467810 */ /* 0x000fe40007ffe0ff */
[----:B------:R-:W-:Y:S02]  /*4ca0*/  IABS R74, R72 ;  /* 0x00000048004a7213 */ /* 0x000fe40000000000 */
[----:B------:R-:W-:Y:S02]  /*4cb0*/  ISETP.GE.AND P1, PT, R70, RZ, PT ;  /* 0x000000ff4600720c */ /* 0x000fe40003f26270 */
[C---:B------:R-:W-:Y:S02]  /*4cc0*/  IADD3 R75, R72.reuse, -0x10, RZ ;  /* 0xfffffff0484b7810 */ /* 0x040fe40007ffe0ff */
[----:B------:R-:W4:Y:S01]  /*4cd0*/  I2F R74, R74 ;  /* 0x0000004a004a7306 */ /* 0x000f220000201400 */
[C---:B------:R-:W-:Y:S02]  /*4ce0*/  @!P0 IADD3 R68, -R72.reuse, -0x8, RZ ;  /* 0xfffffff848448810 */ /* 0x040fe40007ffe1ff */
[C---:B------:R-:W-:Y:S02]  /*4cf0*/  @!P2 IADD3 R69, -R72.reuse, 0x1, RZ ;  /* 0x000000014845a810 */ /* 0x040fe40007ffe1ff */
[----:B------:R-:W-:Y:S04]  /*4d00*/  ISETP.GE.AND P3, PT, R75, RZ, PT ;  /* 0x000000ff4b00720c */ /* 0x000fe80003f66270 */
[C---:B------:R-:W-:Y:S01]  /*4d10*/  @!P1 IADD3 R70, -R72.reuse, 0x8, RZ ;  /* 0x0000000848469810 */ /* 0x040fe20007ffe1ff */
[----:B------:R1:W1:Y:S08]  /*4d20*/  I2F R73, R68 ;  /* 0x0000004400497306 */ /* 0x0002700000201400 */
[----:B------:R-:W-:Y:S02]  /*4d30*/  @!P3 IADD3 R75, -R72, 0x10, RZ ;  /* 0x00000010484bb810 */ /* 0x000fe40007ffe1ff */
[----:B------:R2:W2:Y:S01]  /*4d40*/  I2F R71, R69 ;  /* 0x0000004500477306 */ /* 0x0004a20000201400 */
[C---:B----4-:R-:W-:Y:S02]  /*4d50*/  FFMA.FTZ R4, R74.reuse, -UR6, R4 ;  /* 0x800000064a047c23 */ /* 0x050fe40008010004 */
[----:B------:R-:W-:Y:S01]  /*4d60*/  FFMA.FTZ R10, R74, -UR6, R10 ;  /* 0x800000064a0a7c23 */ /* 0x000fe2000801000a */
[----:B------:R-:W-:Y:S06]  /*4d70*/  IADD3 R74, R72, -0x11, RZ ;  /* 0xffffffef484a7810 */ /* 0x000fec0007ffe0ff */
[----:B------:R-:W4:Y:S01]  /*4d80*/  I2F R70, R70 ;  /* 0x0000004600467306 */ /* 0x000f220000201400 */
[----:B------:R-:W-:Y:S02]  /*4d90*/  ISETP.GE.AND P2, PT, R74, RZ, PT ;  /* 0x000000ff4a00720c */ /* 0x000fe40003f46270 */
[----:B-1----:R-:W-:Y:S01]  /*4da0*/  IADD3 R68, R72, 0x7, RZ ;  /* 0x0000000748447810 */ /* 0x002fe20007ffe0ff */
[----:B------:R-:W-:Y:S03]  /*4db0*/  FFMA.FTZ R6, R73, -UR6, R6 ;  /* 0x8000000649067c23 */ /* 0x000fe60008010006 */
[----:B------:R-:W-:Y:S03]  /*4dc0*/  ISETP.GE.AND P0, PT, R68, RZ, PT ;  /* 0x000000ff4400720c */ /* 0x000fe60003f06270 */
[----:B------:R-:W1:Y:S01]  /*4dd0*/  I2F R75, R75 ;  /* 0x0000004b004b7306 */ /* 0x000e620000201400 */
[C---:B--2---:R-:W-:Y:S01]  /*4de0*/  IADD3 R69, R72.reuse, -0x9, RZ ;  /* 0xfffffff748457810 */ /* 0x044fe20007ffe0ff */
[C---:B------:R-:W-:Y:S02]  /*4df0*/  FFMA.FTZ R5, R71.reuse, -UR6, R5 ;  /* 0x8000000647057c23 */ /* 0x040fe40008010005 */
[C---:B------:R-:W-:Y:S01]  /*4e00*/  @!P2 IADD3 R74, -R72.reuse, 0x11, RZ ;  /* 0x00000011484aa810 */ /* 0x040fe20007ffe1ff */
[----:B------:R-:W-:Y:S01]  /*4e10*/  FFMA.FTZ R11, R71, -UR6, R11 ;  /* 0x80000006470b7c23 */ /* 0x000fe2000801000b */
[----:B------:R-:W-:Y:S02]  /*4e20*/  ISETP.GE.AND P1, PT, R69, RZ, PT ;  /* 0x000000ff4500720c */ /* 0x000fe40003f26270 */
[C---:B------:R-:W-:Y:S02]  /*4e30*/  IADD3 R71, R72.reuse, -0x18, RZ ;  /* 0xffffffe848477810 */ /* 0x040fe40007ffe0ff */
[----:B------:R-:W2:Y:S01]  /*4e40*/  I2F R74, R74 ;  /* 0x0000004a004a7306 */ /* 0x000ea20000201400 */
[----:B------:R-:W-:Y:S01]  /*4e50*/  @!P0 IADD3 R68, -R72, -0x7, RZ ;  /* 0xfffffff948448810 */ /* 0x000fe20007ffe1ff */
[C---:B----4-:R-:W-:Y:S02]  /*4e60*/  FFMA.FTZ R8, R70.reuse, -UR6, R8 ;  /* 0x8000000646087c23 */ /* 0x050fe40008010008 */
[----:B------:R-:W-:Y:S01]  /*4e70*/  FFMA.FTZ R14, R70, -UR6, R14 ;  /* 0x80000006460e7c23 */ /* 0x000fe2000801000e */
[C---:B------:R-:W-:Y:S04]  /*4e80*/  IADD3 R70, R72.reuse, -0x19, RZ ;  /* 0xffffffe748467810 */ /* 0x040fe80007ffe0ff */
[----:B------:R-:W-:Y:S01]  /*4e90*/  @!P1 IADD3 R69, -R72, 0x9, RZ ;  /* 0x0000000948459810 */ /* 0x000fe20007ffe1ff */
[----:B------:R4:W4:Y:S01]  /*4ea0*/  I2F R76, R68 ;  /* 0x00000044004c7306 */ /* 0x0009220000201400 */
[----:B------:R-:W-:Y:S01]  /*4eb0*/  ISETP.GE.AND P0, PT, R70, RZ, PT ;  /* 0x000000ff4600720c */ /* 0x000fe20003f06270 */
[----:B-1----:R-:W-:Y:S01]  /*4ec0*/  FFMA.FTZ R12, R75, -UR6, R12 ;  /* 0x800000064b0c7c23 */ /* 0x002fe2000801000c */
[----:B------:R-:W-:Y:S01]  /*4ed0*/  ISETP.GE.AND P1, PT, R71, RZ, PT ;  /* 0x000000ff4700720c */ /* 0x000fe20003f26270 */
[----:B------:R-:W-:Y:S06]  /*4ee0*/  FFMA.FTZ R18, R75, -UR6, R18 ;  /* 0x800000064b127c23 */ /* 0x000fec0008010012 */
[----:B------:R-:W1:Y:S04]  /*4ef0*/  I2F R73, R69 ;  /* 0x0000004500497306 */ /* 0x000e680000201400 */
[----:B------:R-:W-:Y:S01]  /*4f00*/  @!P0 IADD3 R70, -R72, 0x19, RZ ;  /* 0x0000001948468810 */ /* 0x000fe20007ffe1ff */
[----:B--2---:R-:W-:Y:S01]  /*4f10*/  FFMA.FTZ R13, R74, -UR6, R13 ;  /* 0x800000064a0d7c23 */ /* 0x004fe2000801000d */
[----:B------:R-:W-:Y:S01]  /*4f20*/  @!P1 IADD3 R71, -R72, 0x18, RZ ;  /* 0x0000001848479810 */ /* 0x000fe20007ffe1ff */
[----:B------:R-:W-:Y:S03]  /*4f30*/  FFMA.FTZ R19, R74, -UR6, R19 ;  /* 0x800000064a137c23 */ /* 0x000fe60008010013 */
[----:B------:R-:W2:Y:S01]  /*4f40*/  I2F R70, R70 ;  /* 0x0000004600467306 */ /* 0x000ea20000201400 */
[----:B----4-:R-:W-:Y:S01]  /*4f50*/  IADD3 R68, P0, R78, UR17, RZ ;  /* 0x000000114e447c10 */ /* 0x010fe2000ff1e0ff */
[----:B------:R-:W-:Y:S08]  /*4f60*/  FFMA.FTZ R7, R76, -UR6, R7 ;  /* 0x800000064c077c23 */ /* 0x000ff00008010007 */
[----:B------:R-:W4:Y:S01]  /*4f70*/  I2F R71, R71 ;  /* 0x0000004700477306 */ /* 0x000f220000201400 */
[C---:B-1----:R-:W-:Y:S02]  /*4f80*/  FFMA.FTZ R9, R73.reuse, -UR6, R9 ;  /* 0x8000000649097c23 */ /* 0x042fe40008010009 */
[----:B------:R-:W-:Y:S02]  /*4f90*/  FFMA.FTZ R15, R73, -UR6, R15 ;  /* 0x80000006490f7c23 */ /* 0x000fe4000801000f */
[----:B--2---:R-:W-:Y:S02]  /*4fa0*/  FFMA.FTZ R17, R70, -UR6, R17 ;  /* 0x8000000646117c23 */ /* 0x004fe40008010011 */
[----:B----4-:R-:W-:Y:S01]  /*4fb0*/  FFMA.FTZ R16, R71, -UR6, R16 ;  /* 0x8000000647107c23 */ /* 0x010fe20008010010 */
[----:B---3--:R-:W-:Y:S02]  /*4fc0*/  IADD3.X R69, R77, UR16, RZ, P0, !PT ;  /* 0x000000104d457c10 */ /* 0x008fe400087fe4ff */
[----:B------:R-:W-:Y:S03]  /*4fd0*/  PLOP3.LUT P0, PT, PT, PT, UP0, 0x80, 0x0 ;  /* 0x000000000000781c */ /* 0x000fe60003f0f008 */
[----:B-----5:R1:W5:Y:S05]  /*4fe0*/  LDG.E R73, [R68.64] ;  /* 0x0000000444497981 */ /* 0x02036a000c1e1900 */
[----:B------:R1:W5:Y:S05]  /*4ff0*/  LDG.E R72, [R68.64+0x20] ;  /* 0x0000200444487981 */ /* 0x00036a000c1e1900 */
[----:B------:R-:W-:-:S05]  /*5000*/  @!P0 BRA `(.L_x_234) ;  /* 0x0000009000008947 */ /* 0x000fca0003800000 */
[----:B------:R-:W-:Y:S01]  /*5010*/  UIADD3 UR12, UR11, UR19, -UR7 ;  /* 0x000000130b0c7290 */ /* 0x000fe2000fffe807 */
[----:B-1----:R-:W-:Y:S01]  /*5020*/  IMAD.U32 R68, RZ, RZ, UR21 ;  /* 0x00000015ff447e24 */ /* 0x002fe2000f8e00ff */
[----:B------:R-:W-:Y:S04]  /*5030*/  UIADD3 UR10, UR9, 0x40, URZ ;  /* 0x00000040090a7890 */ /* 0x000fe8000fffe03f */
[----:B------:R-:W-:Y:S01]  /*5040*/  UISETP.GE.AND UP0, UPT, UR10, UR12, UPT ;  /* 0x0000000c0a00728c */ /* 0x000fe2000bf06270 */
[----:B------:R-:W-:Y:S02]  /*5050*/  ISETP.LT.AND P0, PT, R68, UR7, PT ;  /* 0x0000000744007c0c */ /* 0x000fe4000bf01270 */
[----:B------:R-:W-:Y:S03]  /*5060*/  UMOV UR10, UR11 ;  /* 0x0000000b000a7c82 */ /* 0x000fe60008000000 */
[----:B------:R-:W-:Y:S11]  /*5070*/  PLOP3.LUT P1, PT, PT, PT, UP0, 0x80, 0x0 ;  /* 0x000000000000781c */ /* 0x000ff60003f2f008 */
[----:B------:R-:W-:Y:S02]  /*5080*/  @!UPT UIADD3 URZ, URZ, URZ, URZ ;  /* 0x0000003f3f3ff290 */ /* 0x000fe4000fffe03f */
[----:B------:R-:W-:-:S05]  /*5090*/  @!P1 BRA P0, `(.L_x_235) ;  /* 0x0000047000009947 */ /* 0x000fca0000000000 */
.L_x_234:
[----:B-1----:R-:W2:Y:S01]  /*50a0*/  LDL R68, [R1+0x84] ;  /* 0x0000840001447983 */ /* 0x002ea20000100800 */
[----:B------:R-:W-:Y:S03]  /*50b0*/  UIADD3 UR11, -UR10, UR7, -UR13 ;  /* 0x000000070a0b7290 */ /* 0x000fe6000fffe90d */
[----:B------:R-:W3:Y:S01]  /*50c0*/  LDL R80, [R1+0x38] ;  /* 0x0000380001507983 */ /* 0x000ee20000100800 */
[----:B--2---:R-:W-:Y:S01]  /*50d0*/  IADD3 R70, R68, UR9, RZ ;  /* 0x0000000944467c10 */ /* 0x004fe2000fffe0ff */
[----:B------:R-:W-:Y:S03]  /*50e0*/  UIADD3 UR9, UR7, 0x1, -UR13 ;  /* 0x0000000107097890 */ /* 0x000fe6000fffe80d */
[----:B------:R-:W-:Y:S01]  /*50f0*/  IADD3 R69, R70, UR11, RZ ;  /* 0x0000000b46457c10 */ /* 0x000fe2000fffe0ff */
[----:B------:R-:W-:Y:S01]  /*5100*/  UIADD3 UR9, UR9, UR42, URZ ;  /* 0x0000002a09097290 */ /* 0x000fe2000fffe03f */
[C---:B---3--:R-:W-:Y:S02]  /*5110*/  IADD3 R79, R80.reuse, 0x1, RZ ;  /* 0x00000001504f7810 */ /* 0x048fe40007ffe0ff */
[----:B------:R-:W-:Y:S02]  /*5120*/  IMNMX R69, RZ, R69, !PT ;  /* 0x00000045ff457217 */ /* 0x000fe40007800200 */
[----:B------:R-:W-:Y:S02]  /*5130*/  IADD3 R78, R80, 0x8, RZ ;  /* 0x00000008504e7810 */ /* 0x000fe40007ffe0ff */
[----:B------:R-:W-:Y:S02]  /*5140*/  IADD3 R68, R70, UR9, RZ ;  /* 0x0000000946447c10 */ /* 0x000fe4000fffe0ff */
[-C--:B------:R-:W-:Y:S02]  /*5150*/  ISETP.GE.AND P0, PT, R80, R69.reuse, PT ;  /* 0x000000455000720c */ /* 0x080fe40003f06270 */
[----:B------:R-:W-:Y:S02]  /*5160*/  IMNMX R68, R68, UR7, PT ;  /* 0x0000000744447c17 */ /* 0x000fe4000b800200 */
[C---:B------:R-:W-:Y:S02]  /*5170*/  IADD3 R77, R80.reuse, 0x9, RZ ;  /* 0x00000009504d7810 */ /* 0x040fe40007ffe0ff */
[C---:B------:R-:W-:Y:S02]  /*5180*/  IADD3 R76, R80.reuse, 0x10, RZ ;  /* 0x00000010504c7810 */ /* 0x040fe40007ffe0ff */
[C---:B------:R-:W-:Y:S02]  /*5190*/  IADD3 R75, R80.reuse, 0x11, RZ ;  /* 0x00000011504b7810 */ /* 0x040fe40007ffe0ff */
        /* <DEDUP_REMOVED lines=25> */
[CC--:B------:R-:W-:Y:S02]  /*5330*/  ISETP.GE.AND P6, PT, R79.reuse, R69.reuse, PT ;  /* 0x000000454f00720c */ /* 0x0c0fe40003fc6270 */
        /* <DEDUP_REMOVED lines=29> */
.L_x_235:
        /* <DEDUP_REMOVED lines=19> */
[----:B------:R-:W2:Y:S01]  /*5640*/  MUFU.EX2 R81, R5 ;  /* 0x0000000500517308 */ /* 0x000ea20000000800 */
[----:B------:R-:W-:Y:S09]  /*5650*/  FFMA.FTZ R68, R17, c[0x0][0x23c], -R68 ;  /* 0x00008f0011447a23 */ /* 0x000ff20000010844 */
[----:B------:R-:W-:Y:S01]  /*5660*/  MUFU.EX2 R80, R8 ;  /* 0x0000000800507308 */ /* 0x000fe20000000800 */
[----:B-1----:R-:W-:Y:S05]  /*5670*/  FMUL.FTZ R4, R69, 1.4426950216293334961 ;  /* 0x3fb8aa3b45047820 */ /* 0x002fea0000410000 */
        /* <DEDUP_REMOVED lines=12> */
[----:B------:R-:W1:Y:S10]  /*5740*/  MUFU.EX2 R75, R7 ;  /* 0x00000007004b7308 */ /* 0x000e740000000800 */
[----:B------:R3:W-:Y:S01]  /*5750*/  MUFU.EX2 R78, R4 ;  /* 0x00000004004e7308 */ /* 0x0007e20000000800 */
[----:B--2---:R-:W-:Y:S05]  /*5760*/  F2FP.BF16.PACK_AB R6, R81, R83 ;  /* 0x000000535106723e */ /* 0x004fea00000010ff */
[----:B----4-:R2:W-:Y:S04]  /*5770*/  STS [R93+0x14000], R6 ;  /* 0x014000065d007388 */ /* 0x0105e80000000800 */
[----:B------:R-:W-:Y:S01]  /*5780*/  MUFU.EX2 R76, R10 ;  /* 0x0000000a004c7308 */ /* 0x000fe20000000800 */
[----:B-1----:R-:W-:Y:S05]  /*5790*/  F2FP.BF16.PACK_AB R5, R75, R77 ;  /* 0x0000004d4b05723e */ /* 0x002fea00000010ff */
[----:B------:R1:W-:Y:S04]  /*57a0*/  STS [R93+0x14400], R5 ;  /* 0x014400055d007388 */ /* 0x0003e80000000800 */
[----:B------:R-:W4:Y:S01]  /*57b0*/  MUFU.EX2 R74, R11 ;  /* 0x0000000b004a7308 */ /* 0x000f220000000800 */
[----:B---3--:R-:W-:Y:S05]  /*57c0*/  F2FP.BF16.PACK_AB R4, R79, R80 ;  /* 0x000000504f04723e */ /* 0x008fea00000010ff */
        /* <DEDUP_REMOVED lines=10> */
[----:B------:R-:W1:Y:S01]  /*5870*/  MUFU.EX2 R84, R68 ;  /* 0x0000004400547308 */ /* 0x000e620000000800 */
[----:B--2---:R-:W-:Y:S05]  /*5880*/  F2FP.BF16.PACK_AB R6, R85, R86 ;  /* 0x000000565506723e */ /* 0x004fea00000010ff */
[----:B------:R-:W-:Y:S04]  /*5890*/  STS [R91+0x14400], R6 ;  /* 0x014400065b007388 */ /* 0x000fe80000000800 */
[----:B------:R-:W3:Y:S01]  /*58a0*/  MUFU.EX2 R82, R18 ;  /* 0x0000001200527308 */ /* 0x000ee20000000800 */
[----:B-1----:R-:W-:Y:S05]  /*58b0*/  F2FP.BF16.PACK_AB R5, R84, R87 ;  /* 0x000000575405723e */ /* 0x002fea00000010ff */
[----:B------:R-:W-:Y:S01]  /*58c0*/  STS [R90+0x14000], R5 ;  /* 0x014000055a007388 */ /* 0x000fe20000000800 */
[----:B---3--:R-:W-:Y:S05]  /*58d0*/  F2FP.BF16.PACK_AB R4, R78, R82 ;  /* 0x000000524e04723e */ /* 0x008fea00000010ff */
        /* <DEDUP_REMOVED lines=244> */
.L_x_236:
[----:B-1----:R-:W2:Y:S01]  /*6820*/  LDL R5, [R1+0x1c] ;  /* 0x00001c0001057983 */ /* 0x002ea20000100800 */
[----:B------:R-:W-:Y:S02]  /*6830*/  @UP0 UIADD3 UR9, UP2, UR15, -0x100, URZ ;  /* 0xffffff000f090890 */ /* 0x000fe4000ff5e03f */
[----:B------:R-:W-:Y:S01]  /*6840*/  @UP0 UIADD3 UR17, UP1, UR17, -0x100, URZ ;  /* 0xffffff0011110890 */ /* 0x000fe2000ff3e03f */
[----:B------:R-:W3:Y:S03]  /*6850*/  LDL R4, [R1+0x28] ;  /* 0x0000280001047983 */ /* 0x000ee60000100800 */
        /* <DEDUP_REMOVED lines=100> */
[----:B------:R-:W-:Y:S02]  /*6ea0*/  @UP0 UMOV UR15, UR9 ;  /* 0x00000009000f0c82 */ /* 0x000fe40008000000 */
[----:B------:R-:W-:Y:S01]  /*6eb0*/  @UP0 UIADD3.X UR9, UR14, -0x1, URZ, UP2, !UPT ;  /* 0xffffffff0e090890 */ /* 0x000fe200097fe43f */
[----:B---3--:R-:W-:Y:S01]  /*6ec0*/  @P0 IADD3.X R245, R24, UR14, RZ, P1, !PT ;  /* 0x0000000e18f50c10 */ /* 0x008fe20008ffe4ff */
[C---:B------:R-:W-:Y:S05]  /*6ed0*/  IMAD.SHL.U32 R24, R247.reuse, 0x8, RZ ;  /* 0x00000008f7187824 */ /* 0x040fea00078e00ff */
[----:B------:R-:W-:Y:S01]  /*6ee0*/  @UP0 UMOV UR14, UR9 ;  /* 0x00000009000e0c82 */ /* 0x000fe20008000000 */
        /* <DEDUP_REMOVED lines=309> */
.L_x_237:
        /* <DEDUP_REMOVED lines=172> */
.L_x_239:
        /* <DEDUP_REMOVED lines=18> */
.L_x_240:
        /* <DEDUP_REMOVED lines=54> */
.L_x_242:
[----:B------:R-:W-:Y:S05]  /*9180*/  BSYNC B0 ;  /* 0x0000000000007941 */ /* 0x000fea0003800000 */
.L_x_241:
        /* <DEDUP_REMOVED lines=19> */
.L_x_244:
[----:B------:R-:W-:Y:S05]  /*92c0*/  BSYNC B0 ;  /* 0x0000000000007941 */ /* 0x000fea0003800000 */
.L_x_243:
        /* <DEDUP_REMOVED lines=30> */
.L_x_246:
[----:B------:R-:W-:Y:S05]  /*94b0*/  BSYNC B0 ;  /* 0x0000000000007941 */ /* 0x000fea0003800000 */
.L_x_245:
        /* <DEDUP_REMOVED lines=16> */
.L_x_217:
[----:B------:R-:W-:Y:S05]  /*95c0*/  BSYNC B1 ;  /* 0x0000000000017941 */ /* 0x000fea0003800000 */
.L_x_203:
        /* <DEDUP_REMOVED lines=11> */
.L_x_247:
[----:B------:R-:W-:Y:S05]  /*9680*/  EXIT ;  /* 0x000000000000794d */ /* 0x000fea0003800000 */
.L_x_249:
        /* <DEDUP_REMOVED lines=15> */
.L_x_1583:


//--------------------- .text._ZN5flash44flash_bwd_dq_dk_dv_loop_seqk_parallel_kernelI23Flash_bwd_kernel_traitsILi192ELi64ELi64ELi8ELi4ELi2ELi2ELb0ELb0EN7cutlass10bfloat16_tE19Flash_kernel_traitsILi192ELi64ELi64ELi8ES3_EELb0ELb0ELb0ELb0ELb0ELb0ELb0EEEvNS_16Flash_bwd_paramsE --------------------------
	.section	.text._ZN5flash44flash_bwd_dq_dk_dv_loop_seqk_parallel_kernelI23Flash_bwd_kernel_traitsILi192ELi64ELi64ELi8ELi4ELi2ELi2ELb0ELb0EN7cutlass10bfloat16_tE19Flash_kernel_traitsILi192ELi64ELi64ELi8ES3_EELb0ELb0ELb0ELb0ELb0ELb0ELb0EEEvNS_16Flash_bwd_paramsE,"ax",@progbits
	.sectioninfo	@"SHI_REGISTERS=255"
	.align	128
        .global         _ZN5flash44flash_bwd_dq_dk_dv_loop_seqk_parallel_kernelI23Flash_bwd_kernel_traitsILi192ELi64ELi64ELi8ELi4ELi2ELi2ELb0ELb0EN7cutlass10bfloat16_tE19Flash_kernel_traitsILi192ELi64ELi64ELi8ES3_EELb0ELb0ELb0ELb0ELb0ELb0ELb0EEEvNS_16Flash_bwd_paramsE
        .type           _ZN5flash44flash_bwd_dq_dk_dv_loop_seqk_parallel_kernelI23Flash_bwd_kernel_traitsILi192ELi64ELi64ELi8ELi4ELi2ELi2ELb0ELb0EN7cutlass10bfloat16_tE19Flash_kernel_traitsILi192ELi64ELi64ELi8ES3_EELb0ELb0ELb0ELb0ELb0ELb0ELb0EEEvNS_16Flash_bwd_paramsE,@function
        .size           _ZN5flash44flash_bwd_dq_dk_dv_loop_seqk_parallel_kernelI23Flash_bwd_kernel_traitsILi192ELi64ELi64ELi8ELi4ELi2ELi2ELb0ELb0EN7cutlass10bfloat16_tE19Flash_kernel_traitsILi192ELi64ELi64ELi8ES3_EELb0ELb0ELb0ELb0ELb0ELb0ELb0EEEvNS_16Flash_bwd_paramsE,(.L_x_1584 - _ZN5flash44flash_bwd_dq_dk_dv_loop_seqk_parallel_kernelI23Flash_bwd_kernel_traitsILi192ELi64ELi64ELi8ELi4ELi2ELi2ELb0ELb0EN7cutlass10bfloat16_tE19Flash_kernel_traitsILi192ELi64ELi64ELi8ES3_EELb0ELb0ELb0ELb0ELb0ELb0ELb0EEEvNS_16Flash_bwd_paramsE)
        .other          _ZN5flash44flash_bwd_dq_dk_dv_loop_seqk_parallel_kernelI23Flash_bwd_kernel_traitsILi192ELi64ELi64ELi8ELi4ELi2ELi2ELb0ELb0EN7cutlass10bfloat16_tE19Flash_kernel_traitsILi192ELi64ELi64ELi8ES3_EELb0ELb0ELb0ELb0ELb0ELb0ELb0EEEvNS_16Flash_bwd_paramsE,@"STO_CUDA_ENTRY STV_DEFAULT"
_ZN5flash44flash_bwd_dq_dk_dv_loop_seqk_parallel_kernelI23Flash_bwd_kernel_traitsILi192ELi64ELi64ELi8ELi4ELi2ELi2ELb0ELb0EN7cutlass10bfloat16_tE19Flash_kernel_traitsILi192ELi64ELi64ELi8ES3_EELb0ELb0ELb0ELb0ELb0ELb0ELb0EEEvNS_16Flash_bwd_paramsE:
.text._ZN5flash44flash_bwd_dq_dk_dv_loop_seqk_parallel_kernelI23Flash_bwd_kernel_traitsILi192ELi64ELi64ELi8ELi4ELi2ELi2ELb0ELb0EN7cutlass10bfloat16_tE19Flash_kernel_traitsILi192ELi64ELi64ELi8ES3_EELb0ELb0ELb0ELb0ELb0ELb0ELb0EEEvNS_16Flash_bwd_paramsE:
[----:B------:R-:W-:Y:S02]  /*0000*/  MOV R1, c[0x0][0x28] ;  /* 0x00000a0000017a02 */ /* 0x000fe40000000f00 */
[----:B------:R-:W1:Y:S01]  /*0010*/  S2R R234, SR_CTAID.X ;  /* 0x0000000000ea7919 */ /* 0x000e620000002500 */
[----:B------:R-:W-:Y:S01]  /*0020*/  ULDC UR5, c[0x0][0x218] ;  /* 0x0000860000057ab9 */ /* 0x000fe20000000800 */
[----:B------:R-:W-:Y:S01]  /*0030*/  IADD3 R1, R1, -0x18, RZ ;  /* 0xffffffe801017810 */ /* 0x000fe20007ffe0ff */
[----:B------:R-:W-:-:S04]  /*0040*/  UIADD3 UR5, UR5, 0x3f, URZ ;  /* 0x0000003f05057890 */ /* 0x000fc8000fffe03f */
[----:B------:R-:W-:-:S04]  /*0050*/  USHF.R.S32.HI UR4, URZ, 0x1f, UR5 ;  /* 0x0000001f3f047899 */ /* 0x000fc80008011405 */
[----:B------:R-:W-:-:S04]  /*0060*/  ULEA.HI UR4, UR4, UR5, URZ, 0x6 ;  /* 0x0000000504047291 */ /* 0x000fc8000f8f303f */
[----:B------:R-:W-:-:S06]  /*0070*/  USHF.R.S32.HI UR4, URZ, 0x6, UR4 ;  /* 0x000000063f047899 */ /* 0x000fcc0008011404 */
[----:B-1----:R-:W-:-:S13]  /*0080*/  ISETP.GE.AND P0, PT, R234, UR4, PT ;  /* 0x00000004ea007c0c */ /* 0x002fda000bf06270 */
[----:B------:R-:W-:Y:S05]  /*0090*/  @P0 EXIT ;  /* 0x000000000000094d */ /* 0x000fea0003800000 */
[----:B------:R-:W1:Y:S01]  /*00a0*/  S2R R12, SR_TID.X ;  /* 0x00000000000c7919 */ /* 0x000e620000002100 */
[----:B------:R-:W-:Y:S01]  /*00b0*/  IMAD.MOV.U32 R170, RZ, RZ, 0x20 ;  /* 0x00000020ffaa7424 */ /* 0x000fe200078e00ff */
[----:B------:R-:W-:Y:S01]  /*00c0*/  ULDC.64 UR6, c[0x0][0x118] ;  /* 0x0000460000067ab9 */ /* 0x000fe20000000a00 */
[----:B------:R-:W-:Y:S02]  /*00d0*/  IMAD.MOV.U32 R171, RZ, RZ, 0x40 ;  /* 0x00000040ffab7424 */ /* 0x000fe400078e00ff */
[----:B------:R-:W-:Y:S01]  /*00e0*/  IMAD.MOV.U32 R206, RZ, RZ, -0x10 ;  /* 0xfffffff0ffce7424 */ /* 0x000fe200078e00ff */
[----:B-1----:R-:W-:Y:S01]  /*00f0*/  SHF.R.S32.HI R13, RZ, 0x1f, R12 ;  /* 0x0000001fff0d7819 */ /* 0x002fe2000001140c */
[----:B------:R-:W-:-:S03]  /*0100*/  IMAD.SHL.U32 R243, R12, 0x2, RZ ;  /* 0x000000020cf37824 */ /* 0x000fc600078e00ff */
[CC--:B------:R-:W-:Y:S02]  /*0110*/  LEA.HI R6, R13.reuse, R12.reuse, RZ, 0x4 ;  /* 0x0000000c0d067211 */ /* 0x0c0fe400078f20ff */
[CC--:B------:R-:W-:Y:S02]  /*0120*/  LEA.HI R16, R13.reuse, R12.reuse, RZ, 0x3 ;  /* 0x0000000c0d107211 */ /* 0x0c0fe400078f18ff */
[----:B------:R-:W-:Y:S02]  /*0130*/  SHF.R.S32.HI R5, RZ, 0x4, R6 ;  /* 0x00000004ff057819 */ /* 0x000fe40000011406 */
[----:B------:R-:W-:Y:S02]  /*0140*/  LOP3.LUT R0, R16, 0xfffffff8, RZ, 0xc0, !PT ;  /* 0xfffffff810007812 */ /* 0x000fe400078ec0ff */
[----:B------:R-:W-:Y:S02]  /*0150*/  SHF.R.S32.HI R233, RZ, 0x3, R16 ;  /* 0x00000003ffe97819 */ /* 0x000fe40000011410 */
[----:B------:R-:W-:Y:S01]  /*0160*/  LEA.HI R15, R13, R12, RZ, 0x2 ;  /* 0x0000000c0d0f7211 */ /* 0x000fe200078f10ff */
[----:B------:R-:W-:Y:S01]  /*0170*/  IMAD.IADD R0, R12, 0x1, -R0 ;  /* 0x000000010c007824 */ /* 0x000fe200078e0a00 */
[----:B------:R-:W-:Y:S01]  /*0180*/  LEA.HI R2, R6, R5, RZ, 0x1 ;  /* 0x0000000506027211 */ /* 0x000fe200078f08ff */
[----:B------:R-:W-:Y:S01]  /*0190*/  IMAD.SHL.U32 R7, R233, 0x40, RZ ;  /* 0x00000040e9077824 */ /* 0x000fe200078e00ff */
[--C-:B------:R-:W-:Y:S01]  /*01a0*/  SHF.R.S32.HI R8, RZ, 0x2, R15.reuse ;  /* 0x00000002ff087819 */ /* 0x100fe2000001140f */
[----:B------:R-:W-:Y:S01]  /*01b0*/  IMAD.SHL.U32 R200, R0, 0x8, RZ ;  /* 0x0000000800c87824 */ /* 0x000fe200078e00ff */
[----:B------:R-:W-:-:S02]  /*01c0*/  SHF.R.S32.HI R3, RZ, 0x1f, R15 ;  /* 0x0000001fff037819 */ /* 0x000fc4000001140f */
[----:B------:R-:W-:Y:S02]  /*01d0*/  LOP3.LUT R4, R2, 0xfffffffe, RZ, 0xc0, !PT ;  /* 0xfffffffe02047812 */ /* 0x000fe400078ec0ff */
[----:B------:R-:W-:Y:S02]  /*01e0*/  LEA.HI R14, R13, R12, RZ, 0x5 ;  /* 0x0000000c0d0e7211 */ /* 0x000fe400078f28ff */
[----:B------:R-:W-:Y:S01]  /*01f0*/  LEA.HI R3, R3, R8, RZ, 0x3 ;  /* 0x0000000803037211 */ /* 0x000fe200078f18ff */
[----:B------:R-:W-:Y:S01]  /*0200*/  IMAD.IADD R10, R5, 0x1, -R4 ;  /* 0x00000001050a7824 */ /* 0x000fe200078e0a04 */
[----:B------:R-:W-:Y:S02]  /*0210*/  LOP3.LUT R2, R7, 0x1c0, RZ, 0xc0, !PT ;  /* 0x000001c007027812 */ /* 0x000fe400078ec0ff */
[----:B------:R-:W-:Y:S01]  /*0220*/  SHF.R.S32.HI R20, RZ, 0x5, R14 ;  /* 0x00000005ff147819 */ /* 0x000fe2000001140e */
[----:B------:R-:W-:Y:S01]  /*0230*/  IMAD.SHL.U32 R173, R10, 0x200, RZ ;  /* 0x000002000aad7824 */ /* 0x000fe200078e00ff */
[----:B------:R-:W-:-:S02]  /*0240*/  LOP3.LUT R4, R3, 0xfffffff8, RZ, 0xc0, !PT ;  /* 0xfffffff803047812 */ /* 0x000fc400078ec0ff */
[----:B------:R-:W-:Y:S02]  /*0250*/  LOP3.LUT R5, R2, 0x38, R200, 0xf8, !PT ;  /* 0x0000003802057812 */ /* 0x000fe400078ef8c8 */
[----:B------:R-:W-:Y:S01]  /*0260*/  SHF.R.U32.HI R3, RZ, 0x3, R2 ;  /* 0x00000003ff037819 */ /* 0x000fe20000011602 */
[----:B------:R-:W-:Y:S01]  /*0270*/  IMAD.IADD R7, R8, 0x1, -R4 ;  /* 0x0000000108077824 */ /* 0x000fe200078e0a04 */
[----:B------:R-:W-:Y:S02]  /*0280*/  LOP3.LUT R2, R6, 0xfffffff0, RZ, 0xc0, !PT ;  /* 0xfffffff006027812 */ /* 0x000fe400078ec0ff */
[----:B------:R-:W-:Y:S02]  /*0290*/  LEA.HI R6, R14, R20, RZ, 0x1 ;  /* 0x000000140e067211 */ /* 0x000fe400078f08ff */
[----:B------:R-:W-:Y:S01]  /*02a0*/  LOP3.LUT R9, R5, R3, RZ, 0x3c, !PT ;  /* 0x0000000305097212 */ /* 0x000fe200078e3cff */
[----:B------:R-:W-:Y:S01]  /*02b0*/  IMAD.IADD R2, R12, 0x1, -R2 ;  /* 0x000000010c027824 */ /* 0x000fe200078e0a02 */
[----:B------:R-:W-:-:S02]  /*02c0*/  LOP3.LUT R3, R6, 0xfffffffe, RZ, 0xc0, !PT ;  /* 0xfffffffe06037812 */ /* 0x000fc400078ec0ff */
[C---:B------:R-:W-:Y:S02]  /*02d0*/  LOP3.LUT P4, RZ, R0.reuse, 0x4, RZ, 0xc0, !PT ;  /* 0x0000000400ff7812 */ /* 0x040fe4000788c0ff */
[C---:B------:R-:W-:Y:S01]  /*02e0*/  LOP3.LUT P3, RZ, R0.reuse, 0x2, RZ, 0xc0, !PT ;  /* 0x0000000200ff7812 */ /* 0x040fe2000786c0ff */
[----:B------:R-:W-:Y:S01]  /*02f0*/  IMAD.SHL.U32 R0, R0, 0x40, RZ ;  /* 0x0000004000007824 */ /* 0x000fe200078e00ff */
[----:B------:R-:W-:Y:S01]  /*0300*/  SHF.R.S32.HI R5, RZ, 0x1f, R2 ;  /* 0x0000001fff057819 */ /* 0x000fe20000011402 */
[----:B------:R-:W-:Y:S01]  /*0310*/  IMAD.IADD R181, R20, 0x1, -R3 ;  /* 0x0000000114b57824 */ /* 0x000fe200078e0a03 */
[----:B------:R-:W-:Y:S02]  /*0320*/  LEA.HI R4, R13, R12, RZ, 0x7 ;  /* 0x0000000c0d047211 */ /* 0x000fe400078f38ff */
[----:B------:R-:W-:Y:S01]  /*0330*/  LOP3.LUT R0, R0, 0x1c0, RZ, 0xc0, !PT ;  /* 0x000001c000007812 */ /* 0x000fe200078ec0ff */
[----:B------:R-:W-:Y:S01]  /*0340*/  IMAD.SHL.U32 R3, R181, 0x10, RZ ;  /* 0x00000010b5037824 */ /* 0x000fe200078e00ff */
[----:B------:R-:W-:-:S02]  /*0350*/  LEA.HI R11, R5, R2, RZ, 0x3 ;  /* 0x00000002050b7211 */ /* 0x000fc400078f18ff */
[----:B------:R-:W-:Y:S02]  /*0360*/  SHF.R.S32.HI R8, RZ, 0x7, R4 ;  /* 0x00000007ff087819 */ /* 0x000fe40000011404 */
[C---:B------:R-:W-:Y:S02]  /*0370*/  LOP3.LUT R5, R0.reuse, 0x10, R3, 0xf8, !PT ;  /* 0x0000001000057812 */ /* 0x040fe400078ef803 */
[----:B------:R-:W-:Y:S01]  /*0380*/  LOP3.LUT R169, R0, 0x8, R16, 0xf8, !PT ;  /* 0x0000000800a97812 */ /* 0x000fe200078ef810 */
[----:B------:R-:W-:Y:S01]  /*0390*/  IMAD R4, R8, 0x800, R173 ;  /* 0x0000080008047824 */ /* 0x000fe200078e02ad */
[----:B------:R-:W-:Y:S02]  /*03a0*/  SHF.R.U32.HI R0, RZ, 0x3, R0 ;  /* 0x00000003ff007819 */ /* 0x000fe40000011600 */
[----:B------:R-:W-:Y:S02]  /*03b0*/  LOP3.LUT R5, R5, 0x8, R16, 0xf8, !PT ;  /* 0x0000000805057812 */ /* 0x000fe400078ef810 */
[----:B------:R-:W-:-:S02]  /*03c0*/  LOP3.LUT R6, R11, 0xfffffff8, RZ, 0xc0, !PT ;  /* 0xfffffff80b067812 */ /* 0x000fc400078ec0ff */
[----:B------:R-:W-:Y:S02]  /*03d0*/  LOP3.LUT R169, R169, R0, RZ, 0x3c, !PT ;  /* 0x00000000a9a97212 */ /* 0x000fe400078e3cff */
[----:B------:R-:W-:Y:S01]  /*03e0*/  LOP3.LUT R173, R173, R5, R0, 0xf6, !PT ;  /* 0x00000005adad7212 */ /* 0x000fe200078ef600 */
[----:B------:R-:W-:Y:S01]  /*03f0*/  IMAD.IADD R19, R2, 0x1, -R6 ;  /* 0x0000000102137824 */ /* 0x000fe200078e0a06 */
[----:B------:R-:W-:Y:S01]  /*0400*/  LEA.HI R0, R13, R12, RZ, 0x6 ;  /* 0x0000000c0d007211 */ /* 0x000fe200078f30ff */
[----:B------:R-:W-:Y:S01]  /*0410*/  IMAD.IADD R169, R4, 0x1, R169 ;  /* 0x0000000104a97824 */ /* 0x000fe200078e02a9 */
[----:B------:R-:W-:Y:S01]  /*0420*/  LOP3.LUT R2, R15, 0x7ffffffc, RZ, 0xc0, !PT ;  /* 0x7ffffffc0f027812 */ /* 0x000fe200078ec0ff */
[----:B------:R-:W-:Y:S01]  /*0430*/  IMAD.SHL.U32 R6, R11, 0x40, RZ ;  /* 0x000000400b067824 */ /* 0x000fe200078e00ff */
[----:B------:R-:W-:Y:S01]  /*0440*/  LOP3.LUT R3, R7, 0x1, RZ, 0xc0, !PT ;  /* 0x0000000107037812 */ /* 0x000fe200078ec0ff */
[----:B------:R1:W-:Y:S01]  /*0450*/  STL [R1+0xc], R19 ;  /* 0x00000c1301007387 */ /* 0x0003e20000100800 */
[----:B------:R-:W-:Y:S01]  /*0460*/  SHF.R.S32.HI R0, RZ, 0x6, R0 ;  /* 0x00000006ff007819 */ /* 0x000fe20000011400 */
[----:B------:R-:W-:Y:S01]  /*0470*/  IMAD.IADD R5, R12, 0x1, -R2 ;  /* 0x000000010c057824 */ /* 0x000fe200078e0a02 */
[----:B------:R-:W-:Y:S01]  /*0480*/  ISETP.NE.U32.AND P0, PT, R3, 0x1, PT ;  /* 0x000000010300780c */ /* 0x000fe20003f05070 */
[----:B------:R-:W-:Y:S01]  /*0490*/  IMAD.SHL.U32 R169, R169, 0x2, RZ ;  /* 0x00000002a9a97824 */ /* 0x000fe200078e00ff */
[----:B------:R-:W-:Y:S01]  /*04a0*/  LOP3.LUT R4, R14, 0xffffffe0, RZ, 0xc0, !PT ;  /* 0xffffffe00e047812 */ /* 0x000fe200078ec0ff */
[C---:B------:R-:W-:Y:S01]  /*04b0*/  IMAD R17, R0.reuse, 0x200, R9 ;  /* 0x0000020000117824 */ /* 0x040fe200078e0209 */
[----:B------:R-:W-:Y:S01]  /*04c0*/  SHF.R.S32.HI R3, RZ, 0x1f, R14 ;  /* 0x0000001fff037819 */ /* 0x000fe2000001140e */
[----:B------:R-:W-:Y:S01]  /*04d0*/  IMAD.SHL.U32 R2, R0, 0x8, RZ ;  /* 0x0000000800027824 */ /* 0x000fe200078e00ff */
[C---:B------:R-:W-:Y:S01]  /*04e0*/  R2P PR, R7.reuse, 0x6 ;  /* 0x0000000607007804 */ /* 0x040fe20000000000 */
[----:B------:R-:W-:Y:S01]  /*04f0*/  IMAD.SHL.U32 R0, R7, 0x40, RZ ;  /* 0x0000004007007824 */ /* 0x000fe200078e00ff */
[----:B------:R-:W-:Y:S01]  /*0500*/  LEA.HI R3, R3, R20, RZ, 0x2 ;  /* 0x0000001403037211 */ /* 0x000fe200078f10ff */
[----:B------:R-:W-:Y:S01]  /*0510*/  IMAD.IADD R18, R12, 0x1, -R4 ;  /* 0x000000010c127824 */ /* 0x000fe200078e0a04 */
[----:B------:R-:W-:Y:S01]  /*0520*/  LOP3.LUT R2, R2, 0x18, RZ, 0xc0, !PT ;  /* 0x0000001802027812 */ /* 0x000fe200078ec0ff */
[----:B------:R-:W-:Y:S01]  /*0530*/  IMAD.SHL.U32 R4, R8, 0x20, RZ ;  /* 0x0000002008047824 */ /* 0x000fe200078e00ff */
[----:B------:R-:W-:Y:S01]  /*0540*/  LOP3.LUT R0, R0, 0x1c0, RZ, 0xc0, !PT ;  /* 0x000001c000007812 */ /* 0x000fe200078ec0ff */
[----:B------:R-:W-:Y:S01]  /*0550*/  IMAD.SHL.U32 R8, R5, 0x2, RZ ;  /* 0x0000000205087824 */ /* 0x000fe200078e00ff */
[----:B------:R-:W-:Y:S01]  /*0560*/  LOP3.LUT R187, R3, 0xfffffffc, RZ, 0xc0, !PT ;  /* 0xfffffffc03bb7812 */ /* 0x000fe200078ec0ff */
[----:B------:R-:W-:Y:S01]  /*0570*/  IMAD.SHL.U32 R5, R10, 0x20, RZ ;  /* 0x000000200a057824 */ /* 0x000fe200078e00ff */
[----:B------:R-:W-:Y:S01]  /*0580*/  SHF.R.U32.HI R3, RZ, 0x3, R0 ;  /* 0x00000003ff037819 */ /* 0x000fe20000011600 */
[----:B------:R1:W-:Y:S01]  /*0590*/  STL [R1+0x8], R18 ;  /* 0x0000081201007387 */ /* 0x0003e20000100800 */
[----:B------:R-:W-:Y:S01]  /*05a0*/  LOP3.LUT R243, R4, 0x6, R243, 0xf8, !PT ;  /* 0x0000000604f37812 */ /* 0x000fe200078ef8f3 */
[----:B------:R-:W-:Y:S01]  /*05b0*/  IMAD.IADD R187, R20, 0x1, -R187 ;  /* 0x0000000114bb7824 */ /* 0x000fe200078e0abb */
[----:B------:R-:W-:Y:S01]  /*05c0*/  LOP3.LUT R4, R0, 0x20, R4, 0xf8, !PT ;  /* 0x0000002000047812 */ /* 0x000fe200078ef804 */
[----:B------:R1:W-:Y:S01]  /*05d0*/  STL [R1+0x4], R17 ;  /* 0x0000041101007387 */ /* 0x0003e20000100800 */
[----:B------:R-:W-:Y:S01]  /*05e0*/  LOP3.LUT R5, R2, 0x20, R5, 0xf8, !PT ;  /* 0x0000002002057812 */ /* 0x000fe200078ef805 */
[----:B------:R-:W-:Y:S01]  /*05f0*/  IMAD.SHL.U32 R174, R173, 0x2, RZ ;  /* 0x00000002adae7824 */ /* 0x000fe200078e00ff */
[----:B------:R-:W-:Y:S01]  /*0600*/  LOP3.LUT R9, R3, R0, R2, 0x1e, !PT ;  /* 0x0000000003097212 */ /* 0x000fe200078e1e02 */
[----:B------:R-:W-:Y:S01]  /*0610*/  IMAD.SHL.U32 R2, R19, 0x40, RZ ;  /* 0x0000004013027824 */ /* 0x000fe200078e00ff */
[----:B------:R-:W-:Y:S01]  /*0620*/  LOP3.LUT R3, R4, R3, RZ, 0x3c, !PT ;  /* 0x0000000304037212 */ /* 0x000fe200078e3cff */
[----:B------:R-:W-:Y:S01]  /*0630*/  IMAD R0, R187, 0x400, R8 ;  /* 0x00000400bb007824 */ /* 0x000fe200078e0208 */
[----:B------:R-:W-:Y:S01]  /*0640*/  SHF.R.S32.HI R4, RZ, 0x1f, R18 ;  /* 0x0000001fff047819 */ /* 0x000fe20000011412 */
[----:B------:R-:W-:Y:S01]  /*0650*/  IMAD.SHL.U32 R191, R17, 0x2, RZ ;  /* 0x0000000211bf7824 */ /* 0x000fe200078e00ff */
[----:B------:R-:W-:Y:S01]  /*0660*/  LOP3.LUT R2, R2, 0x1c0, RZ, 0xc0, !PT ;  /* 0x000001c002027812 */ /* 0x000fe200078ec0ff */
[----:B------:R-:W-:Y:S01]  /*0670*/  IMAD.IADD R204, R0, 0x1, R3 ;  /* 0x0000000100cc7824 */ /* 0x000fe200078e0203 */
[----:B------:R-:W-:Y:S01]  /*0680*/  LEA.HI R4, R4, R18, RZ, 0x2 ;  /* 0x0000001204047211 */ /* 0x000fe200078f10ff */
[----:B------:R-:W-:Y:S01]  /*0690*/  IMAD.SHL.U32 R0, R10, 0x8, RZ ;  /* 0x000000080a007824 */ /* 0x000fe200078e00ff */
[----:B------:R-:W-:Y:S01]  /*06a0*/  SHF.R.U32.HI R3, RZ, 0x3, R2 ;  /* 0x00000003ff037819 */ /* 0x000fe20000011602 */
[----:B------:R-:W-:Y:S01]  /*06b0*/  IMAD.SHL.U32 R204, R204, 0x2, RZ ;  /* 0x00000002cccc7824 */ /* 0x000fe200078e00ff */
[----:B------:R-:W-:-:S02]  /*06c0*/  SEL R170, R170, 0xffffffe0, !P3 ;  /* 0xffffffe0aaaa7807 */ /* 0x000fc40005800000 */
[----:B------:R-:W-:Y:S02]  /*06d0*/  LOP3.LUT R7, R2, 0x8, R0, 0xf8, !PT ;  /* 0x0000000802077812 */ /* 0x000fe400078ef800 */
[----:B------:R-:W-:Y:S01]  /*06e0*/  LOP3.LUT R2, R3, R5, R2, 0x1e, !PT ;  /* 0x0000000503027212 */ /* 0x000fe200078e1e02 */
[----:B------:R-:W-:Y:S01]  /*06f0*/  IMAD.IADD R170, R169, 0x1, R170 ;  /* 0x00000001a9aa7824 */ /* 0x000fe200078e02aa */
[----:B------:R-:W-:Y:S01]  /*0700*/  SHF.R.S32.HI R5, RZ, 0x2, R4 ;  /* 0x00000002ff057819 */ /* 0x000fe20000011404 */
[----:B------:R-:W-:Y:S01]  /*0710*/  IMAD R4, R181, 0x400, R8 ;  /* 0x00000400b5047824 */ /* 0x000fe200078e0208 */
[----:B------:R-:W-:Y:S02]  /*0720*/  LOP3.LUT R0, R6, 0xfffffe00, RZ, 0xc0, !PT ;  /* 0xfffffe0006007812 */ /* 0x000fe400078ec0ff */
[----:B------:R-:W-:Y:S01]  /*0730*/  LOP3.LUT R3, R7, R3, RZ, 0x3c, !PT ;  /* 0x0000000307037212 */ /* 0x000fe200078e3cff */
[C---:B------:R-:W-:Y:S01]  /*0740*/  IMAD R10, R187.reuse, 0x10, R5 ;  /* 0x00000010bb0a7824 */ /* 0x040fe200078e0205 */
[----:B------:R-:W-:Y:S01]  /*0750*/  LOP3.LUT R186, R2, R0, RZ, 0xfc, !PT ;  /* 0x0000000002ba7212 */ /* 0x000fe200078efcff */
[--C-:B------:R-:W-:Y:S01]  /*0760*/  IMAD R187, R187, 0x400, R0.reuse ;  /* 0x00000400bbbb7824 */ /* 0x100fe200078e0200 */
[----:B------:R-:W-:Y:S01]  /*0770*/  SEL R171, R171, 0xffffffc0, !P4 ;  /* 0xffffffc0abab7807 */ /* 0x000fe20006000000 */
[----:B------:R-:W-:Y:S01]  /*0780*/  IMAD R181, R181, 0x400, R0 ;  /* 0x00000400b5b57824 */ /* 0x000fe200078e0200 */
[----:B------:R-:W-:Y:S01]  /*0790*/  SHF.R.S32.HI R0, RZ, 0x1f, R233 ;  /* 0x0000001fff007819 */ /* 0x000fe200000114e9 */
[----:B------:R1:W-:Y:S01]  /*07a0*/  STL [R1], R10 ;  /* 0x0000000a01007387 */ /* 0x0003e20000100800 */
[----:B------:R-:W-:Y:S01]  /*07b0*/  IADD3 R0, R10, 0x8, RZ ;  /* 0x000000080a007810 */ /* 0x000fe20007ffe0ff */
[----:B------:R-:W-:Y:S01]  /*07c0*/  IMAD.IADD R4, R4, 0x1, R9 ;  /* 0x0000000104047824 */ /* 0x000fe200078e0209 */
[----:B------:R-:W-:Y:S01]  /*07d0*/  SEL R206, R206, 0x10, !P0 ;  /* 0x00000010cece7807 */ /* 0x000fe20004000000 */
[----:B------:R-:W-:Y:S01]  /*07e0*/  IMAD.IADD R181, R3, 0x1, R181 ;  /* 0x0000000103b57824 */ /* 0x000fe200078e02b5 */
[----:B------:R-:W-:Y:S01]  /*07f0*/  IADD3 R205, R204, 0x20, RZ ;  /* 0x00000020cccd7810 */ /* 0x000fe20007ffe0ff */
[----:B------:R1:W-:Y:S01]  /*0800*/  STL [R1+0x10], R0 ;  /* 0x0000100001007387 */ /* 0x0003e20000100800 */
[----:B------:R-:W-:Y:S01]  /*0810*/  LEA R235, R4, 0x12000, 0x1 ;  /* 0x0001200004eb7811 */ /* 0x000fe200078e08ff */
[--C-:B------:R-:W-:Y:S01]  /*0820*/  IMAD R173, R173, 0x2, R171.reuse ;  /* 0x00000002adad7824 */ /* 0x100fe200078e02ab */
[C---:B------:R-:W-:Y:S01]  /*0830*/  @P1 IADD3 R205, R204.reuse, -0x20, RZ ;  /* 0xffffffe0cccd1810 */ /* 0x040fe20007ffe0ff */
[----:B------:R-:W-:Y:S01]  /*0840*/  IMAD.IADD R172, R169, 0x1, R171 ;  /* 0x00000001a9ac7824 */ /* 0x000fe200078e02ab */
[----:B------:R-:W-:Y:S01]  /*0850*/  IADD3 R236, R235, 0x40, RZ ;  /* 0x00000040ebec7810 */ /* 0x000fe20007ffe0ff */
[----:B------:R-:W-:Y:S01]  /*0860*/  IMAD.IADD R207, R204, 0x1, R206 ;  /* 0x00000001cccf7824 */ /* 0x000fe200078e02ce */
[C---:B------:R-:W-:Y:S01]  /*0870*/  IADD3 R210, R200.reuse, 0x40, RZ ;  /* 0x00000040c8d27810 */ /* 0x040fe20007ffe0ff */
[----:B------:R-:W-:Y:S01]  /*0880*/  IMAD.IADD R187, R187, 0x1, R3 ;  /* 0x00000001bbbb7824 */ /* 0x000fe200078e0203 */
[----:B------:R-:W-:Y:S01]  /*0890*/  IADD3 R211, R200, 0x80, RZ ;  /* 0x00000080c8d37810 */ /* 0x000fe20007ffe0ff */
[----:B------:R-:W-:Y:S01]  /*08a0*/  IMAD.IADD R171, R171, 0x1, R170 ;  /* 0x00000001abab7824 */ /* 0x000fe200078e02aa */
[----:B------:R-:W-:Y:S01]  /*08b0*/  LEA R181, R181, 0x1e000, 0x1 ;  /* 0x0001e000b5b57811 */ /* 0x000fe200078e08ff */
[----:B------:R-:W-:Y:S01]  /*08c0*/  IMAD.IADD R206, R206, 0x1, R205 ;  /* 0x00000001cece7824 */ /* 0x000fe200078e02cd */
[----:B------:R-:W-:-:S02]  /*08d0*/  @P2 IADD3 R236, R235, -0x40, RZ ;  /* 0xffffffc0ebec2810 */ /* 0x000fc40007ffe0ff */
.L_x_296:
[----:B--2---:R-:W2:Y:S01]  /*08e0*/  S2R R32, SR_CTAID.Y ;  /* 0x0000000000207919 */ /* 0x004ea20000002600 */
[----:B-1----:R-:W1:Y:S01]  /*08f0*/  LDC.U8 R0, c[0x0][0x312] ;  /* 0x0000c480ff007b82 */ /* 0x002e620000000000 */
[----:B------:R-:W-:-:S02]  /*0900*/  ISETP.NE.U32.AND P1, PT, RZ, c[0x0][0x240], PT ;  /* 0x00009000ff007a0c */ /* 0x000fc40003f25070 */
[----:B---34-:R-:W3:Y:S01]  /*0910*/  S2R R2, SR_CTAID.Y ;  /* 0x0000000000027919 */ /* 0x018ee20000002600 */
[----:B------:R-:W-:Y:S02]  /*0920*/  ISETP.EQ.U32.AND P5, PT, RZ, c[0x0][0x248], PT ;  /* 0x00009200ff007a0c */ /* 0x000fe40003fa2070 */
[----:B------:R-:W-:Y:S02]  /*0930*/  ISETP.NE.AND.EX P1, PT, RZ, c[0x0][0x244], PT, P1 ;  /* 0x00009100ff007a0c */ /* 0x000fe40003f25310 */
[----:B------:R-:W-:Y:S01]  /*0940*/  ISETP.NE.U32.AND P3, PT, RZ, c[0x0][0x250], PT ;  /* 0x00009400ff007a0c */ /* 0x000fe20003f65070 */
[----:B------:R-:W-:-:S03]  /*0950*/  IMAD.MOV.U32 R249, RZ, RZ, -0x1 ;  /* 0xfffffffffff97424 */ /* 0x000fc600078e00ff */
[----:B------:R-:W-:Y:S01]  /*0960*/  ISETP.NE.AND.EX P3, PT, RZ, c[0x0][0x254], PT, P3 ;  /* 0x00009500ff007a0c */ /* 0x000fe20003f65330 */
[----:B--2---:R-:W-:Y:S01]  /*0970*/  IMAD.SHL.U32 R8, R32, 0x4, RZ ;  /* 0x0000000420087824 */ /* 0x004fe200078e00ff */
[----:B-1----:R-:W-:Y:S01]  /*0980*/  ISETP.NE.AND P4, PT, R0, RZ, PT ;  /* 0x000000ff0000720c */ /* 0x002fe20003f85270 */
[----:B------:R-:W-:Y:S01]  /*0990*/  IMAD.MOV.U32 R0, RZ, RZ, -0x1 ;  /* 0xffffffffff007424 */ /* 0x000fe200078e00ff */
[----:B---3--:R-:W-:Y:S02]  /*09a0*/  SHF.R.S32.HI R18, RZ, 0x1f, R2 ;  /* 0x0000001fff127819 */ /* 0x008fe40000011402 */
[----:B------:R-:W-:Y:S02]  /*09b0*/  IADD3 R2, P0, R8, c[0x0][0x240], RZ ;  /* 0x0000900008027a10 */ /* 0x000fe40007f1e0ff */
[----:B------:R-:W-:Y:S02]  /*09c0*/  SHF.L.U64.HI R7, R32, 0x2, R18 ;  /* 0x0000000220077819 */ /* 0x000fe40000010212 */
[----:B------:R-:W-:-:S02]  /*09d0*/  ISETP.EQ.OR.EX P5, PT, RZ, c[0x0][0x24c], !P4, P5 ;  /* 0x00009300ff007a0c */ /* 0x000fc400067a2750 */
[----:B------:R-:W-:Y:S02]  /*09e0*/  IADD3.X R3, R7, c[0x0][0x244], RZ, P0, !PT ;  /* 0x0000910007037a10 */ /* 0x000fe400007fe4ff */
[----:B------:R-:W-:-:S03]  /*09f0*/  @P3 IADD3 R4, P0, R8, c[0x0][0x250], RZ ;  /* 0x0000940008043a10 */ /* 0x000fc60007f1e0ff */
[----:B------:R1:W2:Y:S04]  /*0a00*/  @P1 LDG.E R0, [R2.64] ;  /* 0x0000000602001981 */ /* 0x0002a8000c1e1900 */
[----:B------:R1:W2:Y:S01]  /*0a10*/  @P1 LDG.E R6, [R2.64+0x4] ;  /* 0x0000040602061981 */ /* 0x0002a2000c1e1900 */
[----:B------:R-:W-:Y:S01]  /*0a20*/  @P3 IADD3.X R5, R7, c[0x0][0x254], RZ, P0, !PT ;  /* 0x0000950007053a10 */ /* 0x000fe200007fe4ff */
[----:B------:R-:W-:Y:S01]  /*0a30*/  IMAD.MOV.U32 R232, RZ, RZ, RZ ;  /* 0x000000ffffe87224 */ /* 0x000fe200078e00ff */
[----:B-1----:R-:W-:-:S05]  /*0a40*/  IADD3 R2, P2, R8, c[0x0][0x248], RZ ;  /* 0x0000920008027a10 */ /* 0x002fca0007f5e0ff */
[----:B-----5:R1:W5:Y:S01]  /*0a50*/  @P3 LDG.E R232, [R4.64] ;  /* 0x0000000604e83981 */ /* 0x020362000c1e1900 */
[----:B------:R-:W-:-:S05]  /*0a60*/  IADD3.X R3, R7, c[0x0][0x24c], RZ, P2, !PT ;  /* 0x0000930007037a10 */ /* 0x000fca00017fe4ff */
[----:B------:R3:W5:Y:S01]  /*0a70*/  @!P5 LDG.E R249, [R2.64] ;  /* 0x0000000602f9d981 */ /* 0x000762000c1e1900 */
[----:B------:R-:W-:-:S04]  /*0a80*/  ISETP.NE.U32.AND P0, PT, RZ, c[0x0][0x248], PT ;  /* 0x00009200ff007a0c */ /* 0x000fc80003f05070 */
[----:B------:R-:W-:Y:S01]  /*0a90*/  ISETP.NE.AND.EX P0, PT, RZ, c[0x0][0x24c], PT, P0 ;  /* 0x00009300ff007a0c */ /* 0x000fe20003f05300 */
[----:B-1----:R-:W-:Y:S02]  /*0aa0*/  IMAD.MOV.U32 R4, RZ, RZ, c[0x0][0x218] ;  /* 0x00008600ff047624 */ /* 0x002fe400078e00ff */
[----:B--2---:R-:W-:Y:S02]  /*0ab0*/  @P1 IMAD.IADD R19, R6, 0x1, -R0 ;  /* 0x0000000106131824 */ /* 0x004fe400078e0a00 */
[----:B------:R-:W-:-:S08]  /*0ac0*/  @!P1 IMAD.MOV.U32 R19, RZ, RZ, c[0x0][0x214] ;  /* 0x00008500ff139624 */ /* 0x000fd000078e00ff */
[----:B------:R-:W-:Y:S05]  /*0ad0*/  @!P0 BRA `(.L_x_250) ;  /* 0x0000003000008947 */ /* 0x000fea0003800000 */
[----:B---3--:R-:W2:Y:S02]  /*0ae0*/  @P4 LDG.E R4, [R2.64+0x4] ;  /* 0x0000040602044981 */ /* 0x008ea4000c1e1900 */
[----:B--2--5:R-:W-:-:S06]  /*0af0*/  @P4 IADD3 R4, R4, -R249, RZ ;  /* 0x800000f904044210 */ /* 0x024fcc0007ffe0ff */
[----:B------:R1:W5:Y:S02]  /*0b00*/  @!P4 LDG.E R4, [R2.64] ;  /* 0x000000060204c981 */ /* 0x000364000c1e1900 */
.L_x_250:
[----:B---3--:R-:W-:-:S04]  /*0b10*/  ISETP.NE.U32.AND P2, PT, RZ, c[0x0][0x258], PT ;  /* 0x00009600ff007a0c */ /* 0x008fc80003f45070 */
[----:B------:R-:W-:-:S13]  /*0b20*/  ISETP.NE.AND.EX P2, PT, RZ, c[0x0][0x25c], PT, P2 ;  /* 0x00009700ff007a0c */ /* 0x000fda0003f45320 */
[----:B-1----:R-:W-:-:S04]  /*0b30*/  @P2 IADD3 R2, P0, R8, c[0x0][0x258], RZ ;  /* 0x0000960008022a10 */ /* 0x002fc80007f1e0ff */
[----:B------:R-:W-:-:S06]  /*0b40*/  @P2 IADD3.X R3, R7, c[0x0][0x25c], RZ, P0, !PT ;  /* 0x0000970007032a10 */ /* 0x000fcc00007fe4ff */
[----:B------:R-:W2:Y:S01]  /*0b50*/  @P2 LDG.E R3, [R2.64] ;  /* 0x0000000602032981 */ /* 0x000ea2000c1e1900 */
[----:B------:R-:W-:Y:S01]  /*0b60*/  @!P2 ISETP.NE.U32.AND P0, PT, RZ, c[0x0][0x268], PT ;  /* 0x00009a00ff00aa0c */ /* 0x000fe20003f05070 */
[----:B------:R-:W-:-:S03]  /*0b70*/  IMAD.SHL.U32 R242, R234, 0x40, RZ ;  /* 0x00000040eaf27824 */ /* 0x000fc600078e00ff */
[----:B------:R-:W-:-:S04]  /*0b80*/  @!P2 ISETP.NE.AND.EX P0, PT, RZ, c[0x0][0x26c], PT, P0 ;  /* 0x00009b00ff00aa0c */ /* 0x000fc80003f05300 */
[----:B------:R-:W-:Y:S01]  /*0b90*/  @!P2 SEL R2, RZ, c[0x0][0x21c], !P0 ;  /* 0x00008700ff02aa07 */ /* 0x000fe20004000000 */
[----:B--2--5:R-:W-:-:S03]  /*0ba0*/  @P2 IMAD.IADD R193, R3, 0x1, -R232 ;  /* 0x0000000103c12824 */ /* 0x024fc600078e0ae8 */
[----:B------:R-:W-:-:S04]  /*0bb0*/  @!P2 IADD3 R193, R2, R4, -R232 ;  /* 0x0000000402c1a210 */ /* 0x000fc80007ffe8e8 */
[----:B------:R-:W-:-:S13]  /*0bc0*/  ISETP.GT.AND P0, PT, R193, R242, PT ;  /* 0x000000f2c100720c */ /* 0x000fda0003f04270 */
[----:B------:R-:W-:Y:S05]  /*0bd0*/  @!P0 BRA `(.L_x_251) ;  /* 0x0000768000008947 */ /* 0x000fea0003800000 */
[----:B------:R-:W-:Y:S01]  /*0be0*/  ISETP.NE.AND P2, PT, R249, -0x1, PT ;  /* 0xfffffffff900780c */ /* 0x000fe20003f45270 */
[----:B------:R-:W-:Y:S01]  /*0bf0*/  IMAD R4, R18, c[0x0][0x178], RZ ;  /* 0x00005e0012047a24 */ /* 0x000fe200078e02ff */
[----:B------:R-:W-:Y:S01]  /*0c00*/  IADD3 R2, R19, 0x3f, RZ ;  /* 0x0000003f13027810 */ /* 0x000fe20007ffe0ff */
[----:B------:R-:W-:Y:S01]  /*0c10*/  IMAD.WIDE.U32 R26, R32, c[0x0][0x178], RZ ;  /* 0x00005e00201a7a25 */ /* 0x000fe200078e00ff */
[C---:B------:R-:W-:Y:S02]  /*0c20*/  ISETP.NE.AND P0, PT, R0.reuse, -0x1, PT ;  /* 0xffffffff0000780c */ /* 0x040fe40003f05270 */
[----:B------:R-:W-:Y:S01]  /*0c30*/  SHF.R.S32.HI R3, RZ, 0x1f, R2 ;  /* 0x0000001fff037819 */ /* 0x000fe20000011402 */
[----:B------:R-:W-:-:S03]  /*0c40*/  IMAD R7, R0, c[0x0][0x194], RZ ;  /* 0x0000650000077a24 */ /* 0x000fc600078e02ff */
[----:B------:R-:W-:Y:S01]  /*0c50*/  LEA.HI R23, R3, R2, RZ, 0x6 ;  /* 0x0000000203177211 */ /* 0x000fe200078f30ff */
[----:B------:R-:W-:Y:S02]  /*0c60*/  IMAD R2, R32, c[0x0][0x17c], R4 ;  /* 0x00005f0020027a24 */ /* 0x000fe400078e0204 */
[----:B------:R-:W-:Y:S01]  /*0c70*/  @P2 IMAD.IADD R6, R232, 0x1, R249 ;  /* 0x00000001e8062824 */ /* 0x000fe200078e02f9 */
[----:B------:R-:W-:Y:S01]  /*0c80*/  LOP3.LUT R8, R23, 0xffffffc0, RZ, 0xc0, !PT ;  /* 0xffffffc017087812 */ /* 0x000fe200078ec0ff */
[----:B------:R-:W-:-:S03]  /*0c90*/  IMAD.WIDE.U32 R4, R0, c[0x0][0x190], RZ ;  /* 0x0000640000047a25 */ /* 0x000fc600078e00ff */
[----:B------:R-:W-:Y:S01]  /*0ca0*/  IADD3 R10, R8, -0x40, RZ ;  /* 0xffffffc0080a7810 */ /* 0x000fe20007ffe0ff */
[----:B------:R-:W-:Y:S01]  /*0cb0*/  IMAD.IADD R22, R27, 0x1, R2 ;  /* 0x000000011b167824 */ /* 0x000fe200078e0202 */
[----:B------:R-:W-:Y:S01]  /*0cc0*/  SEL R26, R26, R4, !P0 ;  /* 0x000000041a1a7207 */ /* 0x000fe20004000000 */
[C---:B------:R-:W-:Y:S01]  /*0cd0*/  @P2 IMAD.WIDE.U32 R2, R6.reuse, c[0x0][0x198], RZ ;  /* 0x0000660006022a25 */ /* 0x040fe200078e00ff */
[----:B------:R-:W-:Y:S02]  /*0ce0*/  @P0 IADD3 R22, R5, R7, RZ ;  /* 0x0000000705160210 */ /* 0x000fe40007ffe0ff */
[----:B------:R-:W-:Y:S01]  /*0cf0*/  SHF.R.S32.HI R16, RZ, 0x1f, R10 ;  /* 0x0000001fff107819 */ /* 0x000fe2000001140a */
[----:B------:R-:W-:Y:S02]  /*0d00*/  @P2 IMAD R25, R6, c[0x0][0x19c], R3 ;  /* 0x0000670006192a24 */ /* 0x000fe400078e0203 */
[----:B------:R-:W-:Y:S01]  /*0d10*/  @P2 IMAD.MOV.U32 R24, RZ, RZ, R2 ;  /* 0x000000ffff182224 */ /* 0x000fe200078e0002 */
[----:B------:R-:W-:Y:S05]  /*0d20*/  @P2 BRA `(.L_x_252) ;  /* 0x000000a000002947 */ /* 0x000fea0003800000 */
[----:B------:R-:W-:Y:S01]  /*0d30*/  SHF.R.S32.HI R2, RZ, 0x1f, R232 ;  /* 0x0000001fff027819 */ /* 0x000fe200000114e8 */
[----:B------:R-:W-:-:S04]  /*0d40*/  IMAD R5, R18, c[0x0][0x180], RZ ;  /* 0x0000600012057a24 */ /* 0x000fc800078e02ff */
[----:B------:R-:W-:Y:S02]  /*0d50*/  IMAD R4, R2, c[0x0][0x198], RZ ;  /* 0x0000660002047a24 */ /* 0x000fe400078e02ff */
[----:B------:R-:W-:-:S04]  /*0d60*/  IMAD.WIDE.U32 R2, R232, c[0x0][0x198], RZ ;  /* 0x00006600e8027a25 */ /* 0x000fc800078e00ff */
[----:B------:R-:W-:-:S05]  /*0d70*/  IMAD R4, R232, c[0x0][0x19c], R4 ;  /* 0x00006700e8047a24 */ /* 0x000fca00078e0204 */
[----:B------:R-:W-:Y:S01]  /*0d80*/  IADD3 R3, R3, R4, RZ ;  /* 0x0000000403037210 */ /* 0x000fe20007ffe0ff */
[----:B------:R-:W-:-:S04]  /*0d90*/  IMAD R4, R32, c[0x0][0x184], R5 ;  /* 0x0000610020047a24 */ /* 0x000fc800078e0205 */
[----:B------:R-:W-:-:S05]  /*0da0*/  IMAD.WIDE.U32 R2, R32, c[0x0][0x180], R2 ;  /* 0x0000600020027a25 */ /* 0x000fca00078e0002 */
[----:B------:R-:W-:Y:S02]  /*0db0*/  IADD3 R25, R3, R4, RZ ;  /* 0x0000000403197210 */ /* 0x000fe40007ffe0ff */
[----:B------:R-:W-:Y:S02]  /*0dc0*/  MOV R24, R2 ;  /* 0x0000000200187202 */ /* 0x000fe40000000f00 */
.L_x_252:
[----:B------:R-:W-:-:S05]  /*0dd0*/  @P2 IADD3 R4, R232, R249, RZ ;  /* 0x000000f9e8042210 */ /* 0x000fca0007ffe0ff */
[----:B------:R-:W-:-:S04]  /*0de0*/  @P2 IMAD.WIDE.U32 R2, R4, c[0x0][0x1a0], RZ ;  /* 0x0000680004022a25 */ /* 0x000fc800078e00ff */
[----:B------:R-:W-:Y:S01]  /*0df0*/  @P2 IMAD R28, R4, c[0x0][0x1a4], R3 ;  /* 0x00006900041c2a24 */ /* 0x000fe200078e0203 */
[----:B------:R-:W-:Y:S01]  /*0e00*/  @P2 MOV R27, R2 ;  /* 0x00000002001b2202 */ /* 0x000fe20000000f00 */
        /* <DEDUP_REMOVED lines=11> */
.L_x_253:
[----:B------:R-:W-:Y:S01]  /*0ec0*/  IABS R14, c[0x0][0x1c8] ;  /* 0x00007200000e7a13 */ /* 0x000fe20000000000 */
[----:B------:R-:W1:Y:S01]  /*0ed0*/  S2R R33, SR_CTAID.Z ;  /* 0x0000000000217919 */ /* 0x000e620000002700 */
[----:B------:R-:W2:Y:S01]  /*0ee0*/  LDC.U8 R15, c[0x0][0x328] ;  /* 0x0000ca00ff0f7b82 */ /* 0x000ea20000000000 */
[----:B------:R-:W-:Y:S01]  /*0ef0*/  IMAD.MOV.U32 R12, RZ, RZ, c[0x0][0x224] ;  /* 0x00008900ff0c7624 */ /* 0x000fe200078e00ff */
[----:B------:R-:W3:Y:S01]  /*0f00*/  I2F.RP R2, R14 ;  /* 0x0000000e00027306 */ /* 0x000ee20000209400 */
[C---:B------:R-:W-:Y:S01]  /*0f10*/  @P0 IMAD.WIDE.U32 R4, R0.reuse, c[0x0][0x370], RZ ;  /* 0x0000dc0000040a25 */ /* 0x040fe200078e00ff */
[----:B------:R-:W4:Y:S01]  /*0f20*/  S2R R17, SR_CTAID.X ;  /* 0x0000000000117919 */ /* 0x000f220000002500 */
[----:B------:R-:W-:Y:S02]  /*0f30*/  SHF.R.S32.HI R250, RZ, 0x1f, R242 ;  /* 0x0000001ffffa7819 */ /* 0x000fe400000114f2 */
[----:B------:R-:W-:Y:S01]  /*0f40*/  SHF.R.S32.HI R12, RZ, 0x1f, R12 ;  /* 0x0000001fff0c7819 */ /* 0x000fe2000001140c */
[----:B------:R-:W-:Y:S01]  /*0f50*/  @P0 IMAD R11, R0, c[0x0][0x374], R5 ;  /* 0x0000dd00000b0a24 */ /* 0x000fe200078e0205 */
[----:B------:R-:W-:Y:S01]  /*0f60*/  @P0 MOV R9, R4 ;  /* 0x0000000400090202 */ /* 0x000fe20000000f00 */
[----:B------:R-:W-:Y:S01]  /*0f70*/  @!P0 IMAD.WIDE.U32 R4, R32, c[0x0][0x368], RZ ;  /* 0x0000da0020048a25 */ /* 0x000fe200078e00ff */
[----:B------:R-:W5:Y:S03]  /*0f80*/  LDC.U8 R29, c[0x0][0x3d0] ;  /* 0x0000f400ff1d7b82 */ /* 0x000f660000000000 */
[----:B------:R-:W-:-:S02]  /*0f90*/  IMAD.MOV.U32 R31, RZ, RZ, c[0x0][0x22c] ;  /* 0x00008b00ff1f7624 */ /* 0x000fc400078e00ff */
[----:B------:R-:W-:Y:S01]  /*0fa0*/  @!P0 IMAD.MOV.U32 R9, RZ, RZ, R4 ;  /* 0x000000ffff098224 */ /* 0x000fe200078e0004 */
[----:B---3--:R-:W3:Y:S01]  /*0fb0*/  MUFU.RCP R2, R2 ;  /* 0x0000000200027308 */ /* 0x008ee20000001000 */
[----:B------:R-:W-:Y:S01]  /*0fc0*/  IMAD.WIDE R20, R31, c[0x0][0x1c0], RZ ;  /* 0x000070001f147a25 */ /* 0x000fe200078e02ff */
[----:B-1----:R-:W-:Y:S02]  /*0fd0*/  IABS R7, R33 ;  /* 0x0000002100077213 */ /* 0x002fe40000000000 */
[----:B------:R-:W-:Y:S02]  /*0fe0*/  LOP3.LUT R8, R33, c[0x0][0x1c8], RZ, 0x3c, !PT ;  /* 0x0000720021087a12 */ /* 0x000fe400078e3cff */
[----:B--2---:R-:W-:Y:S02]  /*0ff0*/  ISETP.NE.AND P2, PT, R15, RZ, PT ;  /* 0x000000ff0f00720c */ /* 0x004fe40003f45270 */
[----:B------:R-:W-:Y:S02]  /*1000*/  ISETP.GE.AND P3, PT, R8, RZ, PT ;  /* 0x000000ff0800720c */ /* 0x000fe40003f66270 */
[----:B------:R-:W-:-:S02]  /*1010*/  SHF.L.U64.HI R8, R32, 0x7, R18 ;  /* 0x0000000720087819 */ /* 0x000fc40000010212 */
[----:B------:R-:W-:Y:S02]  /*1020*/  SHF.R.S32.HI R34, RZ, 0x1f, R33 ;  /* 0x0000001fff227819 */ /* 0x000fe40000011421 */
[----:B---3--:R-:W-:Y:S02]  /*1030*/  IADD3 R2, R2, 0xffffffe, RZ ;  /* 0x0ffffffe02027810 */ /* 0x008fe40007ffe0ff */
[----:B------:R-:W-:Y:S02]  /*1040*/  SEL R8, R8, RZ, P1 ;  /* 0x000000ff08087207 */ /* 0x000fe40000800000 */
[----:B------:R-:W1:Y:S02]  /*1050*/  F2I.FTZ.U32.TRUNC.NTZ R3, R2 ;  /* 0x0000000200037305 */ /* 0x000e64000021f000 */
[----:B-1----:R-:W-:-:S05]  /*1060*/  IADD3 R2, RZ, -R3, RZ ;  /* 0x80000003ff027210 */ /* 0x002fca0007ffe0ff */
[----:B------:R-:W-:Y:S02]  /*1070*/  IMAD R6, R2, R14, RZ ;  /* 0x0000000e02067224 */ /* 0x000fe400078e02ff */
[----:B------:R-:W-:-:S04]  /*1080*/  IMAD.MOV.U32 R2, RZ, RZ, RZ ;  /* 0x000000ffff027224 */ /* 0x000fc800078e00ff */
[----:B------:R-:W-:-:S04]  /*1090*/  IMAD.HI.U32 R2, R3, R6, R2 ;  /* 0x0000000603027227 */ /* 0x000fc800078e0002 */
[----:B------:R-:W-:Y:S02]  /*10a0*/  @!P0 IMAD R6, R18, c[0x0][0x368], RZ ;  /* 0x0000da0012068a24 */ /* 0x000fe400078e02ff */
[----:B------:R-:W-:-:S04]  /*10b0*/  IMAD.HI.U32 R2, R2, R7, RZ ;  /* 0x0000000702027227 */ /* 0x000fc800078e00ff */
[----:B------:R-:W-:Y:S01]  /*10c0*/  @!P0 IMAD R6, R32, c[0x0][0x36c], R6 ;  /* 0x0000db0020068a24 */ /* 0x000fe200078e0206 */
[----:B------:R-:W-:-:S04]  /*10d0*/  IADD3 R3, -R2, RZ, RZ ;  /* 0x000000ff02037210 */ /* 0x000fc80007ffe1ff */
[----:B------:R-:W-:Y:S01]  /*10e0*/  @!P0 IADD3 R11, R5, R6, RZ ;  /* 0x00000006050b8210 */ /* 0x000fe20007ffe0ff */
[----:B------:R-:W-:Y:S02]  /*10f0*/  IMAD R3, R14, R3, R7 ;  /* 0x000000030e037224 */ /* 0x000fe400078e0207 */
[----:B------:R-:W-:Y:S02]  /*1100*/  IMAD R7, R12, R32, RZ ;  /* 0x000000200c077224 */ /* 0x000fe400078e02ff */
[----:B------:R-:W-:Y:S01]  /*1110*/  IMAD.WIDE.U32 R12, R32, c[0x0][0x224], RZ ;  /* 0x00008900200c7a25 */ /* 0x000fe200078e00ff */
[----:B------:R-:W-:-:S03]  /*1120*/  ISETP.GT.U32.AND P4, PT, R14, R3, PT ;  /* 0x000000030e00720c */ /* 0x000fc60003f84070 */
[----:B------:R-:W-:Y:S02]  /*1130*/  IMAD R5, R18, c[0x0][0x224], R7 ;  /* 0x0000890012057a24 */ /* 0x000fe400078e0207 */
[----:B------:R-:W-:Y:S02]  /*1140*/  IMAD.SHL.U32 R6, R32, 0x80, RZ ;  /* 0x0000008020067824 */ /* 0x000fe400078e00ff */
[-C--:B------:R-:W-:Y:S01]  /*1150*/  IMAD R7, R21, R12.reuse, RZ ;  /* 0x0000000c15077224 */ /* 0x080fe200078e02ff */
[----:B------:R-:W-:Y:S01]  /*1160*/  IADD3 R4, R13, R5, RZ ;  /* 0x000000050d047210 */ /* 0x000fe20007ffe0ff */
[----:B------:R-:W-:Y:S01]  /*1170*/  IMAD.WIDE.U32 R12, R20, R12, RZ ;  /* 0x0000000c140c7225 */ /* 0x000fe200078e00ff */
[----:B------:R-:W-:-:S03]  /*1180*/  SEL R6, R6, RZ, P1 ;  /* 0x000000ff06067207 */ /* 0x000fc60000800000 */
[----:B------:R-:W-:Y:S01]  /*1190*/  @!P4 IADD3 R3, R3, -R14, RZ ;  /* 0x8000000e0303c210 */ /* 0x000fe20007ffe0ff */
[----:B------:R-:W-:Y:S01]  /*11a0*/  IMAD R7, R20, R4, R7 ;  /* 0x0000000414077224 */ /* 0x000fe200078e0207 */
[----:B------:R-:W-:Y:S01]  /*11b0*/  IADD3 R6, P1, R10, R6, RZ ;  /* 0x000000060a067210 */ /* 0x000fe20007f3e0ff */
[----:B------:R-:W-:Y:S01]  /*11c0*/  IMAD.WIDE.U32 R4, R20, R0, RZ ;  /* 0x0000000014047225 */ /* 0x000fe200078e00ff */
[----:B------:R-:W-:Y:S02]  /*11d0*/  ISETP.GE.U32.AND P5, PT, R3, R14, PT ;  /* 0x0000000e0300720c */ /* 0x000fe40003fa6070 */
[----:B------:R-:W-:Y:S01]  /*11e0*/  @!P4 IADD3 R2, R2, 0x1, RZ ;  /* 0x000000010202c810 */ /* 0x000fe20007ffe0ff */
[----:B------:R-:W-:Y:S01]  /*11f0*/  IMAD.X R8, R16, 0x1, R8, P1 ;  /* 0x0000000110087824 */ /* 0x000fe200008e0608 */
[----:B------:R-:W-:Y:S01]  /*1200*/  ISETP.NE.AND P4, PT, RZ, c[0x0][0x1c8], PT ;  /* 0x00007200ff007a0c */ /* 0x000fe20003f85270 */
[C---:B------:R-:W-:Y:S01]  /*1210*/  IMAD R14, R21.reuse, R6, RZ ;  /* 0x00000006150e7224 */ /* 0x040fe200078e02ff */
[----:B------:R-:W-:Y:S01]  /*1220*/  SEL R18, R12, R4, !P0 ;  /* 0x000000040c127207 */ /* 0x000fe20004000000 */
[----:B------:R-:W-:Y:S01]  /*1230*/  IMAD R3, R21, R0, RZ ;  /* 0x0000000015037224 */ /* 0x000fe200078e02ff */
[----:B------:R-:W-:Y:S01]  /*1240*/  IADD3 R15, R13, R7, RZ ;  /* 0x000000070d0f7210 */ /* 0x000fe20007ffe0ff */
[----:B------:R-:W-:Y:S01]  /*1250*/  @P2 IMAD R4, R32, c[0x0][0x214], RZ ;  /* 0x0000850020042a24 */ /* 0x000fe200078e02ff */
[----:B-----5:R-:W-:Y:S01]  /*1260*/  ISETP.NE.AND P1, PT, R29, RZ, PT ;  /* 0x000000ff1d00720c */ /* 0x020fe20003f25270 */
[----:B------:R-:W-:Y:S01]  /*1270*/  IMAD.WIDE.U32 R6, R20, R6, RZ ;  /* 0x0000000614067225 */ /* 0x000fe200078e00ff */
[----:B------:R-:W-:-:S02]  /*1280*/  @P0 IADD3 R15, R5, R3, RZ ;  /* 0x00000003050f0210 */ /* 0x000fc40007ffe0ff */
[----:B------:R-:W-:Y:S01]  /*1290*/  @P5 IADD3 R2, R2, 0x1, RZ ;  /* 0x0000000102025810 */ /* 0x000fe20007ffe0ff */
[----:B------:R-:W-:Y:S01]  /*12a0*/  IMAD R8, R20, R8, R14 ;  /* 0x0000000814087224 */ /* 0x000fe200078e020e */
[----:B------:R-:W-:Y:S01]  /*12b0*/  @P2 SEL R4, R4, R0, !P0 ;  /* 0x0000000004042207 */ /* 0x000fe20004000000 */
[----:B----4-:R-:W-:-:S03]  /*12c0*/  IMAD.WIDE.U32 R20, R17, c[0x0][0x3d8], RZ ;  /* 0x0000f60011147a25 */ /* 0x010fc600078e00ff */
[----:B------:R-:W-:Y:S01]  /*12d0*/  IADD3 R13, R7, R8, RZ ;  /* 0x00000008070d7210 */ /* 0x000fe20007ffe0ff */
[----:B------:R-:W-:Y:S01]  /*12e0*/  IMAD.MOV.U32 R12, RZ, RZ, R2 ;  /* 0x000000ffff0c7224 */ /* 0x000fe200078e0002 */
[----:B------:R-:W-:Y:S01]  /*12f0*/  SEL R20, R20, RZ, P1 ;  /* 0x000000ff14147207 */ /* 0x000fe20000800000 */
[----:B------:R-:W-:Y:S02]  /*1300*/  IMAD R3, R17, c[0x0][0x3dc], R21 ;  /* 0x0000f70011037a24 */ /* 0x000fe400078e0215 */
[C---:B------:R-:W-:Y:S01]  /*1310*/  IMAD R29, R33.reuse, c[0x0][0x22c], RZ ;  /* 0x00008b00211d7a24 */ /* 0x040fe200078e02ff */
[----:B------:R-:W-:Y:S01]  /*1320*/  @!P3 IADD3 R12, -R12, RZ, RZ ;  /* 0x000000ff0c0cb210 */ /* 0x000fe20007ffe1ff */
[----:B------:R-:W-:Y:S01]  /*1330*/  @!P2 IMAD R5, R32, c[0x0][0x1c0], R33 ;  /* 0x000070002005aa24 */ /* 0x000fe200078e0221 */
[----:B------:R-:W-:Y:S01]  /*1340*/  @!P4 LOP3.LUT R12, RZ, c[0x0][0x1c8], RZ, 0x33, !PT ;  /* 0x00007200ff0cca12 */ /* 0x000fe200078e33ff */
[----:B------:R-:W-:Y:S01]  /*1350*/  @P2 IMAD R14, R33, c[0x0][0x234], R4 ;  /* 0x00008d00210e2a24 */ /* 0x000fe200078e0204 */
[----:B------:R-:W-:Y:S01]  /*1360*/  SHF.R.S32.HI R30, RZ, 0x1f, R29 ;  /* 0x0000001fff1e7819 */ /* 0x000fe2000001141d */
[----:B------:R-:W-:Y:S01]  /*1370*/  @!P2 IMAD R14, R5, c[0x0][0x214], RZ ;  /* 0x00008500050eaa24 */ /* 0x000fe200078e02ff */
[----:B------:R-:W-:-:S02]  /*1380*/  SEL R17, R3, RZ, P1 ;  /* 0x000000ff03117207 */ /* 0x000fc40000800000 */
[----:B------:R-:W-:Y:S01]  /*1390*/  SHF.R.S32.HI R21, RZ, 0x1f, R12 ;  /* 0x0000001fff157819 */ /* 0x000fe2000001140c */
[----:B------:R-:W-:Y:S05]  /*13a0*/  @!P2 BRA `(.L_x_254) ;  /* 0x000000700000a947 */ /* 0x000fea0003800000 */
[C---:B------:R-:W-:Y:S01]  /*13b0*/  @!P0 IMAD R0, R32.reuse, c[0x0][0x224], RZ ;  /* 0x0000890020008a24 */ /* 0x040fe200078e02ff */
[----:B------:R-:W-:Y:S02]  /*13c0*/  MOV R2, 0x80 ;  /* 0x0000008000027802 */ /* 0x000fe40000000f00 */
[----:B------:R-:W-:Y:S02]  /*13d0*/  MOV R8, c[0x0][0x210] ;  /* 0x0000840000087a02 */ /* 0x000fe40000000f00 */
[----:B------:R-:W-:-:S03]  /*13e0*/  LEA R0, R32, R0, 0x7 ;  /* 0x0000000020007211 */ /* 0x000fc600078e38ff */
[----:B------:R-:W-:-:S04]  /*13f0*/  IMAD R8, R2, R8, c[0x0][0x234] ;  /* 0x00008d0002087624 */ /* 0x000fc800078e0208 */
[----:B------:R-:W-:Y:S01]  /*1400*/  IMAD R8, R8, R33, R0 ;  /* 0x0000002108087224 */ /* 0x000fe200078e0200 */
[----:B------:R-:W-:Y:S05]  /*1410*/  BRA `(.L_x_255) ;  /* 0x0000002000007947 */ /* 0x000fea0003800000 */
.L_x_254:
[----:B------:R-:W-:-:S04]  /*1420*/  IMAD R8, R32, c[0x0][0x1c0], R33 ;  /* 0x0000700020087a24 */ /* 0x000fc800078e0221 */
[----:B------:R-:W-:Y:S02]  /*1430*/  IMAD R8, R8, c[0x0][0x224], RZ ;  /* 0x0000890008087a24 */ /* 0x000fe400078e02ff */
.L_x_255:
[----:B------:R-:W2:Y:S01]  /*1440*/  LDL R37, [R1+0x8] ;  /* 0x0000080001257983 */ /* 0x000ea20000100800 */
[----:B------:R-:W-:Y:S01]  /*1450*/  IADD3 R2, P0, R200, R9, RZ ;  /* 0x00000009c8027210 */ /* 0x000fe20007f1e0ff */
[----:B------:R-:W-:Y:S01]  /*1460*/  IMAD R7, R31, c[0x0][0x1c0], RZ ;  /* 0x000070001f077a24 */ /* 0x000fe200078e02ff */
[----:B------:R-:W-:Y:S01]  /*1470*/  SHF.R.S32.HI R201, RZ, 0x1f, R200 ;  /* 0x0000001fffc97819 */ /* 0x000fe200000114c8 */
[----:B------:R-:W1:Y:S01]  /*1480*/  S2R R35, SR_TID.X ;  /* 0x0000000000237919 */ /* 0x000e620000002100 */
[----:B------:R-:W-:Y:S01]  /*1490*/  IMAD R0, R16, c[0x0][0x370], RZ ;  /* 0x0000dc0010007a24 */ /* 0x000fe200078e02ff */
[----:B------:R-:W-:Y:S01]  /*14a0*/  IADD3 R4, P3, R233, R10, RZ ;  /* 0x0000000ae9047210 */ /* 0x000fe20007f7e0ff */
[----:B------:R-:W-:Y:S01]  /*14b0*/  IMAD.SHL.U32 R5, R7, 0x40, RZ ;  /* 0x0000004007057824 */ /* 0x000fe200078e00ff */
[----:B------:R-:W3:Y:S01]  /*14c0*/  S2R R36, SR_TID.X ;  /* 0x0000000000247919 */ /* 0x000ee20000002100 */
[----:B------:R-:W-:Y:S01]  /*14d0*/  IMAD.X R3, R201, 0x1, R11, P0 ;  /* 0x00000001c9037824 */ /* 0x000fe200000e060b */
[----:B------:R-:W-:Y:S01]  /*14e0*/  SHF.R.S32.HI R32, RZ, 0x1f, R233 ;  /* 0x0000001fff207819 */ /* 0x000fe200000114e9 */
[----:B------:R-:W-:Y:S01]  /*14f0*/  IMAD R0, R10, c[0x0][0x374], R0 ;  /* 0x0000dd000a007a24 */ /* 0x000fe200078e0200 */
[----:B------:R-:W-:Y:S01]  /*1500*/  IADD3 R6, P2, P0, R6, R5, R29 ;  /* 0x0000000506067210 */ /* 0x000fe2000785e01d */
[C---:B------:R-:W-:Y:S01]  /*1510*/  IMAD.WIDE.U32 R2, R10.reuse, c[0x0][0x370], R2 ;  /* 0x0000dc000a027a25 */ /* 0x040fe200078e0002 */
[----:B------:R-:W-:Y:S01]  /*1520*/  SHF.R.S32.HI R5, RZ, 0x1f, R5 ;  /* 0x0000001fff057819 */ /* 0x000fe20000011405 */
[----:B------:R-:W-:Y:S02]  /*1530*/  BSSY B1, `(.L_x_251) ;  /* 0x00006d2000017945 */ /* 0x000fe40003800000 */
[----:B------:R-:W-:Y:S01]  /*1540*/  IMAD.IADD R14, R10, 0x1, R14 ;  /* 0x000000010a0e7824 */ /* 0x000fe200078e020e */
[----:B------:R-:W-:Y:S01]  /*1550*/  IADD3 R3, R3, R0, RZ ;  /* 0x0000000003037210 */ /* 0x000fe20007ffe0ff */
[----:B------:R-:W-:Y:S01]  /*1560*/  IMAD.X R0, R32, 0x1, R16, P3 ;  /* 0x0000000120007824 */ /* 0x000fe200018e0610 */
[----:B------:R-:W-:Y:S01]  /*1570*/  IADD3.X R9, R13, R5, R30, P2, P0 ;  /* 0x000000050d097210 */ /* 0x000fe200017e041e */
[----:B------:R-:W-:Y:S01]  /*1580*/  IMAD R13, R34, c[0x0][0x378], RZ ;  /* 0x0000de00220d7a24 */ /* 0x000fe200078e02ff */
[----:B------:R-:W-:Y:S01]  /*1590*/  IADD3 R6, P2, P0, R20, R6, R18 ;  /* 0x0000000614067210 */ /* 0x000fe2000785e012 */
[----:B------:R-:W-:Y:S01]  /*15a0*/  IMAD R5, R0, c[0x0][0x190], RZ ;  /* 0x0000640000057a24 */ /* 0x000fe200078e02ff */
[----:B------:R-:W-:Y:S01]  /*15b0*/  ISETP.GE.AND P3, PT, R19, 0x1, PT ;  /* 0x000000011300780c */ /* 0x000fe20003f66270 */
[----:B------:R-:W-:Y:S01]  /*15c0*/  IMAD.WIDE.U32 R2, R33, c[0x0][0x378], R2 ;  /* 0x0000de0021027a25 */ /* 0x000fe200078e0002 */
[----:B------:R-:W-:-:S02]  /*15d0*/  IADD3.X R9, R17, R9, R15, P2, P0 ;  /* 0x0000000911097210 */ /* 0x000fc400017e040f */
[----:B-1----:R-:W-:Y:S01]  /*15e0*/  SHF.R.S32.HI R35, RZ, 0x1f, R35 ;  /* 0x0000001fff237819 */ /* 0x002fe20000011423 */
[C---:B------:R-:W-:Y:S01]  /*15f0*/  IMAD R11, R4.reuse, c[0x0][0x194], R5 ;  /* 0x00006500040b7a24 */ /* 0x040fe200078e0205 */
[----:B------:R-:W-:Y:S01]  /*1600*/  MOV R15, 0x4 ;  /* 0x00000004000f7802 */ /* 0x000fe20000000f00 */
[----:B------:R-:W-:Y:S01]  /*1610*/  IMAD.WIDE.U32 R4, R4, c[0x0][0x190], R200 ;  /* 0x0000640004047a25 */ /* 0x000fe200078e00c8 */
[----:B---3--:R-:W-:-:S03]  /*1620*/  LEA.HI R35, R35, R36, RZ, 0x5 ;  /* 0x0000002423237211 */ /* 0x008fc600078f28ff */
[----:B------:R-:W-:Y:S01]  /*1630*/  IMAD.IADD R16, R10, 0x1, R8 ;  /* 0x000000010a107824 */ /* 0x000fe200078e0208 */
[----:B------:R-:W-:Y:S02]  /*1640*/  SHF.R.S32.HI R35, RZ, 0x5, R35 ;  /* 0x00000005ff237819 */ /* 0x000fe40000011423 */
[----:B------:R-:W-:Y:S01]  /*1650*/  IADD3 R4, P2, R26, R4, RZ ;  /* 0x000000041a047210 */ /* 0x000fe20007f5e0ff */
[----:B------:R-:W-:Y:S01]  /*1660*/  IMAD.WIDE R16, R16, R15, c[0x0][0x3c8] ;  /* 0x0000f20010107625 */ /* 0x000fe200078e020f */
[----:B------:R-:W-:Y:S02]  /*1670*/  LEA.HI.SX32 R10, R23, 0xffffffff, 0x1a ;  /* 0xffffffff170a7811 */ /* 0x000fe400078fd2ff */
[----:B------:R-:W-:Y:S01]  /*1680*/  IADD3.X R5, R22, R5, R11, P2, !PT ;  /* 0x0000000516057210 */ /* 0x000fe200017fe40b */
[----:B------:R-:W-:-:S04]  /*1690*/  IMAD.WIDE R14, R14, R15, c[0x0][0x200] ;  /* 0x000080000e0e7625 */ /* 0x000fc800078e020f */
[----:B------:R-:W-:-:S05]  /*16a0*/  IMAD.WIDE.U32 R4, R33, c[0x0][0x1a8], R4 ;  /* 0x00006a0021047a25 */ /* 0x000fca00078e0004 */
[----:B------:R-:W-:Y:S01]  /*16b0*/  LEA R8, P2, R4, c[0x0][0x160], 0x1 ;  /* 0x0000580004087a11 */ /* 0x000fe200078408ff */
[----:B--2---:R-:W-:Y:S02]  /*16c0*/  IMAD R0, R35, R7, R37 ;  /* 0x0000000723007224 */ /* 0x004fe400078e0225 */
[----:B------:R-:W-:-:S03]  /*16d0*/  IMAD R7, R33, c[0x0][0x37c], R13 ;  /* 0x0000df0021077a24 */ /* 0x000fc600078e020d */
[----:B------:R-:W-:Y:S02]  /*16e0*/  IADD3 R6, P0, R0, R6, RZ ;  /* 0x0000000600067210 */ /* 0x000fe40007f1e0ff */
[----:B------:R-:W-:Y:S01]  /*16f0*/  IADD3 R3, R3, R7, RZ ;  /* 0x0000000703037210 */ /* 0x000fe20007ffe0ff */
[----:B------:R-:W-:Y:S01]  /*1700*/  IMAD R7, R34, c[0x0][0x1a8], RZ ;  /* 0x00006a0022077a24 */ /* 0x000fe200078e02ff */
[----:B------:R-:W-:Y:S01]  /*1710*/  LEA.HI.X.SX32 R9, R0, R9, 0x1, P0 ;  /* 0x0000000900097211 */ /* 0x000fe200000f0eff */
[----:B------:R-:W-:Y:S01]  /*1720*/  IMAD R0, R32, c[0x0][0x370], RZ ;  /* 0x0000dc0020007a24 */ /* 0x000fe200078e02ff */
[C---:B------:R-:W-:Y:S01]  /*1730*/  LEA R188, P0, R6.reuse, c[0x0][0x350], 0x2 ;  /* 0x0000d40006bc7a11 */ /* 0x040fe200078010ff */
[----:B------:R-:W-:Y:S02]  /*1740*/  IMAD R7, R33, c[0x0][0x1ac], R7 ;  /* 0x00006b0021077a24 */ /* 0x000fe400078e0207 */
[C---:B------:R-:W-:Y:S01]  /*1750*/  IMAD R0, R233.reuse, c[0x0][0x374], R0 ;  /* 0x0000dd00e9007a24 */ /* 0x040fe200078e0200 */
[----:B------:R-:W-:Y:S01]  /*1760*/  LEA.HI.X R189, R6, c[0x0][0x354], R9, 0x2, P0 ;  /* 0x0000d50006bd7a11 */ /* 0x000fe200000f1409 */
[----:B------:R-:W-:-:S04]  /*1770*/  IMAD.WIDE.U32 R2, R233, c[0x0][0x370], R2 ;  /* 0x0000dc00e9027a25 */ /* 0x000fc800078e0002 */
[----:B------:R-:W-:Y:S01]  /*1780*/  IMAD.IADD R13, R5, 0x1, R7 ;  /* 0x00000001050d7824 */ /* 0x000fe200078e0207 */
[----:B------:R-:W-:Y:S02]  /*1790*/  IADD3 R0, R3, R0, RZ ;  /* 0x0000000003007210 */ /* 0x000fe40007ffe0ff */
[----:B------:R-:W-:Y:S02]  /*17a0*/  LEA R6, P0, R2, c[0x0][0x330], 0x1 ;  /* 0x0000cc0002067a11 */ /* 0x000fe400078008ff */
[----:B------:R-:W-:Y:S02]  /*17b0*/  LEA.HI.X R9, R4, c[0x0][0x164], R13, 0x1, P2 ;  /* 0x0000590004097a11 */ /* 0x000fe400010f0c0d */
[----:B------:R-:W-:Y:S01]  /*17c0*/  LEA.HI.X R7, R2, c[0x0][0x334], R0, 0x1, P0 ;  /* 0x0000cd0002077a11 */ /* 0x000fe200000f0c00 */
[----:B------:R-:W-:Y:S05]  /*17d0*/  @!P3 BRA `(.L_x_256) ;  /* 0x000062700000b947 */ /* 0x000fea0003800000 */
[----:B------:R-:W-:Y:S01]  /*17e0*/  @P1 BAR.SYNC.DEFER_BLOCKING 0x0 ;  /* 0x0000000000001b1d */ /* 0x000fe20000010000 */
[----:B------:R-:W-:Y:S01]  /*17f0*/  IMAD.MOV.U32 R199, RZ, RZ, R10 ;  /* 0x000000ffffc77224 */ /* 0x000fe200078e000a */
[----:B------:R-:W-:Y:S01]  /*1800*/  MOV R213, R16 ;  /* 0x0000001000d57202 */ /* 0x000fe20000000f00 */
[----:B------:R-:W-:Y:S01]  /*1810*/  IMAD.MOV.U32 R212, RZ, RZ, R17 ;  /* 0x000000ffffd47224 */ /* 0x000fe200078e0011 */
[----:B------:R-:W-:Y:S01]  /*1820*/  MOV R209, R14 ;  /* 0x0000000e00d17202 */ /* 0x000fe20000000f00 */
[C---:B------:R-:W-:Y:S01]  /*1830*/  IMAD R10, R199.reuse, -0x40, R19 ;  /* 0xffffffc0c70a7824 */ /* 0x040fe200078e0213 */
[----:B------:R-:W-:Y:S01]  /*1840*/  LEA.HI R11, R199, R199, RZ, 0x1 ;  /* 0x000000c7c70b7211 */ /* 0x000fe200078f08ff */
[----:B------:R-:W-:Y:S01]  /*1850*/  BSSY B0, `(.L_x_257) ;  /* 0x0000021000007945 */ /* 0x000fe20003800000 */
[----:B------:R-:W-:Y:S01]  /*1860*/  IMAD.MOV.U32 R208, RZ, RZ, R15 ;  /* 0x000000ffffd07224 */ /* 0x000fe200078e000f */
[----:B------:R-:W-:Y:S01]  /*1870*/  MOV R196, R8 ;  /* 0x0000000800c47202 */ /* 0x000fe20000000f00 */
[----:B------:R-:W-:Y:S01]  /*1880*/  IMAD.MOV.U32 R197, RZ, RZ, R9 ;  /* 0x000000ffffc57224 */ /* 0x000fe200078e0009 */
[----:B------:R-:W-:Y:S01]  /*1890*/  ISETP.GE.AND P5, PT, R233, R10, PT ;  /* 0x0000000ae900720c */ /* 0x000fe20003fa6270 */
[----:B------:R-:W-:Y:S01]  /*18a0*/  IMAD.MOV.U32 R195, RZ, RZ, R7 ;  /* 0x000000ffffc37224 */ /* 0x000fe200078e0007 */
[----:B------:R-:W-:-:S02]  /*18b0*/  LOP3.LUT R11, R11, 0xfffffffe, RZ, 0xc0, !PT ;  /* 0xfffffffe0b0b7812 */ /* 0x000fc400078ec0ff */
[----:B------:R-:W-:-:S03]  /*18c0*/  MOV R194, R6 ;  /* 0x0000000600c27202 */ /* 0x000fc60000000f00 */
[----:B------:R-:W-:-:S05]  /*18d0*/  IMAD.IADD R11, R199, 0x1, -R11 ;  /* 0x00000001c70b7824 */ /* 0x000fca00078e0a0b */
[----:B------:R-:W-:Y:S01]  /*18e0*/  ISETP.NE.AND P3, PT, R11, 0x1, PT ;  /* 0x000000010b00780c */ /* 0x000fe20003f65270 */
[----:B------:R1:W-:Y:S04]  /*18f0*/  @P5 STS.128 [R191+0xc000], RZ ;  /* 0x00c000ffbf005388 */ /* 0x0003e80000000c00 */
[----:B------:R1:W-:Y:S04]  /*1900*/  @P5 STS.128 [R191+0xe000], RZ ;  /* 0x00e000ffbf005388 */ /* 0x0003e80000000c00 */
[----:B------:R1:W-:Y:S01]  /*1910*/  @P5 STS.128 [R191+0x10000], RZ ;  /* 0x010000ffbf005388 */ /* 0x0003e20000000c00 */
[----:B------:R-:W-:Y:S05]  /*1920*/  @P5 BRA `(.L_x_258) ;  /* 0x0000013000005947 */ /* 0x000fea0003800000 */
[----:B------:R-:W-:Y:S02]  /*1930*/  ISETP.GE.AND P2, PT, R200, c[0x0][0x220], PT ;  /* 0x00008800c8007a0c */ /* 0x000fe40003f46270 */
[----:B------:R-:W-:-:S02]  /*1940*/  ISETP.GE.AND P1, PT, R210, c[0x0][0x220], PT ;  /* 0x00008800d2007a0c */ /* 0x000fc40003f26270 */
[----:B------:R-:W-:-:S09]  /*1950*/  ISETP.GE.AND P0, PT, R211, c[0x0][0x220], PT ;  /* 0x00008800d3007a0c */ /* 0x000fd20003f06270 */
        /* <DEDUP_REMOVED lines=16> */
.L_x_258:
[----:B------:R-:W-:Y:S05]  /*1a60*/  BSYNC B0 ;  /* 0x0000000000007941 */ /* 0x000fea0003800000 */
.L_x_257:
[----:B------:R-:W-:Y:S01]  /*1a70*/  IADD3 R14, R233, 0x20, RZ ;  /* 0x00000020e90e7810 */ /* 0x000fe20007ffe0ff */
[----:B------:R-:W-:Y:S01]  /*1a80*/  BSSY B0, `(.L_x_259) ;  /* 0x0000026000007945 */ /* 0x000fe20003800000 */
[----:B------:R-:W-:-:S02]  /*1a90*/  IMAD.MOV.U32 R185, RZ, RZ, 0x20 ;  /* 0x00000020ffb97424 */ /* 0x000fc400078e00ff */
[----:B------:R-:W-:-:S13]  /*1aa0*/  ISETP.GE.AND P4, PT, R14, R10, PT ;  /* 0x0000000a0e00720c */ /* 0x000fda0003f86270 */
[----:B------:R4:W-:Y:S04]  /*1ab0*/  @P4 STS.128 [R191+0xd000], RZ ;  /* 0x00d000ffbf004388 */ /* 0x0009e80000000c00 */
[----:B------:R4:W-:Y:S04]  /*1ac0*/  @P4 STS.128 [R191+0xf000], RZ ;  /* 0x00f000ffbf004388 */ /* 0x0009e80000000c00 */
[----:B------:R4:W-:Y:S01]  /*1ad0*/  @P4 STS.128 [R191+0x11000], RZ ;  /* 0x011000ffbf004388 */ /* 0x0009e20000000c00 */
[----:B------:R-:W-:Y:S05]  /*1ae0*/  @P4 BRA `(.L_x_260) ;  /* 0x000001f000004947 */ /* 0x000fea0003800000 */
[----:B------:R-:W-:Y:S01]  /*1af0*/  ISETP.GE.AND P2, PT, R200, c[0x0][0x220], PT ;  /* 0x00008800c8007a0c */ /* 0x000fe20003f46270 */
[----:B------:R-:W-:Y:S01]  /*1b00*/  IMAD.WIDE.U32 R6, R185, c[0x0][0x370], RZ ;  /* 0x0000dc00b9067a25 */ /* 0x000fe200078e00ff */
[----:B------:R-:W-:-:S03]  /*1b10*/  ISETP.GE.AND P1, PT, R210, c[0x0][0x220], PT ;  /* 0x00008800d2007a0c */ /* 0x000fc60003f26270 */
[----:B------:R-:W-:Y:S01]  /*1b20*/  IMAD R9, R185, c[0x0][0x374], RZ ;  /* 0x0000dd00b9097a24 */ /* 0x000fe200078e02ff */
[----:B------:R-:W-:-:S04]  /*1b30*/  IADD3 R2, P6, R2, R6, RZ ;  /* 0x0000000602027210 */ /* 0x000fc80007fde0ff */
[----:B------:R-:W-:-:S03]  /*1b40*/  IADD3.X R0, R0, R7, R9, P6, !PT ;  /* 0x0000000700007210 */ /* 0x000fc600037fe409 */
[----:B------:R-:W-:Y:S01]  /*1b50*/  @!P2 IMAD.MOV.U32 R3, RZ, RZ, c[0x0][0x370] ;  /* 0x0000dc00ff03a624 */ /* 0x000fe200078e00ff */
[----:B------:R1:W-:Y:S01]  /*1b60*/  @P2 STS.128 [R191+0xd000], RZ ;  /* 0x00d000ffbf002388 */ /* 0x0003e20000000c00 */
[----:B------:R-:W-:-:S03]  /*1b70*/  @!P2 IMAD.MOV.U32 R6, RZ, RZ, c[0x0][0x374] ;  /* 0x0000dd00ff06a624 */ /* 0x000fc600078e00ff */
[----:B------:R-:W-:-:S04]  /*1b80*/  @!P2 LEA R8, P0, R3, R194, 0x6 ;  /* 0x000000c20308a211 */ /* 0x000fc800078030ff */
[----:B------:R-:W-:Y:S02]  /*1b90*/  @!P2 LEA.HI.X R9, R3, R195, R6, 0x6, P0 ;  /* 0x000000c30309a211 */ /* 0x000fe400000f3406 */
[----:B------:R-:W-:Y:S02]  /*1ba0*/  ISETP.GE.AND P0, PT, R211, c[0x0][0x220], PT ;  /* 0x00008800d3007a0c */ /* 0x000fe40003f06270 */
        /* <DEDUP_REMOVED lines=19> */
.L_x_260:
[----:B------:R-:W-:Y:S05]  /*1ce0*/  BSYNC B0 ;  /* 0x0000000000007941 */ /* 0x000fea0003800000 */
.L_x_259:
[----:B------:R-:W5:Y:S01]  /*1cf0*/  LDL R2, [R1+0x4] ;  /* 0x0000040001027983 */ /* 0x000f620000100800 */
[----:B------:R-:W-:Y:S01]  /*1d00*/  BSSY B0, `(.L_x_261) ;  /* 0x000002e000007945 */ /* 0x000fe20003800000 */
[----:B-----5:R-:W-:-:S04]  /*1d10*/  IADD3 R0, R2, 0x3000, RZ ;  /* 0x0000300002007810 */ /* 0x020fc80007ffe0ff */
[----:B------:R-:W-:-:S05]  /*1d20*/  SEL R0, R0, R2, !P3 ;  /* 0x0000000200007207 */ /* 0x000fca0005800000 */
[----:B------:R-:W-:Y:S01]  /*1d30*/  IMAD.SHL.U32 R190, R0, 0x2, RZ ;  /* 0x0000000200be7824 */ /* 0x000fe200078e00ff */
[----:B------:R-:W-:Y:S05]  /*1d40*/  @!P5 BRA `(.L_x_262) ;  /* 0x000000d00000d947 */ /* 0x000fea0003800000 */
[----:B------:R1:W-:Y:S04]  /*1d50*/  STS [R190], RZ ;  /* 0x000000ffbe007388 */ /* 0x0003e80000000800 */
[----:B------:R1:W-:Y:S04]  /*1d60*/  STS [R190+0x4], RZ ;  /* 0x000004ffbe007388 */ /* 0x0003e80000000800 */
        /* <DEDUP_REMOVED lines=9> */
[----:B------:R1:W-:Y:S01]  /*1e00*/  STS [R190+0x400c], RZ ;  /* 0x00400cffbe007388 */ /* 0x0003e20000000800 */
[----:B------:R-:W-:Y:S05]  /*1e10*/  BRA `(.L_x_263) ;  /* 0x000001c000007947 */ /* 0x000fea0003800000 */
.L_x_262:
[----:B------:R-:W-:Y:S02]  /*1e20*/  ISETP.GE.AND P2, PT, R200, c[0x0][0x220], PT ;  /* 0x00008800c8007a0c */ /* 0x000fe40003f46270 */
[----:B------:R-:W-:-:S02]  /*1e30*/  ISETP.GE.AND P1, PT, R210, c[0x0][0x220], PT ;  /* 0x00008800d2007a0c */ /* 0x000fc40003f26270 */
[----:B------:R-:W-:-:S09]  /*1e40*/  ISETP.GE.AND P0, PT, R211, c[0x0][0x220], PT ;  /* 0x00008800d3007a0c */ /* 0x000fd20003f06270 */
[----:B------:R1:W-:Y:S04]  /*1e50*/  @P2 STS [R190], RZ ;  /* 0x000000ffbe002388 */ /* 0x0003e80000000800 */
[----:B------:R1:W-:Y:S04]  /*1e60*/  @P2 STS [R190+0x4], RZ ;  /* 0x000004ffbe002388 */ /* 0x0003e80000000800 */
[----:B------:R1:W-:Y:S04]  /*1e70*/  @P2 STS [R190+0x8], RZ ;  /* 0x000008ffbe002388 */ /* 0x0003e80000000800 */
[----:B------:R1:W-:Y:S04]  /*1e80*/  @P2 STS [R190+0xc], RZ ;  /* 0x00000cffbe002388 */ /* 0x0003e80000000800 */
[----:B------:R-:W-:Y:S01]  /*1e90*/  @!PT LDS RZ, [RZ] ;  /* 0x00000000fffff984 */ /* 0x000fe20000000800 */
[----:B------:R-:W-:Y:S01]  /*1ea0*/  @!PT LDS RZ, [RZ] ;  /* 0x00000000fffff984 */ /* 0x000fe20000000800 */
[----:B------:R-:W-:Y:S01]  /*1eb0*/  @!PT LDS RZ, [RZ] ;  /* 0x00000000fffff984 */ /* 0x000fe20000000800 */
[----:B------:R1:W-:Y:S04]  /*1ec0*/  @!P2 LDGSTS.E.BYPASS.LTC128B.128 [R190], [R196.64] ;  /* 0x00000000c4beafae */ /* 0x0003e8000b901d46 */
[----:B------:R1:W-:Y:S04]  /*1ed0*/  @P1 STS [R190+0x2000], RZ ;  /* 0x002000ffbe001388 */ /* 0x0003e80000000800 */
[----:B------:R1:W-:Y:S04]  /*1ee0*/  @P1 STS [R190+0x2004], RZ ;  /* 0x002004ffbe001388 */ /* 0x0003e80000000800 */
[----:B------:R1:W-:Y:S04]  /*1ef0*/  @P1 STS [R190+0x2008], RZ ;  /* 0x002008ffbe001388 */ /* 0x0003e80000000800 */
[----:B------:R1:W-:Y:S04]  /*1f00*/  @P1 STS [R190+0x200c], RZ ;  /* 0x00200cffbe001388 */ /* 0x0003e80000000800 */
[----:B------:R-:W-:Y:S01]  /*1f10*/  @!PT LDS RZ, [RZ] ;  /* 0x00000000fffff984 */ /* 0x000fe20000000800 */
[----:B------:R-:W-:Y:S01]  /*1f20*/  @!PT LDS RZ, [RZ] ;  /* 0x00000000fffff984 */ /* 0x000fe20000000800 */
[----:B------:R-:W-:Y:S01]  /*1f30*/  @!PT LDS RZ, [RZ] ;  /* 0x00000000fffff984 */ /* 0x000fe20000000800 */
[----:B------:R1:W-:Y:S04]  /*1f40*/  @!P1 LDGSTS.E.BYPASS.LTC128B.128 [R190+0x2000], [R196.64+0x80] ;  /* 0x02000080c4be9fae */ /* 0x0003e8000b901d46 */
[----:B------:R1:W-:Y:S04]  /*1f50*/  @P0 STS [R190+0x4000], RZ ;  /* 0x004000ffbe000388 */ /* 0x0003e80000000800 */
[----:B------:R1:W-:Y:S04]  /*1f60*/  @P0 STS [R190+0x4004], RZ ;  /* 0x004004ffbe000388 */ /* 0x0003e80000000800 */
[----:B------:R1:W-:Y:S04]  /*1f70*/  @P0 STS [R190+0x4008], RZ ;  /* 0x004008ffbe000388 */ /* 0x0003e80000000800 */
[----:B------:R1:W-:Y:S01]  /*1f80*/  @P0 STS [R190+0x400c], RZ ;  /* 0x00400cffbe000388 */ /* 0x0003e20000000800 */
[----:B------:R-:W-:Y:S05]  /*1f90*/  @P0 BRA `(.L_x_263) ;  /* 0x0000004000000947 */ /* 0x000fea0003800000 */
[----:B------:R-:W-:Y:S01]  /*1fa0*/  @!PT LDS RZ, [RZ] ;  /* 0x00000000fffff984 */ /* 0x000fe20000000800 */
[----:B------:R-:W-:Y:S01]  /*1fb0*/  @!PT LDS RZ, [RZ] ;  /* 0x00000000fffff984 */ /* 0x000fe20000000800 */
[----:B------:R-:W-:Y:S01]  /*1fc0*/  @!PT LDS RZ, [RZ] ;  /* 0x00000000fffff984 */ /* 0x000fe20000000800 */
[----:B------:R1:W-:Y:S02]  /*1fd0*/  LDGSTS.E.BYPASS.LTC128B.128 [R190+0x4000], [R196.64+0x100] ;  /* 0x04000100c4be7fae */ /* 0x0003e4000b901d46 */
.L_x_263:
[----:B------:R-:W-:Y:S05]  /*1fe0*/  BSYNC B0 ;  /* 0x0000000000007941 */ /* 0x000fea0003800000 */
.L_x_261:
[----:B------:R-:W-:Y:S01]  /*1ff0*/  BSSY B0, `(.L_x_264) ;  /* 0x0000037000007945 */ /* 0x000fe20003800000 */
[----:B------:R-:W-:-:S02]  /*2000*/  IMAD R2, R185, c[0x0][0x194], RZ ;  /* 0x00006500b9027a24 */ /* 0x000fc400078e02ff */
[----:B-1----:R-:W-:Y:S01]  /*2010*/  IMAD.WIDE.U32 R6, R185, c[0x0][0x190], RZ ;  /* 0x00006400b9067a25 */ /* 0x002fe200078e00ff */
[----:B------:R-:W-:Y:S05]  /*2020*/  @!P4 BRA `(.L_x_265) ;  /* 0x000000d00000c947 */ /* 0x000fea0003800000 */
        /* <DEDUP_REMOVED lines=13> */
.L_x_265:
[----:B------:R-:W-:Y:S02]  /*2100*/  ISETP.GE.AND P2, PT, R200, c[0x0][0x220], PT ;  /* 0x00008800c8007a0c */ /* 0x000fe40003f46270 */
[----:B------:R-:W-:-:S02]  /*2110*/  ISETP.GE.AND P1, PT, R210, c[0x0][0x220], PT ;  /* 0x00008800d2007a0c */ /* 0x000fc40003f26270 */
[----:B------:R-:W-:-:S04]  /*2120*/  IADD3 R0, P0, R4, R6, RZ ;  /* 0x0000000604007210 */ /* 0x000fc80007f1e0ff */
[----:B------:R-:W-:Y:S02]  /*2130*/  IADD3.X R6, R13, R7, R2, P0, !PT ;  /* 0x000000070d067210 */ /* 0x000fe400007fe402 */
[----:B------:R-:W-:-:S03]  /*2140*/  ISETP.GE.AND P0, PT, R211, c[0x0][0x220], PT ;  /* 0x00008800d3007a0c */ /* 0x000fc60003f06270 */
[----:B------:R-:W-:Y:S01]  /*2150*/  @!P2 IMAD.MOV.U32 R5, RZ, RZ, c[0x0][0x190] ;  /* 0x00006400ff05a624 */ /* 0x000fe200078e00ff */
[----:B------:R1:W-:Y:S01]  /*2160*/  @P2 STS [R190+0x1000], RZ ;  /* 0x001000ffbe002388 */ /* 0x0003e20000000800 */
[----:B------:R-:W-:Y:S01]  /*2170*/  @!P2 IMAD.MOV.U32 R7, RZ, RZ, c[0x0][0x194] ;  /* 0x00006500ff07a624 */ /* 0x000fe200078e00ff */
[C---:B------:R-:W-:Y:S02]  /*2180*/  @!P1 LEA R2, P4, R0.reuse, c[0x0][0x160], 0x1 ;  /* 0x0000580000029a11 */ /* 0x040fe400078808ff */
[C---:B------:R-:W-:Y:S01]  /*2190*/  @!P2 LEA R4, P5, R5.reuse, R196, 0x6 ;  /* 0x000000c40504a211 */ /* 0x040fe200078a30ff */
[----:B------:R1:W-:Y:S01]  /*21a0*/  @P2 STS [R190+0x1004], RZ ;  /* 0x001004ffbe002388 */ /* 0x0003e20000000800 */
[----:B------:R-:W-:Y:S02]  /*21b0*/  @!P1 LEA.HI.X R3, R0, c[0x0][0x164], R6, 0x1, P4 ;  /* 0x0000590000039a11 */ /* 0x000fe400020f0c06 */
[----:B------:R-:W-:Y:S01]  /*21c0*/  @!P2 LEA.HI.X R5, R5, R197, R7, 0x6, P5 ;  /* 0x000000c50505a211 */ /* 0x000fe200028f3407 */
[----:B------:R1:W-:Y:S04]  /*21d0*/  @P2 STS [R190+0x1008], RZ ;  /* 0x001008ffbe002388 */ /* 0x0003e80000000800 */
[----:B------:R1:W-:Y:S04]  /*21e0*/  @P2 STS [R190+0x100c], RZ ;  /* 0x00100cffbe002388 */ /* 0x0003e80000000800 */
[----:B------:R-:W-:Y:S01]  /*21f0*/  @!PT LDS RZ, [RZ] ;  /* 0x00000000fffff984 */ /* 0x000fe20000000800 */
[----:B------:R-:W-:Y:S01]  /*2200*/  @!PT LDS RZ, [RZ] ;  /* 0x00000000fffff984 */ /* 0x000fe20000000800 */
[----:B------:R-:W-:Y:S01]  /*2210*/  @!PT LDS RZ, [RZ] ;  /* 0x00000000fffff984 */ /* 0x000fe20000000800 */
[----:B------:R1:W-:Y:S04]  /*2220*/  @!P2 LDGSTS.E.BYPASS.LTC128B.128 [R190+0x1000], [R4.64] ;  /* 0x0100000004beafae */ /* 0x0003e8000b901d46 */
        /* <DEDUP_REMOVED lines=13> */
[----:B-1----:R-:W-:-:S04]  /*2300*/  LEA R2, P0, R0, c[0x0][0x160], 0x1 ;  /* 0x0000580000027a11 */ /* 0x002fc800078008ff */
[----:B------:R-:W-:-:S05]  /*2310*/  LEA.HI.X R3, R0, c[0x0][0x164], R6, 0x1, P0 ;  /* 0x0000590000037a11 */ /* 0x000fca00000f0c06 */
[----:B------:R-:W-:Y:S01]  /*2320*/  @!PT LDS RZ, [RZ] ;  /* 0x00000000fffff984 */ /* 0x000fe20000000800 */
[----:B------:R-:W-:Y:S01]  /*2330*/  @!PT LDS RZ, [RZ] ;  /* 0x00000000fffff984 */ /* 0x000fe20000000800 */
[----:B------:R-:W-:Y:S01]  /*2340*/  @!PT LDS RZ, [RZ] ;  /* 0x00000000fffff984 */ /* 0x000fe20000000800 */
[----:B------:R1:W-:Y:S04]  /*2350*/  LDGSTS.E.BYPASS.LTC128B.128 [R190+0x5000], [R2.64+0x100] ;  /* 0x0500010002be7fae */ /* 0x0003e8000b901d46 */
.L_x_266:
[----:B------:R-:W-:Y:S05]  /*2360*/  BSYNC B0 ;  /* 0x0000000000007941 */ /* 0x000fea0003800000 */
.L_x_264:
[----:B-12---:R-:W2:Y:S04]  /*2370*/  LDL R2, [R1] ;  /* 0x0000000001027983 */ /* 0x006ea80000100800 */
[----:B---3--:R-:W3:Y:S01]  /*2380*/  LDL R3, [R1+0x10] ;  /* 0x0000100001037983 */ /* 0x008ee20000100800 */
[----:B------:R-:W-:-:S05]  /*2390*/  IMAD R11, R234, -0x40, R193 ;  /* 0xffffffc0ea0b7824 */ /* 0x000fca00078e02c1 */
[----:B------:R-:W-:Y:S01]  /*23a0*/  ISETP.GE.AND P6, PT, R233, R11, PT ;  /* 0x0000000be900720c */ /* 0x000fe20003fc6270 */
[----:B------:R-:W-:Y:S01]  /*23b0*/  IMAD.MOV.U32 R202, RZ, RZ, 0x7f800000 ;  /* 0x7f800000ffca7424 */ /* 0x000fe200078e00ff */
[----:B------:R-:W-:-:S11]  /*23c0*/  MOV R203, 0x7f800000 ;  /* 0x7f80000000cb7802 */ /* 0x000fd60000000f00 */
[----:B------:R1:W-:Y:S04]  /*23d0*/  @P6 STS.128 [R191+0x12000], RZ ;  /* 0x012000ffbf006388 */ /* 0x0003e80000000c00 */
[----:B------:R1:W-:Y:S04]  /*23e0*/  @P6 STS.128 [R191+0x14000], RZ ;  /* 0x014000ffbf006388 */ /* 0x0003e80000000c00 */
[----:B------:R1:W-:Y:S01]  /*23f0*/  @P6 STS.128 [R191+0x16000], RZ ;  /* 0x016000ffbf006388 */ /* 0x0003e20000000c00 */
[----:B------:R-:W-:Y:S01]  /*2400*/  BSSY B0, `(.L_x_267) ;  /* 0x0000033000007945 */ /* 0x000fe20003800000 */
[----:B--2---:R-:W-:Y:S01]  /*2410*/  SHF.R.S32.HI R0, RZ, 0x1f, R2 ;  /* 0x0000001fff007819 */ /* 0x004fe20000011402 */
[C---:B------:R-:W-:Y:S01]  /*2420*/  IMAD.SHL.U32 R230, R2.reuse, 0x4, RZ ;  /* 0x0000000402e67824 */ /* 0x040fe200078e00ff */
[----:B------:R-:W-:-:S02]  /*2430*/  ISETP.GE.AND P2, PT, R2, R10, PT ;  /* 0x0000000a0200720c */ /* 0x000fc40003f46270 */
[----:B---3--:R-:W-:Y:S02]  /*2440*/  ISETP.GE.AND P1, PT, R3, R10, PT ;  /* 0x0000000a0300720c */ /* 0x008fe40003f26270 */
[----:B------:R-:W-:Y:S02]  /*2450*/  SHF.L.U64.HI R229, R2, 0x2, R0 ;  /* 0x0000000202e57819 */ /* 0x000fe40000010200 */
[----:B------:R-:W-:-:S04]  /*2460*/  IADD3 R2, P0, R230, R209, RZ ;  /* 0x000000d1e6027210 */ /* 0x000fc80007f1e0ff */
[----:B------:R-:W-:Y:S01]  /*2470*/  IADD3.X R3, R229, R208, RZ, P0, !PT ;  /* 0x000000d0e5037210 */ /* 0x000fe200007fe4ff */
[----:B------:R-:W-:-:S04]  /*2480*/  IMAD R0, R250, c[0x0][0x198], RZ ;  /* 0x00006600fa007a24 */ /* 0x000fc800078e02ff */
[----:B------:R2:W5:Y:S04]  /*2490*/  @!P2 LDG.E R202, [R2.64] ;  /* 0x0000000602caa981 */ /* 0x000568000c1e1900 */
[----:B------:R2:W5:Y:S01]  /*24a0*/  @!P1 LDG.E R203, [R2.64+0x20] ;  /* 0x0000200602cb9981 */ /* 0x000562000c1e1900 */
[C---:B------:R-:W-:Y:S02]  /*24b0*/  IMAD R0, R242.reuse, c[0x0][0x19c], R0 ;  /* 0x00006700f2007a24 */ /* 0x040fe400078e0200 */
[----:B--2---:R-:W-:-:S05]  /*24c0*/  IMAD.WIDE.U32 R2, R242, c[0x0][0x198], R200 ;  /* 0x00006600f2027a25 */ /* 0x004fca00078e00c8 */
[----:B------:R-:W-:-:S04]  /*24d0*/  IADD3 R4, P0, R24, R2, RZ ;  /* 0x0000000218047210 */ /* 0x000fc80007f1e0ff */
[----:B------:R-:W-:Y:S01]  /*24e0*/  IADD3.X R5, R25, R3, R0, P0, !PT ;  /* 0x0000000319057210 */ /* 0x000fe200007fe400 */
[----:B------:R-:W-:-:S04]  /*24f0*/  IMAD R0, R21, c[0x0][0x1b0], RZ ;  /* 0x00006c0015007a24 */ /* 0x000fc800078e02ff */
[C---:B------:R-:W-:Y:S02]  /*2500*/  IMAD R0, R12.reuse, c[0x0][0x1b4], R0 ;  /* 0x00006d000c007a24 */ /* 0x040fe400078e0200 */
[----:B------:R-:W-:-:S04]  /*2510*/  IMAD.WIDE.U32 R4, R12, c[0x0][0x1b0], R4 ;  /* 0x00006c000c047a25 */ /* 0x000fc800078e0004 */
[----:B------:R-:W-:Y:S01]  /*2520*/  IMAD.IADD R10, R5, 0x1, R0 ;  /* 0x00000001050a7824 */ /* 0x000fe200078e0200 */
[----:B------:R-:W-:Y:S05]  /*2530*/  @P6 BRA `(.L_x_268) ;  /* 0x000001f000006947 */ /* 0x000fea0003800000 */
[----:B-1----:R-:W-:Y:S01]  /*2540*/  ISETP.GE.AND P4, PT, R200, c[0x0][0x220], PT ;  /* 0x00008800c8007a0c */ /* 0x002fe20003f86270 */
[----:B------:R-:W-:Y:S01]  /*2550*/  IMAD R0, R32, c[0x0][0x198], RZ ;  /* 0x0000660020007a24 */ /* 0x000fe200078e02ff */
[----:B------:R-:W-:Y:S01]  /*2560*/  ISETP.GE.AND P2, PT, R210, c[0x0][0x220], PT ;  /* 0x00008800d2007a0c */ /* 0x000fe20003f46270 */
[----:B------:R-:W-:Y:S01]  /*2570*/  IMAD.MOV.U32 R2, RZ, RZ, R4 ;  /* 0x000000ffff027224 */ /* 0x000fe200078e0004 */
[----:B------:R-:W-:Y:S01]  /*2580*/  ISETP.GE.AND P0, PT, R211, c[0x0][0x220], PT ;  /* 0x00008800d3007a0c */ /* 0x000fe20003f06270 */
[----:B------:R-:W-:Y:S02]  /*2590*/  IMAD.MOV.U32 R3, RZ, RZ, R10 ;  /* 0x000000ffff037224 */ /* 0x000fe400078e000a */
[C---:B------:R-:W-:Y:S02]  /*25a0*/  IMAD R0, R233.reuse, c[0x0][0x19c], R0 ;  /* 0x00006700e9007a24 */ /* 0x040fe400078e0200 */
[----:B------:R-:W-:-:S04]  /*25b0*/  IMAD.WIDE.U32 R2, R233, c[0x0][0x198], R2 ;  /* 0x00006600e9027a25 */ /* 0x000fc800078e0002 */
[----:B------:R-:W-:Y:S01]  /*25c0*/  IMAD.IADD R0, R3, 0x1, R0 ;  /* 0x0000000103007824 */ /* 0x000fe200078e0200 */
[C---:B------:R-:W-:Y:S01]  /*25d0*/  @!P4 LEA R8, P5, R2.reuse, c[0x0][0x168], 0x1 ;  /* 0x00005a000208ca11 */ /* 0x040fe200078a08ff */
[----:B------:R1:W-:Y:S01]  /*25e0*/  @P4 STS.128 [R191+0x12000], RZ ;  /* 0x012000ffbf004388 */ /* 0x0003e20000000c00 */
        /* <DEDUP_REMOVED lines=20> */
.L_x_268:
[----:B-1----:R-:W-:Y:S05]  /*2730*/  BSYNC B0 ;  /* 0x0000000000007941 */ /* 0x002fea0003800000 */
.L_x_267:
[----:B------:R-:W-:Y:S01]  /*2740*/  ISETP.GE.AND P5, PT, R14, R11, PT ;  /* 0x0000000b0e00720c */ /* 0x000fe20003fa6270 */
[----:B------:R-:W-:-:S12]  /*2750*/  BSSY B0, `(.L_x_269) ;  /* 0x0000025000007945 */ /* 0x000fd80003800000 */
[----:B------:R1:W-:Y:S04]  /*2760*/  @P5 STS.128 [R191+0x13000], RZ ;  /* 0x013000ffbf005388 */ /* 0x0003e80000000c00 */
[----:B------:R1:W-:Y:S04]  /*2770*/  @P5 STS.128 [R191+0x15000], RZ ;  /* 0x015000ffbf005388 */ /* 0x0003e80000000c00 */
[----:B------:R1:W-:Y:S01]  /*2780*/  @P5 STS.128 [R191+0x17000], RZ ;  /* 0x017000ffbf005388 */ /* 0x0003e20000000c00 */
[----:B------:R-:W-:Y:S05]  /*2790*/  @P5 BRA `(.L_x_270) ;  /* 0x0000020000005947 */ /* 0x000fea0003800000 */
[----:B------:R-:W-:Y:S01]  /*27a0*/  IADD3 R0, P0, R233, 0x20, RZ ;  /* 0x00000020e9007810 */ /* 0x000fe20007f1e0ff */
        /* <DEDUP_REMOVED lines=8> */
[----:B------:R-:W-:Y:S01]  /*2830*/  @!P4 LEA R4, P1, R6, c[0x0][0x168], 0x1 ;  /* 0x00005a000604ca11 */ /* 0x000fe200078208ff */
[----:B------:R2:W-:Y:S02]  /*2840*/  @P4 STS.128 [R191+0x13000], RZ ;  /* 0x013000ffbf004388 */ /* 0x0005e40000000c00 */
[----:B------:R-:W-:-:S05]  /*2850*/  IMAD.IADD R0, R7, 0x1, R0 ;  /* 0x0000000107007824 */ /* 0x000fca00078e0200 */
[C---:B------:R-:W-:Y:S02]  /*2860*/  @!P4 LEA.HI.X R5, R6.reuse, c[0x0][0x16c], R0, 0x1, P1 ;  /* 0x00005b000605ca11 */ /* 0x040fe400008f0c00 */
[----:B------:R-:W-:-:S03]  /*2870*/  @!P2 LEA R2, P1, R6, c[0x0][0x168], 0x1 ;  /* 0x00005a000602aa11 */ /* 0x000fc600078208ff */
[----:B------:R-:W-:Y:S01]  /*2880*/  @!PT LDS RZ, [RZ] ;  /* 0x00000000fffff984 */ /* 0x000fe20000000800 */
[----:B------:R-:W-:Y:S01]  /*2890*/  @!PT LDS RZ, [RZ] ;  /* 0x00000000fffff984 */ /* 0x000fe20000000800 */
[----:B------:R-:W-:Y:S01]  /*28a0*/  @!PT LDS RZ, [RZ] ;  /* 0x00000000fffff984 */ /* 0x000fe20000000800 */
[----:B------:R2:W-:Y:S01]  /*28b0*/  @!P4 LDGSTS.E.BYPASS.LTC128B.128 [R191+0x13000], [R4.64] ;  /* 0x1300000004bfcfae */ /* 0x0005e2000b901d46 */
[----:B------:R-:W-:-:S03]  /*28c0*/  @!P2 LEA.HI.X R3, R6, c[0x0][0x16c], R0, 0x1, P1 ;  /* 0x00005b000603aa11 */ /* 0x000fc600008f0c00 */
[----:B------:R2:W-:Y:S04]  /*28d0*/  @P2 STS.128 [R191+0x15000], RZ ;  /* 0x015000ffbf002388 */ /* 0x0005e80000000c00 */
        /* <DEDUP_REMOVED lines=12> */
.L_x_270:
[----:B------:R-:W-:Y:S05]  /*29a0*/  BSYNC B0 ;  /* 0x0000000000007941 */ /* 0x000fea0003800000 */
.L_x_269:
[----:B------:R3:W-:Y:S01]  /*29b0*/  @P6 STS.128 [R191+0x18000], RZ ;  /* 0x018000ffbf006388 */ /* 0x0007e20000000c00 */
[----:B--2---:R-:W-:Y:S01]  /*29c0*/  IMAD.WIDE.U32 R2, R242, c[0x0][0x1a0], R200 ;  /* 0x00006800f2027a25 */ /* 0x004fe200078e00c8 */
[----:B------:R-:W-:Y:S02]  /*29d0*/  BSSY B0, `(.L_x_271) ;  /* 0x000002b000007945 */ /* 0x000fe40003800000 */
[----:B------:R3:W-:Y:S01]  /*29e0*/  @P6 STS.128 [R191+0x1a000], RZ ;  /* 0x01a000ffbf006388 */ /* 0x0007e20000000c00 */
[----:B------:R-:W-:Y:S01]  /*29f0*/  IMAD R0, R250, c[0x0][0x1a0], RZ ;  /* 0x00006800fa007a24 */ /* 0x000fe200078e02ff */
[----:B------:R-:W-:Y:S02]  /*2a00*/  IADD3 R4, P0, R27, R2, RZ ;  /* 0x000000021b047210 */ /* 0x000fe40007f1e0ff */
[----:B------:R3:W-:Y:S01]  /*2a10*/  @P6 STS.128 [R191+0x1c000], RZ ;  /* 0x01c000ffbf006388 */ /* 0x0007e20000000c00 */
[----:B------:R-:W-:-:S05]  /*2a20*/  IMAD R0, R242, c[0x0][0x1a4], R0 ;  /* 0x00006900f2007a24 */ /* 0x000fca00078e0200 */
[----:B------:R-:W-:Y:S01]  /*2a30*/  IADD3.X R5, R28, R3, R0, P0, !PT ;  /* 0x000000031c057210 */ /* 0x000fe200007fe400 */
[----:B------:R-:W-:-:S04]  /*2a40*/  IMAD R0, R21, c[0x0][0x1b8], RZ ;  /* 0x00006e0015007a24 */ /* 0x000fc800078e02ff */
[C---:B------:R-:W-:Y:S02]  /*2a50*/  IMAD R0, R12.reuse, c[0x0][0x1bc], R0 ;  /* 0x00006f000c007a24 */ /* 0x040fe400078e0200 */
[----:B------:R-:W-:-:S05]  /*2a60*/  IMAD.WIDE.U32 R4, R12, c[0x0][0x1b8], R4 ;  /* 0x00006e000c047a25 */ /* 0x000fca00078e0004 */
[----:B------:R-:W-:Y:S01]  /*2a70*/  IADD3 R10, R5, R0, RZ ;  /* 0x00000000050a7210 */ /* 0x000fe20007ffe0ff */
[----:B------:R-:W-:Y:S05]  /*2a80*/  @P6 BRA `(.L_x_272) ;  /* 0x000001f000006947 */ /* 0x000fea0003800000 */
[----:B------:R-:W-:Y:S01]  /*2a90*/  ISETP.GE.AND P4, PT, R200, c[0x0][0x220], PT ;  /* 0x00008800c8007a0c */ /* 0x000fe20003f86270 */
        /* <DEDUP_REMOVED lines=30> */
.L_x_272:
[----:B------:R-:W-:Y:S05]  /*2c80*/  BSYNC B0 ;  /* 0x0000000000007941 */ /* 0x000fea0003800000 */
.L_x_271:
[----:B------:R1:W-:Y:S01]  /*2c90*/  @P5 STS.128 [R191+0x19000], RZ ;  /* 0x019000ffbf005388 */ /* 0x0003e20000000c00 */
[----:B------:R-:W-:Y:S03]  /*2ca0*/  BSSY B0, `(.L_x_273) ;  /* 0x0000024000007945 */ /* 0x000fe60003800000 */
        /* <DEDUP_REMOVED lines=9> */
[----:B--2---:R-:W-:-:S04]  /*2d40*/  IMAD.WIDE.U32 R6, R0, c[0x0][0x1a0], R4 ;  /* 0x0000680000067a25 */ /* 0x004fc800078e0004 */
[----:B------:R-:W-:-:S04]  /*2d50*/  IMAD R2, R2, c[0x0][0x1a0], RZ ;  /* 0x0000680002027a24 */ /* 0x000fc800078e02ff */
[----:B------:R-:W-:Y:S01]  /*2d60*/  IMAD R0, R0, c[0x0][0x1a4], R2 ;  /* 0x0000690000007a24 */ /* 0x000fe200078e0202 */
[C---:B------:R-:W-:Y:S01]  /*2d70*/  @!P4 LEA R4, P5, R6.reuse, c[0x0][0x170], 0x1 ;  /* 0x00005c000604ca11 */ /* 0x040fe200078a08ff */
[----:B------:R2:W-:Y:S01]  /*2d80*/  @P4 STS.128 [R191+0x19000], RZ ;  /* 0x019000ffbf004388 */ /* 0x0005e20000000c00 */
[----:B------:R-:W-:Y:S01]  /*2d90*/  @!P2 LEA R2, P1, R6, c[0x0][0x170], 0x1 ;  /* 0x00005c000602aa11 */ /* 0x000fe200078208ff */
[----:B------:R-:W-:-:S05]  /*2da0*/  IMAD.IADD R0, R7, 0x1, R0 ;  /* 0x0000000107007824 */ /* 0x000fca00078e0200 */
        /* <DEDUP_REMOVED lines=19> */
.L_x_274:
[----:B------:R-:W-:Y:S05]  /*2ee0*/  BSYNC B0 ;  /* 0x0000000000007941 */ /* 0x000fea0003800000 */
.L_x_273:
[----:B--2---:R-:W2:Y:S01]  /*2ef0*/  LDL R2, [R1+0xc] ;  /* 0x00000c0001027983 */ /* 0x004ea20000100800 */
[----:B------:R-:W-:Y:S01]  /*2f00*/  IADD3 R0, R242, 0x40, RZ ;  /* 0x00000040f2007810 */ /* 0x000fe20007ffe0ff */
[----:B------:R-:W-:Y:S01]  /*2f10*/  IMAD.MOV.U32 R180, RZ, RZ, 0x40 ;  /* 0x00000040ffb47424 */ /* 0x000fe200078e00ff */
[----:B------:R-:W-:Y:S01]  /*2f20*/  SHF.L.U32 R176, R187, 0x1, RZ ;  /* 0x00000001bbb07819 */ /* 0x000fe200000006ff */
[----:B------:R-:W0:Y:S01]  /*2f30*/  LDGDEPBAR ;  /* 0x00000000000079af */ /* 0x000e220000000000 */
[----:B------:R-:W-:Y:S01]  /*2f40*/  IMAD.MOV.U32 R192, RZ, RZ, R190 ;  /* 0x000000ffffc07224 */ /* 0x000fe200078e00be */
        /* <DEDUP_REMOVED lines=48> */
[----:B--2---:R-:W-:-:S02]  /*3250*/  R2P PR, R2, 0x6 ;  /* 0x0000000602007804 */ /* 0x004fc40000000000 */
[----:B------:R-:W-:Y:S02]  /*3260*/  ISETP.GE.AND P0, PT, R0, R193, PT ;  /* 0x000000c10000720c */ /* 0x000fe40003f06270 */
[----:B------:R-:W-:Y:S02]  /*3270*/  IADD3 R0, R186, 0x3000, RZ ;  /* 0x00003000ba007810 */ /* 0x000fe40007ffe0ff */
[----:B------:R-:W-:Y:S02]  /*3280*/  IADD3 R2, R187, 0x3000, RZ ;  /* 0x00003000bb027810 */ /* 0x000fe40007ffe0ff */
[----:B------:R-:W-:Y:S02]  /*3290*/  SEL R0, R0, R186, !P3 ;  /* 0x000000ba00007207 */ /* 0x000fe40005800000 */
[----:B------:R-:W-:Y:S02]  /*32a0*/  SEL R2, R2, R187, !P3 ;  /* 0x000000bb02027207 */ /* 0x000fe40005800000 */
[----:B------:R-:W-:Y:S01]  /*32b0*/  SEL R185, R185, 0xffffffe0, !P1 ;  /* 0xffffffe0b9b97807 */ /* 0x000fe20004800000 */
[----:B------:R-:W-:Y:S01]  /*32c0*/  IMAD.SHL.U32 R168, R0, 0x2, RZ ;  /* 0x0000000200a87824 */ /* 0x000fe200078e00ff */
[----:B------:R-:W-:Y:S01]  /*32d0*/  SHF.L.U32 R175, R2, 0x1, RZ ;  /* 0x0000000102af7819 */ /* 0x000fe200000006ff */
[----:B------:R-:W-:Y:S01]  /*32e0*/  IMAD.MOV.U32 R0, RZ, RZ, c[0x0][0x22c] ;  /* 0x00008b00ff007624 */ /* 0x000fe200078e00ff */
[----:B------:R-:W-:Y:S01]  /*32f0*/  SEL R180, R180, 0xffffffc0, !P2 ;  /* 0xffffffc0b4b47807 */ /* 0x000fe20005000000 */
[----:B------:R-:W-:Y:S01]  /*3300*/  IMAD.IADD R182, R181, 0x1, R185 ;  /* 0x00000001b5b67824 */ /* 0x000fe200078e02b9 */
[----:B------:R-:W-:Y:S01]  /*3310*/  IADD3 R177, R185, R176, RZ ;  /* 0x000000b0b9b17210 */ /* 0x000fe20007ffe0ff */
[----:B------:R-:W-:-:S02]  /*3320*/  IMAD R0, R0, c[0x0][0x1c0], RZ ;  /* 0x0000700000007a24 */ /* 0x000fc400078e02ff */
[----:B------:R-:W-:Y:S01]  /*3330*/  IMAD.IADD R183, R181, 0x1, R180 ;  /* 0x00000001b5b77824 */ /* 0x000fe200078e02b4 */
[----:B------:R-:W-:Y:S01]  /*3340*/  IADD3 R178, R180, R177, RZ ;  /* 0x000000b1b4b27210 */ /* 0x000fe20007ffe0ff */
[C---:B------:R-:W-:Y:S01]  /*3350*/  IMAD.SHL.U32 R231, R0.reuse, 0x10, RZ ;  /* 0x0000001000e77824 */ /* 0x040fe200078e00ff */
[C---:B------:R-:W-:Y:S01]  /*3360*/  LEA R252, -R0.reuse, RZ, 0x6 ;  /* 0x000000ff00fc7211 */ /* 0x040fe200078e31ff */
[----:B------:R-:W-:Y:S02]  /*3370*/  IMAD.SHL.U32 R198, R0, 0x8, RZ ;  /* 0x0000000800c67824 */ /* 0x000fe400078e00ff */
[C---:B------:R-:W-:Y:S01]  /*3380*/  IMAD.IADD R179, R180.reuse, 0x1, R176 ;  /* 0x00000001b4b37824 */ /* 0x040fe200078e02b0 */
[C---:B------:R-:W-:Y:S01]  /*3390*/  IADD3 R245, R231.reuse, 0x80, RZ ;  /* 0x00000080e7f57810 */ /* 0x040fe20007ffe0ff */
[----:B------:R-:W-:Y:S01]  /*33a0*/  IMAD.IADD R184, R180, 0x1, R182 ;  /* 0x00000001b4b87824 */ /* 0x000fe200078e02b6 */
[C---:B------:R-:W-:Y:S01]  /*33b0*/  IADD3 R248, R231.reuse, 0x20, RZ ;  /* 0x00000020e7f87810 */ /* 0x040fe20007ffe0ff */
[----:B------:R-:W-:Y:S01]  /*33c0*/  IMAD R251, R0, 0x38, RZ ;  /* 0x0000003800fb7824 */ /* 0x000fe200078e02ff */
[C---:B------:R-:W-:Y:S01]  /*33d0*/  IADD3 R244, R231.reuse, 0xa0, RZ ;  /* 0x000000a0e7f47810 */ /* 0x040fe20007ffe0ff */
[C---:B------:R-:W-:Y:S01]  /*33e0*/  IMAD.IADD R238, R198.reuse, 0x1, R245 ;  /* 0x00000001c6ee7824 */ /* 0x040fe200078e02f5 */
[C---:B------:R-:W-:Y:S01]  /*33f0*/  IADD3 R247, R231.reuse, 0x40, RZ ;  /* 0x00000040e7f77810 */ /* 0x040fe20007ffe0ff */
[C---:B------:R-:W-:Y:S01]  /*3400*/  IMAD.IADD R241, R198.reuse, 0x1, R248 ;  /* 0x00000001c6f17824 */ /* 0x040fe200078e02f8 */
[----:B------:R-:W-:Y:S01]  /*3410*/  IADD3 R246, R231, 0x60, RZ ;  /* 0x00000060e7f67810 */ /* 0x000fe20007ffe0ff */
[C---:B------:R-:W-:Y:S01]  /*3420*/  IMAD.IADD R237, R198.reuse, 0x1, R244 ;  /* 0x00000001c6ed7824 */ /* 0x040fe200078e02f4 */
[C---:B------:R-:W-:Y:S01]  /*3430*/  IADD3 R3, R198.reuse, R238, RZ ;  /* 0x000000eec6037210 */ /* 0x040fe20007ffe0ff */
[C---:B------:R-:W-:Y:S01]  /*3440*/  IMAD.IADD R240, R198.reuse, 0x1, R247 ;  /* 0x00000001c6f07824 */ /* 0x040fe200078e02f7 */
[C---:B------:R-:W-:Y:S01]  /*3450*/  IADD3 R239, R198.reuse, R246, RZ ;  /* 0x000000f6c6ef7210 */ /* 0x040fe20007ffe0ff */
[C---:B------:R-:W-:Y:S01]  /*3460*/  IMAD.IADD R2, R198.reuse, 0x1, R237 ;  /* 0x00000001c6027824 */ /* 0x040fe200078e02ed */
[C---:B------:R-:W-:Y:S01]  /*3470*/  IADD3 R6, R198.reuse, R241, RZ ;  /* 0x000000f1c6067210 */ /* 0x040fe20007ffe0ff */
[----:B------:R-:W-:-:S02]  /*3480*/  IMAD.IADD R5, R198, 0x1, R240 ;  /* 0x00000001c6057824 */ /* 0x000fc400078e02f0 */
[C---:B------:R-:W-:Y:S01]  /*3490*/  IMAD.IADD R4, R198.reuse, 0x1, R239 ;  /* 0x00000001c6047824 */ /* 0x040fe200078e02ef */
[C---:B------:R-:W-:Y:S01]  /*34a0*/  IADD3 R215, R198.reuse, R2, RZ ;  /* 0x00000002c6d77210 */ /* 0x040fe20007ffe0ff */
[C---:B------:R-:W-:Y:S01]  /*34b0*/  IMAD.IADD R217, R198.reuse, 0x1, R3 ;  /* 0x00000001c6d97824 */ /* 0x040fe200078e0203 */
[C---:B------:R-:W-:Y:S01]  /*34c0*/  IADD3 R221, R198.reuse, R5, RZ ;  /* 0x00000005c6dd7210 */ /* 0x040fe20007ffe0ff */
[C---:B------:R-:W-:Y:S02]  /*34d0*/  IMAD.IADD R223, R198.reuse, 0x1, R6 ;  /* 0x00000001c6df7824 */ /* 0x040fe400078e0206 */
        /* <DEDUP_REMOVED lines=9> */
[C---:B------:R-:W-:Y:S01]  /*3570*/  IMAD.IADD R225, R198.reuse, 0x1, R216 ;  /* 0x00000001c6e17824 */ /* 0x040fe200078e02d8 */
[----:B------:R-:W-:Y:S02]  /*3580*/  IADD3 R224, R198, R214, RZ ;  /* 0x000000d6c6e07210 */ /* 0x000fe40007ffe0ff */
.L_x_277:
[----:B------:R-:W0:Y:S01]  /*3590*/  LDGDEPBAR ;  /* 0x00000000000079af */ /* 0x000e220000000000 */
[C---:B------:R-:W-:Y:S02]  /*35a0*/  IADD3 R0, R175.reuse, R185, RZ ;  /* 0x000000b9af007210 */ /* 0x040fe40007ffe0ff */
[-C--:B------:R-:W-:Y:S02]  /*35b0*/  IADD3 R2, R175, R180.reuse, RZ ;  /* 0x000000b4af027210 */ /* 0x080fe40007ffe0ff */
[----:B------:R-:W-:Y:S02]  /*35c0*/  IADD3 R3, R0, R180, RZ ;  /* 0x000000b400037210 */ /* 0x000fe40007ffe0ff */
[C---:B-----5:R-:W-:Y:S02]  /*35d0*/  FSETP.NEU.FTZ.AND P1, PT, R202.reuse, -INF , PT ;  /* 0xff800000ca00780b */ /* 0x060fe40003f3d000 */
[----:B------:R-:W-:Y:S01]  /*35e0*/  ISETP.GE.AND P6, PT, R199, 0x1, PT ;  /* 0x00000001c700780c */ /* 0x000fe20003fc6270 */
[----:B------:R-:W-:Y:S04]  /*35f0*/  DEPBAR.LE SB0, 0x0 ;  /* 0x000080000000791a */ /* 0x000fe80000000000 */
[----:B------:R-:W-:Y:S06]  /*3600*/  BAR.SYNC.DEFER_BLOCKING 0x0 ;  /* 0x0000000000007b1d */ /* 0x000fec0000010000 */
[----:B------:R-:W-:Y:S05]  /*3610*/  LDSM.16.M88.4 R16, [R175] ;  /* 0x00000000af10783b */ /* 0x000fea0000000200 */
[----:B------:R-:W2:Y:S05]  /*3620*/  LDSM.16.M88.4 R8, [R169+0x12000] ;  /* 0x01200000a908783b */ /* 0x000eaa0000000200 */
[----:B------:R-:W1:Y:S05]  /*3630*/  LDSM.16.M88.4 R68, [R169+0x12800] ;  /* 0x01280000a944783b */ /* 0x000e6a0000000200 */
[----:B------:R-:W-:Y:S05]  /*3640*/  LDSM.16.M88.4 R72, [R0] ;  /* 0x000000000048783b */ /* 0x000fea0000000200 */
[----:B------:R-:W3:Y:S05]  /*3650*/  LDSM.16.M88.4 R76, [R170+0x12000] ;  /* 0x01200000aa4c783b */ /* 0x000eea0000000200 */
[----:B------:R-:W4:Y:S05]  /*3660*/  LDSM.16.M88.4 R80, [R170+0x12800] ;  /* 0x01280000aa50783b */ /* 0x000f2a0000000200 */
[----:B------:R-:W-:Y:S05]  /*3670*/  LDSM.16.M88.4 R84, [R2] ;  /* 0x000000000254783b */ /* 0x000fea0000000200 */
[----:B------:R-:W3:Y:S05]  /*3680*/  LDSM.16.M88.4 R88, [R172+0x12000] ;  /* 0x01200000ac58783b */ /* 0x000eea0000000200 */
[----:B------:R-:W-:Y:S01]  /*3690*/  LDSM.16.M88.4 R92, [R171+0x12000] ;  /* 0x01200000ab5c783b */ /* 0x000fe20000000200 */
[C---:B--2---:R-:W-:Y:S04]  /*36a0*/  HMMA.16816.F32.BF16 R4, R16.reuse, R8, RZ ;  /* 0x000000081004723c */ /* 0x044fe800000418ff */
[----:B------:R-:W-:Y:S04]  /*36b0*/  LDSM.16.M88.4 R96, [R170+0x16000] ;  /* 0x01600000aa60783b */ /* 0x000fe80000000200 */
[C---:B------:R-:W-:Y:S08]  /*36c0*/  HMMA.16816.F32.BF16 R8, R16.reuse, R10, RZ ;  /* 0x0000000a1008723c */ /* 0x040ff000000418ff */
[C---:B-1----:R-:W-:Y:S08]  /*36d0*/  HMMA.16816.F32.BF16 R12, R16.reuse, R68, RZ ;  /* 0x00000044100c723c */ /* 0x042ff000000418ff */
[----:B------:R-:W-:Y:S01]  /*36e0*/  HMMA.16816.F32.BF16 R16, R16, R70, RZ ;  /* 0x000000461010723c */ /* 0x000fe200000418ff */
[----:B------:R-:W1:Y:S07]  /*36f0*/  LDSM.16.M88.4 R68, [R172+0x12800] ;  /* 0x01280000ac44783b */ /* 0x000e6e0000000200 */
[C---:B---3--:R-:W-:Y:S08]  /*3700*/  HMMA.16816.F32.BF16 R4, R72.reuse, R76, R4 ;  /* 0x0000004c4804723c */ /* 0x048ff00000041804 */
[C---:B------:R-:W-:Y:S01]  /*3710*/  HMMA.16816.F32.BF16 R8, R72.reuse, R78, R8 ;  /* 0x0000004e4808723c */ /* 0x040fe20000041808 */
[----:B------:R-:W2:Y:S07]  /*3720*/  LDSM.16.M88.4 R76, [R3] ;  /* 0x00000000034c783b */ /* 0x000eae0000000200 */
[C---:B----4-:R-:W-:Y:S08]  /*3730*/  HMMA.16816.F32.BF16 R12, R72.reuse, R80, R12 ;  /* 0x00000050480c723c */ /* 0x050ff0000004180c */
[----:B------:R-:W-:Y:S01]  /*3740*/  HMMA.16816.F32.BF16 R16, R72, R82, R16 ;  /* 0x000000524810723c */ /* 0x000fe20000041810 */
[----:B------:R-:W3:Y:S05]  /*3750*/  LDSM.16.M88.4 R72, [R171+0x12800] ;  /* 0x01280000ab48783b */ /* 0x000eea0000000200 */
[----:B------:R-:W-:Y:S02]  /*3760*/  LDSM.16.M88.4 R80, [R175+0x2000] ;  /* 0x00200000af50783b */ /* 0x000fe40000000200 */
[C---:B------:R-:W-:Y:S08]  /*3770*/  HMMA.16816.F32.BF16 R4, R84.reuse, R88, R4 ;  /* 0x000000585404723c */ /* 0x040ff00000041804 */
[C---:B------:R-:W-:Y:S01]  /*3780*/  HMMA.16816.F32.BF16 R8, R84.reuse, R90, R8 ;  /* 0x0000005a5408723c */ /* 0x040fe20000041808 */
[----:B------:R-:W4:Y:S07]  /*3790*/  LDSM.16.M88.4 R88, [R169+0x14000] ;  /* 0x01400000a958783b */ /* 0x000f2e0000000200 */
[C---:B-1----:R-:W-:Y:S08]  /*37a0*/  HMMA.16816.F32.BF16 R12, R84.reuse, R68, R12 ;  /* 0x00000044540c723c */ /* 0x042ff0000004180c */
[----:B------:R-:W-:Y:S01]  /*37b0*/  HMMA.16816.F32.BF16 R16, R84, R70, R16 ;  /* 0x000000465410723c */ /* 0x000fe20000041810 */
[----:B------:R-:W1:Y:S05]  /*37c0*/  LDSM.16.M88.4 R68, [R169+0x14800] ;  /* 0x01480000a944783b */ /* 0x000e6a0000000200 */
[----:B------:R-:W-:Y:S02]  /*37d0*/  LDSM.16.M88.4 R84, [R0+0x2000] ;  /* 0x002000000054783b */ /* 0x000fe40000000200 */
[C---:B--2---:R-:W-:Y:S08]  /*37e0*/  HMMA.16816.F32.BF16 R4, R76.reuse, R92, R4 ;  /* 0x0000005c4c04723c */ /* 0x044ff00000041804 */
[C---:B------:R-:W-:Y:S01]  /*37f0*/  HMMA.16816.F32.BF16 R8, R76.reuse, R94, R8 ;  /* 0x0000005e4c08723c */ /* 0x040fe20000041808 */
[----:B------:R-:W2:Y:S07]  /*3800*/  LDSM.16.M88.4 R92, [R170+0x14000] ;  /* 0x01400000aa5c783b */ /* 0x000eae0000000200 */
[C---:B---3--:R-:W-:Y:S08]  /*3810*/  HMMA.16816.F32.BF16 R12, R76.reuse, R72, R12 ;  /* 0x000000484c0c723c */ /* 0x048ff0000004180c */
[----:B------:R-:W-:Y:S01]  /*3820*/  HMMA.16816.F32.BF16 R16, R76, R74, R16 ;  /* 0x0000004a4c10723c */ /* 0x000fe20000041810 */
[----:B------:R-:W3:Y:S05]  /*3830*/  LDSM.16.M88.4 R72, [R170+0x14800] ;  /* 0x01480000aa48783b */ /* 0x000eea0000000200 */
[----:B------:R-:W-:Y:S02]  /*3840*/  LDSM.16.M88.4 R76, [R2+0x2000] ;  /* 0x00200000024c783b */ /* 0x000fe40000000200 */
[C---:B----4-:R-:W-:Y:S08]  /*3850*/  HMMA.16816.F32.BF16 R4, R80.reuse, R88, R4 ;  /* 0x000000585004723c */ /* 0x050ff00000041804 */
        /* <DEDUP_REMOVED lines=19> */
[----:B------:R-:W1:Y:S02]  /*3990*/  LDSM.16.M88.4 R76, [R0+0x4000] ;  /* 0x00400000004c783b */ /* 0x000e640000000200 */
[C---:B--2---:R-:W-:Y:S08]  /*39a0*/  HMMA.16816.F32.BF16 R4, R80.reuse, R92, R4 ;  /* 0x0000005c5004723c */ /* 0x044ff00000041804 */
[C---:B------:R-:W-:Y:S01]  /*39b0*/  HMMA.16816.F32.BF16 R8, R80.reuse, R94, R8 ;  /* 0x0000005e5008723c */ /* 0x040fe20000041808 */
[----:B------:R-:W-:Y:S07]  /*39c0*/  LDSM.16.M88.4 R92, [R172+0x16000] ;  /* 0x01600000ac5c783b */ /* 0x000fee0000000200 */
[C---:B---3--:R-:W-:Y:S08]  /*39d0*/  HMMA.16816.F32.BF16 R12, R80.reuse, R72, R12 ;  /* 0x00000048500c723c */ /* 0x048ff0000004180c */
[----:B------:R-:W-:Y:S01]  /*39e0*/  HMMA.16816.F32.BF16 R16, R80, R74, R16 ;  /* 0x0000004a5010723c */ /* 0x000fe20000041810 */
[----:B------:R-:W2:Y:S05]  /*39f0*/  LDSM.16.M88.4 R72, [R170+0x16800] ;  /* 0x01680000aa48783b */ /* 0x000eaa0000000200 */
[----:B------:R3:W2:Y:S02]  /*3a00*/  LDSM.16.M88.4 R80, [R2+0x4000] ;  /* 0x004000000250783b */ /* 0x0006a40000000200 */
[C---:B----4-:R-:W-:Y:S08]  /*3a10*/  HMMA.16816.F32.BF16 R4, R84.reuse, R88, R4 ;  /* 0x000000585404723c */ /* 0x050ff00000041804 */
[C---:B------:R-:W-:Y:S01]  /*3a20*/  HMMA.16816.F32.BF16 R8, R84.reuse, R90, R8 ;  /* 0x0000005a5408723c */ /* 0x040fe20000041808 */
[----:B------:R-:W-:Y:S07]  /*3a30*/  LDSM.16.M88.4 R88, [R171+0x16000] ;  /* 0x01600000ab58783b */ /* 0x000fee0000000200 */
[C---:B-1----:R-:W-:Y:S04]  /*3a40*/  HMMA.16816.F32.BF16 R12, R84.reuse, R68, R12 ;  /* 0x00000044540c723c */ /* 0x042fe8000004180c */
[----:B---3--:R-:W-:Y:S04]  /*3a50*/  FMUL.FTZ R2, R202, 1.4426950216293334961 ;  /* 0x3fb8aa3bca027820 */ /* 0x008fe80000410000 */
[----:B------:R-:W-:Y:S01]  /*3a60*/  HMMA.16816.F32.BF16 R16, R84, R70, R16 ;  /* 0x000000465410723c */ /* 0x000fe20000041810 */
[----:B------:R-:W1:Y:S03]  /*3a70*/  LDSM.16.M88.4 R68, [R172+0x16800] ;  /* 0x01680000ac44783b */ /* 0x000e660000000200 */
[----:B------:R-:W-:Y:S02]  /*3a80*/  FSEL R2, R2, RZ, P1 ;  /* 0x000000ff02027208 */ /* 0x000fe40000800000 */
[----:B------:R3:W4:Y:S01]  /*3a90*/  LDSM.16.M88.4 R84, [R3+0x4000] ;  /* 0x004000000354783b */ /* 0x0007220000000200 */
[----:B------:R-:W-:Y:S01]  /*3aa0*/  FSETP.NEU.FTZ.AND P1, PT, R203, -INF , PT ;  /* 0xff800000cb00780b */ /* 0x000fe20003f3d000 */
[C---:B------:R-:W-:Y:S08]  /*3ab0*/  HMMA.16816.F32.BF16 R4, R76.reuse, R96, R4 ;  /* 0x000000604c04723c */ /* 0x040ff00000041804 */
[C---:B------:R-:W-:Y:S08]  /*3ac0*/  HMMA.16816.F32.BF16 R8, R76.reuse, R98, R8 ;  /* 0x000000624c08723c */ /* 0x040ff00000041808 */
[C---:B--2---:R-:W-:Y:S04]  /*3ad0*/  HMMA.16816.F32.BF16 R12, R76.reuse, R72, R12 ;  /* 0x000000484c0c723c */ /* 0x044fe8000004180c */
[----:B---3--:R-:W-:Y:S04]  /*3ae0*/  @P0 LEA R3, R234, R243, 0x6 ;  /* 0x000000f3ea030211 */ /* 0x008fe800078e30ff */
[----:B------:R-:W-:Y:S03]  /*3af0*/  HMMA.16816.F32.BF16 R16, R76, R74, R16 ;  /* 0x0000004a4c10723c */ /* 0x000fe60000041810 */
[CC--:B------:R-:W-:Y:S02]  /*3b00*/  @P0 ISETP.GE.AND P2, PT, R3.reuse, R193.reuse, PT ;  /* 0x000000c10300020c */ /* 0x0c0fe40003f46270 */
[----:B------:R-:W-:Y:S03]  /*3b10*/  @P0 IADD3 R0, R3, 0x1, RZ ;  /* 0x0000000103000810 */ /* 0x000fe60007ffe0ff */
[C---:B------:R-:W-:Y:S05]  /*3b20*/  HMMA.16816.F32.BF16 R4, R80.reuse, R92, R4 ;  /* 0x0000005c5004723c */ /* 0x040fea0000041804 */
[-C--:B------:R-:W-:Y:S01]  /*3b30*/  @P0 ISETP.GE.AND P3, PT, R0, R193.reuse, PT ;  /* 0x000000c10000020c */ /* 0x080fe20003f66270 */
[----:B------:R-:W-:Y:S02]  /*3b40*/  FMUL.FTZ R0, R203, 1.4426950216293334961 ;  /* 0x3fb8aa3bcb007820 */ /* 0x000fe40000410000 */
[C---:B------:R-:W-:Y:S04]  /*3b50*/  HMMA.16816.F32.BF16 R8, R80.reuse, R94, R8 ;  /* 0x0000005e5008723c */ /* 0x040fe80000041808 */
[----:B------:R-:W-:Y:S04]  /*3b60*/  FSEL R0, R0, RZ, P1 ;  /* 0x000000ff00007208 */ /* 0x000fe80000800000 */
[C---:B-1----:R-:W-:Y:S08]  /*3b70*/  HMMA.16816.F32.BF16 R12, R80.reuse, R68, R12 ;  /* 0x00000044500c723c */ /* 0x042ff0000004180c */
[----:B------:R-:W-:Y:S01]  /*3b80*/  HMMA.16816.F32.BF16 R16, R80, R70, R16 ;  /* 0x000000465010723c */ /* 0x000fe20000041810 */
[----:B------:R-:W1:Y:S07]  /*3b90*/  LDSM.16.M88.4 R68, [R171+0x16800] ;  /* 0x01680000ab44783b */ /* 0x000e6e0000000200 */
[C---:B----4-:R-:W-:Y:S08]  /*3ba0*/  HMMA.16816.F32.BF16 R4, R84.reuse, R88, R4 ;  /* 0x000000585404723c */ /* 0x050ff00000041804 */
[C---:B------:R-:W-:Y:S11]  /*3bb0*/  HMMA.16816.F32.BF16 R8, R84.reuse, R90, R8 ;  /* 0x0000005a5408723c */ /* 0x040ff60000041808 */
[----:B------:R-:W-:Y:S05]  /*3bc0*/  @!UPT UIADD3 URZ, URZ, URZ, URZ ;  /* 0x0000003f3f3ff290 */ /* 0x000fea000fffe03f */
[----:B------:R-:W-:Y:S02]  /*3bd0*/  @P0 FSEL R4, R4, -INF , !P2 ;  /* 0xff80000004040808 */ /* 0x000fe40005000000 */
[----:B------:R-:W-:Y:S02]  /*3be0*/  @P0 FSEL R6, R6, -INF , !P2 ;  /* 0xff80000006060808 */ /* 0x000fe40005000000 */
[----:B------:R-:W-:Y:S01]  /*3bf0*/  @P0 FSEL R5, R5, -INF , !P3 ;  /* 0xff80000005050808 */ /* 0x000fe20005800000 */
[----:B------:R-:W-:Y:S01]  /*3c00*/  FFMA.FTZ R4, R4, c[0x0][0x23c], -R2 ;  /* 0x00008f0004047a23 */ /* 0x000fe20000010802 */
[----:B------:R-:W-:Y:S01]  /*3c10*/  @P0 FSEL R7, R7, -INF , !P3 ;  /* 0xff80000007070808 */ /* 0x000fe20005800000 */
[----:B------:R-:W-:Y:S01]  /*3c20*/  FFMA.FTZ R6, R6, c[0x0][0x23c], -R0 ;  /* 0x00008f0006067a23 */ /* 0x000fe20000010800 */
[C---:B-1----:R-:W-:Y:S01]  /*3c30*/  HMMA.16816.F32.BF16 R12, R84.reuse, R68, R12 ;  /* 0x00000044540c723c */ /* 0x042fe2000004180c */
[----:B------:R1:W-:Y:S02]  /*3c40*/  MUFU.EX2 R99, R4 ;  /* 0x0000000400637308 */ /* 0x0003e40000000800 */
[----:B------:R-:W-:Y:S02]  /*3c50*/  FFMA.FTZ R5, R5, c[0x0][0x23c], -R2 ;  /* 0x00008f0005057a23 */ /* 0x000fe40000010802 */
[----:B------:R-:W-:Y:S03]  /*3c60*/  FFMA.FTZ R7, R7, c[0x0][0x23c], -R0 ;  /* 0x00008f0007077a23 */ /* 0x000fe60000010800 */
[----:B------:R-:W-:Y:S03]  /*3c70*/  HMMA.16816.F32.BF16 R16, R84, R70, R16 ;  /* 0x000000465410723c */ /* 0x000fe60000041810 */
[----:B------:R-:W-:Y:S10]  /*3c80*/  MUFU.EX2 R149, R6 ;  /* 0x0000000600957308 */ /* 0x000ff40000000800 */
[----:B------:R-:W2:Y:S01]  /*3c90*/  MUFU.EX2 R98, R5 ;  /* 0x0000000500627308 */ /* 0x000ea20000000800 */
[C---:B-1----:R-:W-:Y:S04]  /*3ca0*/  @P0 IADD3 R4, R3.reuse, 0x8, RZ ;  /* 0x0000000803040810 */ /* 0x042fe80007ffe0ff */
[-C--:B------:R-:W-:Y:S02]  /*3cb0*/  @P0 ISETP.GE.AND P1, PT, R4, R193.reuse, PT ;  /* 0x000000c10400020c */ /* 0x080fe40003f26270 */
[C---:B------:R-:W-:Y:S03]  /*3cc0*/  @P0 IADD3 R4, R3.reuse, 0x9, RZ ;  /* 0x0000000903040810 */ /* 0x040fe60007ffe0ff */
[----:B------:R-:W-:Y:S01]  /*3cd0*/  MUFU.EX2 R148, R7 ;  /* 0x0000000700947308 */ /* 0x000fe20000000800 */
[----:B------:R-:W-:Y:S02]  /*3ce0*/  @P0 FSEL R8, R8, -INF , !P1 ;  /* 0xff80000008080808 */ /* 0x000fe40004800000 */
[-C--:B------:R-:W-:Y:S02]  /*3cf0*/  @P0 ISETP.GE.AND P2, PT, R4, R193.reuse, PT ;  /* 0x000000c10400020c */ /* 0x080fe40003f46270 */
[C---:B------:R-:W-:Y:S01]  /*3d00*/  @P0 IADD3 R4, R3.reuse, 0x10, RZ ;  /* 0x0000001003040810 */ /* 0x040fe20007ffe0ff */
[----:B------:R-:W-:Y:S01]  /*3d10*/  FFMA.FTZ R8, R8, c[0x0][0x23c], -R2 ;  /* 0x00008f0008087a23 */ /* 0x000fe20000010802 */
[----:B------:R-:W-:Y:S02]  /*3d20*/  @P0 FSEL R10, R10, -INF , !P1 ;  /* 0xff8000000a0a0808 */ /* 0x000fe40004800000 */
[-C--:B------:R-:W-:Y:S01]  /*3d30*/  @P0 ISETP.GE.AND P1, PT, R4, R193.reuse, PT ;  /* 0x000000c10400020c */ /* 0x080fe20003f26270 */
[----:B------:R-:W-:Y:S01]  /*3d40*/  MUFU.EX2 R95, R8 ;  /* 0x00000008005f7308 */ /* 0x000fe20000000800 */
[----:B------:R-:W-:Y:S01]  /*3d50*/  @P0 IADD3 R4, R3, 0x11, RZ ;  /* 0x0000001103040810 */ /* 0x000fe20007ffe0ff */
[----:B------:R-:W-:Y:S01]  /*3d60*/  FFMA.FTZ R10, R10, c[0x0][0x23c], -R0 ;  /* 0x00008f000a0a7a23 */ /* 0x000fe20000010800 */
[----:B------:R-:W-:Y:S02]  /*3d70*/  @P0 FSEL R9, R9, -INF , !P2 ;  /* 0xff80000009090808 */ /* 0x000fe40005000000 */
[----:B------:R-:W-:Y:S02]  /*3d80*/  @P0 FSEL R11, R11, -INF , !P2 ;  /* 0xff8000000b0b0808 */ /* 0x000fe40005000000 */
[-C--:B------:R-:W-:Y:S01]  /*3d90*/  @P0 ISETP.GE.AND P2, PT, R4, R193.reuse, PT ;  /* 0x000000c10400020c */ /* 0x080fe20003f46270 */
[----:B------:R-:W-:Y:S01]  /*3da0*/  FFMA.FTZ R9, R9, c[0x0][0x23c], -R2 ;  /* 0x00008f0009097a23 */ /* 0x000fe20000010802 */
[----:B------:R-:W-:Y:S01]  /*3db0*/  @P0 IADD3 R4, R3, 0x18, RZ ;  /* 0x0000001803040810 */ /* 0x000fe20007ffe0ff */
[----:B------:R-:W-:Y:S01]  /*3dc0*/  FFMA.FTZ R11, R11, c[0x0][0x23c], -R0 ;  /* 0x00008f000b0b7a23 */ /* 0x000fe20000010800 */
[----:B------:R-:W-:Y:S01]  /*3dd0*/  @P0 IADD3 R3, R3, 0x19, RZ ;  /* 0x0000001903030810 */ /* 0x000fe20007ffe0ff */
[----:B------:R-:W-:Y:S01]  /*3de0*/  MUFU.EX2 R94, R9 ;  /* 0x00000009005e7308 */ /* 0x000fe20000000800 */
[----:B------:R-:W-:Y:S02]  /*3df0*/  @P0 FSEL R12, R12, -INF , !P1 ;  /* 0xff8000000c0c0808 */ /* 0x000fe40004800000 */
[----:B------:R-:W-:Y:S02]  /*3e00*/  @P0 FSEL R13, R13, -INF , !P2 ;  /* 0xff8000000d0d0808 */ /* 0x000fe40005000000 */
[----:B------:R-:W-:Y:S01]  /*3e10*/  @P0 FSEL R14, R14, -INF , !P1 ;  /* 0xff8000000e0e0808 */ /* 0x000fe20004800000 */
[--C-:B------:R-:W-:Y:S01]  /*3e20*/  FFMA.FTZ R12, R12, c[0x0][0x23c], -R2.reuse ;  /* 0x00008f000c0c7a23 */ /* 0x100fe20000010802 */
[-C--:B------:R-:W-:Y:S01]  /*3e30*/  @P0 ISETP.GE.AND P1, PT, R4, R193.reuse, PT ;  /* 0x000000c10400020c */ /* 0x080fe20003f26270 */
[----:B------:R-:W-:Y:S01]  /*3e40*/  FFMA.FTZ R13, R13, c[0x0][0x23c], -R2 ;  /* 0x00008f000d0d7a23 */ /* 0x000fe20000010802 */
[----:B------:R-:W-:Y:S01]  /*3e50*/  @P0 FSEL R15, R15, -INF , !P2 ;  /* 0xff8000000f0f0808 */ /* 0x000fe20005000000 */
[--C-:B------:R-:W-:Y:S01]  /*3e60*/  FFMA.FTZ R14, R14, c[0x0][0x23c], -R0.reuse ;  /* 0x00008f000e0e7a23 */ /* 0x100fe20000010800 */
[----:B------:R-:W-:Y:S01]  /*3e70*/  @P0 ISETP.GE.AND P2, PT, R3, R193, PT ;  /* 0x000000c10300020c */ /* 0x000fe20003f46270 */
[----:B------:R-:W-:Y:S01]  /*3e80*/  MUFU.EX2 R97, R10 ;  /* 0x0000000a00617308 */ /* 0x000fe20000000800 */
[----:B------:R-:W-:Y:S01]  /*3e90*/  @P0 FSEL R16, R16, -INF , !P1 ;  /* 0xff80000010100808 */ /* 0x000fe20004800000 */
[----:B------:R-:W-:Y:S01]  /*3ea0*/  FFMA.FTZ R15, R15, c[0x0][0x23c], -R0 ;  /* 0x00008f000f0f7a23 */ /* 0x000fe20000010800 */
[----:B------:R-:W-:Y:S02]  /*3eb0*/  @P0 FSEL R17, R17, -INF , !P2 ;  /* 0xff80000011110808 */ /* 0x000fe40005000000 */
[----:B------:R-:W-:Y:S01]  /*3ec0*/  @P0 FSEL R19, R19, -INF , !P2 ;  /* 0xff80000013130808 */ /* 0x000fe20005000000 */
[--C-:B------:R-:W-:Y:S01]  /*3ed0*/  FFMA.FTZ R16, R16, c[0x0][0x23c], -R2.reuse ;  /* 0x00008f0010107a23 */ /* 0x100fe20000010802 */
[----:B------:R-:W-:Y:S01]  /*3ee0*/  @P0 FSEL R18, R18, -INF , !P1 ;  /* 0xff80000012120808 */ /* 0x000fe20004800000 */
[----:B------:R-:W-:Y:S01]  /*3ef0*/  FFMA.FTZ R2, R17, c[0x0][0x23c], -R2 ;  /* 0x00008f0011027a23 */ /* 0x000fe20000010802 */
[----:B--2---:R-:W-:Y:S01]  /*3f00*/  F2FP.BF16.PACK_AB R3, R98, R99 ;  /* 0x000000636203723e */ /* 0x004fe200000010ff */
[----:B------:R-:W1:Y:S01]  /*3f10*/  MUFU.EX2 R96, R11 ;  /* 0x0000000b00607308 */ /* 0x000e620000000800 */
[----:B------:R-:W-:Y:S01]  /*3f20*/  IADD3 R84, P1, R230, R213, RZ ;  /* 0x000000d5e6547210 */ /* 0x000fe20007f3e0ff */
[--C-:B------:R-:W-:Y:S02]  /*3f30*/  FFMA.FTZ R18, R18, c[0x0][0x23c], -R0.reuse ;  /* 0x00008f0012127a23 */ /* 0x100fe40000010800 */
[----:B------:R-:W-:Y:S01]  /*3f40*/  FFMA.FTZ R0, R19, c[0x0][0x23c], -R0 ;  /* 0x00008f0013007a23 */ /* 0x000fe20000010800 */
[----:B------:R2:W-:Y:S01]  /*3f50*/  STS [R204+0x20000], R3 ;  /* 0x02000003cc007388 */ /* 0x0005e20000000800 */
[----:B------:R-:W-:Y:S02]  /*3f60*/  IADD3.X R85, R229, R212, RZ, P1, !PT ;  /* 0x000000d4e5557210 */ /* 0x000fe40000ffe4ff */
[C---:B------:R-:W-:Y:S02]  /*3f70*/  LEA R188, P1, R252.reuse, R188, 0x2 ;  /* 0x000000bcfcbc7211 */ /* 0x040fe400078210ff */
[----:B------:R3:W-:Y:S02]  /*3f80*/  MUFU.EX2 R86, R2 ;  /* 0x0000000200567308 */ /* 0x0007e40000000800 */
[----:B------:R-:W-:Y:S08]  /*3f90*/  LEA.HI.X.SX32 R189, R252, R189, 0x2, P1 ;  /* 0x000000bdfcbd7211 */ /* 0x000ff000008f16ff */
[----:B------:R4:W-:Y:S01]  /*3fa0*/  MUFU.EX2 R89, R0 ;  /* 0x0000000000597308 */ /* 0x0009e20000000800 */
[----:B-1----:R-:W-:Y:S09]  /*3fb0*/  F2FP.BF16.PACK_AB R5, R96, R97 ;  /* 0x000000616005723e */ /* 0x002ff200000010ff */
[----:B------:R-:W-:Y:S01]  /*3fc0*/  MUFU.EX2 R92, R12 ;  /* 0x0000000c005c7308 */ /* 0x000fe20000000800 */
[----:B---3--:R-:W-:Y:S05]  /*3fd0*/  F2FP.BF16.PACK_AB R2, R148, R149 ;  /* 0x000000959402723e */ /* 0x008fea00000010ff */
[----:B------:R1:W-:Y:S04]  /*3fe0*/  STS [R204+0x20400], R2 ;  /* 0x02040002cc007388 */ /* 0x0003e80000000800 */
[----:B------:R-:W3:Y:S01]  /*3ff0*/  MUFU.EX2 R88, R13 ;  /* 0x0000000d00587308 */ /* 0x000ee20000000800 */
[----:B----4-:R-:W-:Y:S01]  /*4000*/  F2FP.BF16.PACK_AB R0, R94, R95 ;  /* 0x0000005f5e00723e */ /* 0x010fe200000010ff */
[----:B------:R-:W-:Y:S08]  /*4010*/  STS [R207+0x20400], R5 ;  /* 0x02040005cf007388 */ /* 0x000ff00000000800 */
[----:B------:R-:W-:Y:S01]  /*4020*/  MUFU.EX2 R93, R14 ;  /* 0x0000000e005d7308 */ /* 0x000fe20000000800 */
[----:B------:R4:W-:Y:S09]  /*4030*/  STS [R207+0x20000], R0 ;  /* 0x02000000cf007388 */ /* 0x0009f20000000800 */
[----:B------:R-:W2:Y:S01]  /*4040*/  MUFU.EX2 R91, R15 ;  /* 0x0000000f005b7308 */ /* 0x000ea20000000800 */
[----:B---3--:R-:W-:Y:S05]  /*4050*/  F2FP.BF16.PACK_AB R4, R88, R92 ;  /* 0x0000005c5804723e */ /* 0x008fea00000010ff */
[----:B------:R-:W-:Y:S04]  /*4060*/  STS [R205+0x20000], R4 ;  /* 0x02000004cd007388 */ /* 0x000fe80000000800 */
[----:B------:R-:W1:Y:S10]  /*4070*/  MUFU.EX2 R87, R16 ;  /* 0x0000001000577308 */ /* 0x000e740000000800 */
[----:B------:R-:W4:Y:S01]  /*4080*/  MUFU.EX2 R90, R18 ;  /* 0x00000012005a7308 */ /* 0x000f220000000800 */
[----:B--2---:R-:W-:Y:S05]  /*4090*/  F2FP.BF16.PACK_AB R3, R91, R93 ;  /* 0x0000005d5b03723e */ /* 0x004fea00000010ff */
[----:B------:R-:W-:Y:S01]  /*40a0*/  STS [R205+0x20400], R3 ;  /* 0x02040003cd007388 */ /* 0x000fe20000000800 */
[----:B-1----:R-:W-:Y:S05]  /*40b0*/  F2FP.BF16.PACK_AB R2, R86, R87 ;  /* 0x000000575602723e */ /* 0x002fea00000010ff */
[----:B------:R1:W-:Y:S01]  /*40c0*/  STS [R206+0x20000], R2 ;  /* 0x02000002ce007388 */ /* 0x0003e20000000800 */
[----:B----4-:R-:W-:Y:S05]  /*40d0*/  F2FP.BF16.PACK_AB R0, R89, R90 ;  /* 0x0000005a5900723e */ /* 0x010fea00000010ff */
[----:B------:R2:W-:Y:S05]  /*40e0*/  STS [R206+0x20400], R0 ;  /* 0x02040000ce007388 */ /* 0x0005ea0000000800 */
[----:B------:R-:W-:Y:S05]  /*40f0*/  LDSM.16.M88.4 R16, [R176+0xc000] ;  /* 0x00c00000b010783b */ /* 0x000fea0000000200 */
[----:B------:R-:W3:Y:S05]  /*4100*/  LDSM.16.M88.4 R8, [R169+0x18000] ;  /* 0x01800000a908783b */ /* 0x000eea0000000200 */
[----:B------:R-:W3:Y:S05]  /*4110*/  LDSM.16.M88.4 R68, [R169+0x18800] ;  /* 0x01880000a944783b */ /* 0x000eea0000000200 */
[----:B------:R-:W-:Y:S05]  /*4120*/  LDSM.16.M88.4 R72, [R177+0xc000] ;  /* 0x00c00000b148783b */ /* 0x000fea0000000200 */
[----:B------:R-:W3:Y:S05]  /*4130*/  LDSM.16.M88.4 R76, [R170+0x18000] ;  /* 0x01800000aa4c783b */ /* 0x000eea0000000200 */
[----:B-1----:R-:W4:Y:S05]  /*4140*/  LDG.E R2, [R84.64] ;  /* 0x0000000654027981 */ /* 0x002f2a000c1e1900 */
[----:B------:R-:W1:Y:S05]  /*4150*/  LDSM.16.M88.4 R80, [R170+0x18800] ;  /* 0x01880000aa50783b */ /* 0x000e6a0000000200 */
[----:B--2---:R-:W2:Y:S01]  /*4160*/  LDG.E R0, [R84.64+0x20] ;  /* 0x0000200654007981 */ /* 0x004ea2000c1e1900 */
[C---:B---3--:R-:W-:Y:S08]  /*4170*/  HMMA.16816.F32.BF16 R4, R16.reuse, R8, RZ ;  /* 0x000000081004723c */ /* 0x048ff000000418ff */
[C---:B------:R-:W-:Y:S08]  /*4180*/  HMMA.16816.F32.BF16 R8, R16.reuse, R10, RZ ;  /* 0x0000000a1008723c */ /* 0x040ff000000418ff */
[C---:B------:R-:W-:Y:S08]  /*4190*/  HMMA.16816.F32.BF16 R12, R16.reuse, R68, RZ ;  /* 0x00000044100c723c */ /* 0x040ff000000418ff */
[----:B------:R-:W-:Y:S01]  /*41a0*/  HMMA.16816.F32.BF16 R16, R16, R70, RZ ;  /* 0x000000461010723c */ /* 0x000fe200000418ff */
[----:B------:R-:W-:Y:S07]  /*41b0*/  LDSM.16.M88.4 R68, [R179+0xc000] ;  /* 0x00c00000b344783b */ /* 0x000fee0000000200 */
[C---:B------:R-:W-:Y:S08]  /*41c0*/  HMMA.16816.F32.BF16 R4, R72.reuse, R76, R4 ;  /* 0x0000004c4804723c */ /* 0x040ff00000041804 */
[C---:B------:R-:W-:Y:S01]  /*41d0*/  HMMA.16816.F32.BF16 R8, R72.reuse, R78, R8 ;  /* 0x0000004e4808723c */ /* 0x040fe20000041808 */
[----:B------:R-:W3:Y:S07]  /*41e0*/  LDSM.16.M88.4 R76, [R172+0x18000] ;  /* 0x01800000ac4c783b */ /* 0x000eee0000000200 */
[C---:B-1----:R-:W-:Y:S08]  /*41f0*/  HMMA.16816.F32.BF16 R12, R72.reuse, R80, R12 ;  /* 0x00000050480c723c */ /* 0x042ff0000004180c */
[----:B------:R-:W-:Y:S01]  /*4200*/  HMMA.16816.F32.BF16 R16, R72, R82, R16 ;  /* 0x000000524810723c */ /* 0x000fe20000041810 */
[----:B------:R-:W1:Y:S05]  /*4210*/  LDSM.16.M88.4 R72, [R172+0x18800] ;  /* 0x01880000ac48783b */ /* 0x000e6a0000000200 */
[----:B------:R-:W-:Y:S02]  /*4220*/  LDSM.16.M88.4 R80, [R171+0x18000] ;  /* 0x01800000ab50783b */ /* 0x000fe40000000200 */
[C---:B---3--:R-:W-:Y:S08]  /*4230*/  HMMA.16816.F32.BF16 R4, R68.reuse, R76, R4 ;  /* 0x0000004c4404723c */ /* 0x048ff00000041804 */
        /* <DEDUP_REMOVED lines=22> */
[----:B------:R-:W-:Y:S07]  /*43a0*/  LDSM.16.M88.4 R80, [R171+0x1c000] ;  /* 0x01c00000ab50783b */ /* 0x000fee0000000200 */
[C---:B-1----:R-:W-:Y:S08]  /*43b0*/  HMMA.16816.F32.BF16 R12, R76.reuse, R68, R12 ;  /* 0x000000444c0c723c */ /* 0x042ff0000004180c */
[----:B------:R-:W-:Y:S01]  /*43c0*/  HMMA.16816.F32.BF16 R16, R76, R70, R16 ;  /* 0x000000464c10723c */ /* 0x000fe20000041810 */
[----:B------:R-:W1:Y:S05]  /*43d0*/  LDSM.16.M88.4 R68, [R172+0x1a000] ;  /* 0x01a00000ac44783b */ /* 0x000e6a0000000200 */
[----:B------:R-:W3:Y:S02]  /*43e0*/  LDSM.16.M88.4 R76, [R172+0x1a800] ;  /* 0x01a80000ac4c783b */ /* 0x000ee40000000200 */
[C---:B-1----:R-:W-:Y:S08]  /*43f0*/  HMMA.16816.F32.BF16 R4, R72.reuse, R68, R4 ;  /* 0x000000444804723c */ /* 0x042ff00000041804 */
[C---:B------:R-:W-:Y:S01]  /*4400*/  HMMA.16816.F32.BF16 R8, R72.reuse, R70, R8 ;  /* 0x000000464808723c */ /* 0x040fe20000041808 */
[----:B------:R-:W-:Y:S07]  /*4410*/  LDSM.16.M88.4 R68, [R178+0xe000] ;  /* 0x00e00000b244783b */ /* 0x000fee0000000200 */
[C---:B---3--:R-:W-:Y:S08]  /*4420*/  HMMA.16816.F32.BF16 R12, R72.reuse, R76, R12 ;  /* 0x0000004c480c723c */ /* 0x048ff0000004180c */
        /* <DEDUP_REMOVED lines=26> */
[----:B------:R-:W1:Y:S07]  /*45d0*/  LDSM.16.M88.4 R72, [R178+0x10000] ;  /* 0x01000000b248783b */ /* 0x000e6e0000000200 */
[C---:B---3--:R-:W-:Y:S08]  /*45e0*/  HMMA.16816.F32.BF16 R12, R68.reuse, R76, R12 ;  /* 0x0000004c440c723c */ /* 0x048ff0000004180c */
[----:B------:R-:W-:Y:S01]  /*45f0*/  HMMA.16816.F32.BF16 R16, R68, R78, R16 ;  /* 0x0000004e4410723c */ /* 0x000fe20000041810 */
[----:B------:R-:W3:Y:S07]  /*4600*/  LDSM.16.M88.4 R68, [R171+0x1c800] ;  /* 0x01c80000ab44783b */ /* 0x000eee0000000200 */
[C---:B-1----:R-:W-:Y:S08]  /*4610*/  HMMA.16816.F32.BF16 R4, R72.reuse, R80, R4 ;  /* 0x000000504804723c */ /* 0x042ff00000041804 */
[C---:B------:R-:W-:Y:S08]  /*4620*/  HMMA.16816.F32.BF16 R8, R72.reuse, R82, R8 ;  /* 0x000000524808723c */ /* 0x040ff00000041808 */
[C---:B---3--:R-:W-:Y:S08]  /*4630*/  HMMA.16816.F32.BF16 R12, R72.reuse, R68, R12 ;  /* 0x00000044480c723c */ /* 0x048ff0000004180c */
[C---:B----4-:R-:W-:Y:S01]  /*4640*/  FADD.FTZ R4, -R2.reuse, R4 ;  /* 0x0000000402047221 */ /* 0x050fe20000010100 */
[----:B------:R-:W-:Y:S03]  /*4650*/  HMMA.16816.F32.BF16 R16, R72, R70, R16 ;  /* 0x000000464810723c */ /* 0x000fe60000041810 */
[----:B------:R-:W-:Y:S02]  /*4660*/  FADD.FTZ R5, -R2, R5 ;  /* 0x0000000502057221 */ /* 0x000fe40000010100 */
[----:B--2---:R-:W-:Y:S02]  /*4670*/  FADD.FTZ R6, -R0, R6 ;  /* 0x0000000600067221 */ /* 0x004fe40000010100 */
[C---:B------:R-:W-:Y:S02]  /*4680*/  FADD.FTZ R8, -R2.reuse, R8 ;  /* 0x0000000802087221 */ /* 0x040fe40000010100 */
[----:B------:R-:W-:Y:S03]  /*4690*/  FADD.FTZ R9, -R2, R9 ;  /* 0x0000000902097221 */ /* 0x000fe60000010100 */
[C---:B------:R-:W-:Y:S02]  /*46a0*/  FADD.FTZ R7, -R0.reuse, R7 ;  /* 0x0000000700077221 */ /* 0x040fe40000010100 */
[----:B------:R-:W-:Y:S02]  /*46b0*/  FADD.FTZ R10, -R0, R10 ;  /* 0x0000000a000a7221 */ /* 0x000fe40000010100 */
[C---:B------:R-:W-:Y:S02]  /*46c0*/  FADD.FTZ R12, -R2.reuse, R12 ;  /* 0x0000000c020c7221 */ /* 0x040fe40000010100 */
[----:B------:R-:W-:Y:S02]  /*46d0*/  FADD.FTZ R13, -R2, R13 ;  /* 0x0000000d020d7221 */ /* 0x000fe40000010100 */
[----:B------:R-:W-:Y:S02]  /*46e0*/  FMUL.FTZ R71, R92, R12 ;  /* 0x0000000c5c477220 */ /* 0x000fe40000410000 */
[----:B------:R-:W-:Y:S02]  /*46f0*/  FMUL.FTZ R70, R88, R13 ;  /* 0x0000000d58467220 */ /* 0x000fe40000410000 */
[C---:B------:R-:W-:Y:S02]  /*4700*/  FADD.FTZ R16, -R2.reuse, R16 ;  /* 0x0000001002107221 */ /* 0x040fe40000010100 */
[----:B------:R-:W-:Y:S02]  /*4710*/  FADD.FTZ R17, -R2, R17 ;  /* 0x0000001102117221 */ /* 0x000fe40000010100 */
[C---:B------:R-:W-:Y:S02]  /*4720*/  FADD.FTZ R11, -R0.reuse, R11 ;  /* 0x0000000b000b7221 */ /* 0x040fe40000010100 */
[C---:B------:R-:W-:Y:S02]  /*4730*/  FADD.FTZ R13, -R0.reuse, R14 ;  /* 0x0000000e000d7221 */ /* 0x040fe40000010100 */
[C---:B------:R-:W-:Y:S02]  /*4740*/  FADD.FTZ R12, -R0.reuse, R15 ;  /* 0x0000000f000c7221 */ /* 0x040fe40000010100 */
[C---:B------:R-:W-:Y:S02]  /*4750*/  FADD.FTZ R15, -R0.reuse, R18 ;  /* 0x00000012000f7221 */ /* 0x040fe40000010100 */
[----:B------:R-:W-:Y:S02]  /*4760*/  FADD.FTZ R14, -R0, R19 ;  /* 0x00000013000e7221 */ /* 0x000fe40000010100 */
[----:B------:R-:W-:Y:S02]  /*4770*/  FMUL.FTZ R73, R99, R4 ;  /* 0x0000000463497220 */ /* 0x000fe40000410000 */
        /* <DEDUP_REMOVED lines=12> */
[----:B------:R-:W-:Y:S01]  /*4840*/  FMUL.FTZ R14, R89, R14 ;  /* 0x0000000e590e7220 */ /* 0x000fe20000410000 */
[----:B------:R-:W-:-:S05]  /*4850*/  @!P6 BRA `(.L_x_275) ;  /* 0x000004b00000e947 */ /* 0x000fca0003800000 */
[----:B------:R-:W-:Y:S01]  /*4860*/  ISETP.GE.AND P4, PT, R200, c[0x0][0x220], PT ;  /* 0x00008800c8007a0c */ /* 0x000fe20003f86270 */
[----:B------:R-:W-:Y:S01]  /*4870*/  IMAD.MOV.U32 R11, RZ, RZ, c[0x0][0x190] ;  /* 0x00006400ff0b7624 */ /* 0x000fe200078e00ff */
[----:B------:R-:W-:Y:S01]  /*4880*/  ISETP.GE.AND P3, PT, R210, c[0x0][0x220], PT ;  /* 0x00008800d2007a0c */ /* 0x000fe20003f66270 */
[----:B------:R-:W-:Y:S01]  /*4890*/  IMAD.MOV.U32 R18, RZ, RZ, c[0x0][0x194] ;  /* 0x00006500ff127624 */ /* 0x000fe200078e00ff */
[----:B------:R-:W-:Y:S01]  /*48a0*/  ISETP.GE.AND P2, PT, R211, c[0x0][0x220], PT ;  /* 0x00008800d3007a0c */ /* 0x000fe20003f46270 */
[----:B------:R-:W-:Y:S01]  /*48b0*/  IMAD.U32 R3, R11, -0x40, RZ ;  /* 0xffffffc00b037824 */ /* 0x000fe200078e00ff */
[----:B------:R-:W-:Y:S04]  /*48c0*/  LOP3.LUT R4, R199, 0x1, RZ, 0xc0, !PT ;  /* 0x00000001c7047812 */ /* 0x000fe800078ec0ff */
[-C--:B------:R-:W-:Y:S02]  /*48d0*/  LEA R2, P1, R3, R196.reuse, 0x1 ;  /* 0x000000c403027211 */ /* 0x080fe400078208ff */
[----:B------:R-:W-:Y:S02]  /*48e0*/  SHF.R.S32.HI R5, RZ, 0x1f, R3 ;  /* 0x0000001fff057819 */ /* 0x000fe40000011403 */
[----:B------:R-:W-:Y:S02]  /*48f0*/  LEA R0, P5, R11, R3, 0x5 ;  /* 0x000000030b007211 */ /* 0x000fe400078a28ff */
[----:B------:R-:W-:Y:S02]  /*4900*/  LEA.HI.X.SX32 R3, R3, R197, 0x1, P1 ;  /* 0x000000c503037211 */ /* 0x000fe400008f0eff */
[----:B------:R-:W-:Y:S01]  /*4910*/  ISETP.NE.U32.AND P1, PT, R4, 0x1, PT ;  /* 0x000000010400780c */ /* 0x000fe20003f25070 */
[----:B------:R-:W-:Y:S01]  /*4920*/  IMAD.MOV.U32 R4, RZ, RZ, -0x6000 ;  /* 0xffffa000ff047424 */ /* 0x000fe200078e00ff */
[C---:B------:R-:W-:Y:S02]  /*4930*/  LEA.HI.X R5, R11.reuse, R5, R18, 0x5, P5 ;  /* 0x000000050b057211 */ /* 0x040fe400028f2c12 */
[----:B------:R-:W-:Y:S02]  /*4940*/  @!P3 LEA R8, P5, R0, R196, 0x1 ;  /* 0x000000c40008b211 */ /* 0x000fe400078a08ff */
[----:B------:R-:W-:Y:S02]  /*4950*/  SEL R4, R4, 0x6000, !P1 ;  /* 0x0000600004047807 */ /* 0x000fe40004800000 */
[--C-:B------:R-:W-:Y:S02]  /*4960*/  @!P3 LEA.HI.X R9, R0, R197, R5.reuse, 0x1, P5 ;  /* 0x000000c50009b211 */ /* 0x100fe400028f0c05 */
[C---:B------:R-:W-:Y:S01]  /*4970*/  @!P4 LEA R10, P5, R11.reuse, R2, 0x6 ;  /* 0x000000020b0ac211 */ /* 0x040fe200078a30ff */
[--C-:B------:R-:W-:Y:S01]  /*4980*/  IMAD.IADD R190, R190, 0x1, R4.reuse ;  /* 0x00000001bebe7824 */ /* 0x100fe200078e0204 */
[----:B------:R-:W-:Y:S01]  /*4990*/  @!P2 LEA R6, P1, R0, R196, 0x1 ;  /* 0x000000c40006a211 */ /* 0x000fe200078208ff */
[----:B------:R-:W-:Y:S01]  /*49a0*/  IMAD.IADD R192, R192, 0x1, R4 ;  /* 0x00000001c0c07824 */ /* 0x000fe200078e0204 */
[----:B------:R-:W-:Y:S01]  /*49b0*/  @!P4 LEA.HI.X R11, R11, R3, R18, 0x6, P5 ;  /* 0x000000030b0bc211 */ /* 0x000fe200028f3412 */
[----:B------:R-:W-:Y:S01]  /*49c0*/  IMAD.IADD R175, R175, 0x1, R4 ;  /* 0x00000001afaf7824 */ /* 0x000fe200078e0204 */
[----:B------:R1:W-:Y:S01]  /*49d0*/  @P4 STS [R190], RZ ;  /* 0x000000ffbe004388 */ /* 0x0003e20000000800 */
[----:B------:R-:W-:Y:S01]  /*49e0*/  @!P2 LEA.HI.X R7, R0, R197, R5, 0x1, P1 ;  /* 0x000000c50007a211 */ /* 0x000fe200008f0c05 */
[----:B------:R-:W-:Y:S02]  /*49f0*/  IMAD.MOV.U32 R196, RZ, RZ, R2 ;  /* 0x000000ffffc47224 */ /* 0x000fe400078e0002 */
[----:B------:R1:W-:Y:S01]  /*4a00*/  @P4 STS [R190+0x4], RZ ;  /* 0x000004ffbe004388 */ /* 0x0003e20000000800 */
[----:B------:R-:W-:Y:S03]  /*4a10*/  IMAD.MOV.U32 R197, RZ, RZ, R3 ;  /* 0x000000ffffc57224 */ /* 0x000fe600078e0003 */
        /* <DEDUP_REMOVED lines=46> */
[----:B------:R-:W0:Y:S02]  /*4d00*/  LDGDEPBAR ;  /* 0x00000000000079af */ /* 0x000e240000000000 */
.L_x_275:
[----:B-1----:R-:W-:Y:S02]  /*4d10*/  F2FP.BF16.PACK_AB R6, R72, R73 ;  /* 0x000000494806723e */ /* 0x002fe400000010ff */
[----:B------:R-:W-:Y:S02]  /*4d20*/  F2FP.BF16.PACK_AB R5, R16, R17 ;  /* 0x000000111005723e */ /* 0x000fe400000010ff */
[----:B------:R-:W-:Y:S01]  /*4d30*/  F2FP.BF16.PACK_AB R4, R76, R77 ;  /* 0x0000004d4c04723e */ /* 0x000fe200000010ff */
[----:B------:R-:W-:Y:S01]  /*4d40*/  STS [R204+0x1e000], R6 ;  /* 0x01e00006cc007388 */ /* 0x000fe20000000800 */
[----:B------:R-:W-:Y:S02]  /*4d50*/  F2FP.BF16.PACK_AB R3, R68, R69 ;  /* 0x000000454403723e */ /* 0x000fe400000010ff */
[----:B------:R-:W-:Y:S02]  /*4d60*/  F2FP.BF16.PACK_AB R2, R70, R71 ;  /* 0x000000474602723e */ /* 0x000fe400000010ff */
[----:B------:R-:W-:Y:S01]  /*4d70*/  STS [R204+0x1e400], R5 ;  /* 0x01e40005cc007388 */ /* 0x000fe20000000800 */
[----:B------:R-:W-:Y:S02]  /*4d80*/  F2FP.BF16.PACK_AB R0, R12, R13 ;  /* 0x0000000d0c00723e */ /* 0x000fe400000010ff */
[----:B------:R-:W-:Y:S02]  /*4d90*/  F2FP.BF16.PACK_AB R8, R74, R75 ;  /* 0x0000004b4a08723e */ /* 0x000fe400000010ff */
[----:B------:R-:W-:Y:S01]  /*4da0*/  STS [R207+0x1e000], R4 ;  /* 0x01e00004cf007388 */ /* 0x000fe20000000800 */
[----:B------:R-:W-:Y:S04]  /*4db0*/  F2FP.BF16.PACK_AB R7, R14, R15 ;  /* 0x0000000f0e07723e */ /* 0x000fe800000010ff */
[----:B------:R-:W-:Y:S05]  /*4dc0*/  STS [R207+0x1e400], R3 ;  /* 0x01e40003cf007388 */ /* 0x000fea0000000800 */
[----:B------:R-:W-:Y:S05]  /*4dd0*/  STS [R205+0x1e000], R2 ;  /* 0x01e00002cd007388 */ /* 0x000fea0000000800 */
[----:B------:R1:W-:Y:S05]  /*4de0*/  STS [R205+0x1e400], R0 ;  /* 0x01e40000cd007388 */ /* 0x0003ea0000000800 */
[----:B------:R-:W-:Y:S05]  /*4df0*/  STS [R206+0x1e000], R8 ;  /* 0x01e00008ce007388 */ /* 0x000fea0000000800 */
[----:B------:R-:W-:Y:S05]  /*4e00*/  STS [R206+0x1e400], R7 ;  /* 0x01e40007ce007388 */ /* 0x000fea0000000800 */
[----:B------:R-:W-:Y:S01]  /*4e10*/  BAR.SYNC.DEFER_BLOCKING 0x0 ;  /* 0x0000000000007b1d */ /* 0x000fe20000010000 */
[----:B-1----:R-:W-:Y:S05]  /*4e20*/  IMAD.SHL.U32 R0, R186, 0x2, RZ ;  /* 0x00000002ba007824 */ /* 0x002fea00078e00ff */
[----:B------:R-:W-:Y:S05]  /*4e30*/  LDSM.16.MT88.4 R4, [R174+0x20000] ;  /* 0x02000000ae04783b */ /* 0x000fea0000004200 */
[----:B------:R-:W1:Y:S05]  /*4e40*/  LDSM.16.MT88.4 R8, [R0+0xc000] ;  /* 0x00c000000008783b */ /* 0x000e6a0000004200 */
[----:B------:R-:W2:Y:S05]  /*4e50*/  LDSM.16.MT88.4 R12, [R173+0x20000] ;  /* 0x02000000ad0c783b */ /* 0x000eaa0000004200 */
[----:B------:R-:W3:Y:S05]  /*4e60*/  LDSM.16.MT88.4 R16, [R0+0xe000] ;  /* 0x00e000000010783b */ /* 0x000eea0000004200 */
[----:B------:R-:W4:Y:S05]  /*4e70*/  LDSM.16.MT88.4 R68, [R0+0x10000] ;  /* 0x010000000044783b */ /* 0x000f2a0000004200 */
[----:B------:R-:W-:Y:S05]  /*4e80*/  LDSM.16.MT88.4 R72, [R174+0x20800] ;  /* 0x02080000ae48783b */ /* 0x000fea0000004200 */
[----:B------:R-:W5:Y:S05]  /*4e90*/  LDSM.16.MT88.4 R76, [R0+0xc800] ;  /* 0x00c80000004c783b */ /* 0x000f6a0000004200 */
[----:B------:R-:W3:Y:S05]  /*4ea0*/  LDSM.16.MT88.4 R80, [R173+0x20800] ;  /* 0x02080000ad50783b */ /* 0x000eea0000004200 */
[----:B------:R-:W4:Y:S01]  /*4eb0*/  LDSM.16.MT88.4 R84, [R0+0xe800] ;  /* 0x00e800000054783b */ /* 0x000f220000004200 */
[-C--:B-1----:R-:W-:Y:S04]  /*4ec0*/  HMMA.16816.F32.BF16 R20, R4, R8.reuse, R20 ;  /* 0x000000080414723c */ /* 0x082fe80000041814 */
[----:B------:R-:W-:Y:S04]  /*4ed0*/  LDSM.16.MT88.4 R88, [R173+0x21800] ;  /* 0x02180000ad58783b */ /* 0x000fe80000004200 */
[C---:B--2---:R-:W-:Y:S08]  /*4ee0*/  HMMA.16816.F32.BF16 R24, R12.reuse, R8, R24 ;  /* 0x000000080c18723c */ /* 0x044ff00000041818 */
[-C--:B------:R-:W-:Y:S08]  /*4ef0*/  HMMA.16816.F32.BF16 R28, R12, R10.reuse, R28 ;  /* 0x0000000a0c1c723c */ /* 0x080ff0000004181c */
[C---:B------:R-:W-:Y:S01]  /*4f00*/  HMMA.16816.F32.BF16 R32, R4.reuse, R10, R32 ;  /* 0x0000000a0420723c */ /* 0x040fe20000041820 */
[----:B------:R-:W1:Y:S07]  /*4f10*/  LDSM.16.MT88.4 R8, [R0+0x10800] ;  /* 0x010800000008783b */ /* 0x000e6e0000004200 */
[-C--:B---3--:R-:W-:Y:S08]  /*4f20*/  HMMA.16816.F32.BF16 R36, R4, R16.reuse, R36 ;  /* 0x000000100424723c */ /* 0x088ff00000041824 */
[C---:B------:R-:W-:Y:S08]  /*4f30*/  HMMA.16816.F32.BF16 R40, R12.reuse, R16, R40 ;  /* 0x000000100c28723c */ /* 0x040ff00000041828 */
[-C--:B------:R-:W-:Y:S08]  /*4f40*/  HMMA.16816.F32.BF16 R44, R12, R18.reuse, R44 ;  /* 0x000000120c2c723c */ /* 0x080ff0000004182c */
[C---:B------:R-:W-:Y:S01]  /*4f50*/  HMMA.16816.F32.BF16 R48, R4.reuse, R18, R48 ;  /* 0x000000120430723c */ /* 0x040fe20000041830 */
[----:B------:R-:W-:Y:S07]  /*4f60*/  LDSM.16.MT88.4 R16, [R173+0x21000] ;  /* 0x02100000ad10783b */ /* 0x000fee0000004200 */
[-C--:B----4-:R-:W-:Y:S08]  /*4f70*/  HMMA.16816.F32.BF16 R52, R4, R68.reuse, R52 ;  /* 0x000000440434723c */ /* 0x090ff00000041834 */
[C---:B------:R-:W-:Y:S08]  /*4f80*/  HMMA.16816.F32.BF16 R56, R12.reuse, R68, R56 ;  /* 0x000000440c38723c */ /* 0x040ff00000041838 */
[-C--:B------:R-:W-:Y:S01]  /*4f90*/  HMMA.16816.F32.BF16 R60, R12, R70.reuse, R60 ;  /* 0x000000460c3c723c */ /* 0x080fe2000004183c */
[----:B------:R-:W-:Y:S07]  /*4fa0*/  LDSM.16.MT88.4 R12, [R0+0xd000] ;  /* 0x00d00000000c783b */ /* 0x000fee0000004200 */
[----:B------:R-:W-:Y:S01]  /*4fb0*/  HMMA.16816.F32.BF16 R64, R4, R70, R64 ;  /* 0x000000460440723c */ /* 0x000fe20000041840 */
[----:B------:R-:W2:Y:S05]  /*4fc0*/  LDSM.16.MT88.4 R4, [R174+0x21000] ;  /* 0x02100000ae04783b */ /* 0x000eaa0000004200 */
[----:B------:R-:W3:Y:S02]  /*4fd0*/  LDSM.16.MT88.4 R68, [R0+0xf000] ;  /* 0x00f000000044783b */ /* 0x000ee40000004200 */
[-C--:B-----5:R-:W-:Y:S08]  /*4fe0*/  HMMA.16816.F32.BF16 R20, R72, R76.reuse, R20 ;  /* 0x0000004c4814723c */ /* 0x0a0ff00000041814 */
[C---:B------:R-:W-:Y:S08]  /*4ff0*/  HMMA.16816.F32.BF16 R24, R80.reuse, R76, R24 ;  /* 0x0000004c5018723c */ /* 0x040ff00000041818 */
[-C--:B------:R-:W-:Y:S08]  /*5000*/  HMMA.16816.F32.BF16 R28, R80, R78.reuse, R28 ;  /* 0x0000004e501c723c */ /* 0x080ff0000004181c */
[C---:B------:R-:W-:Y:S01]  /*5010*/  HMMA.16816.F32.BF16 R32, R72.reuse, R78, R32 ;  /* 0x0000004e4820723c */ /* 0x040fe20000041820 */
[----:B------:R-:W4:Y:S07]  /*5020*/  LDSM.16.MT88.4 R76, [R0+0x11000] ;  /* 0x01100000004c783b */ /* 0x000f2e0000004200 */
        /* <DEDUP_REMOVED lines=10> */
[----:B------:R-:W5:Y:S05]  /*50d0*/  LDSM.16.MT88.4 R8, [R0+0xf800] ;  /* 0x00f800000008783b */ /* 0x000f6a0000004200 */
[----:B------:R-:W1:Y:S02]  /*50e0*/  LDSM.16.MT88.4 R72, [R0+0x11800] ;  /* 0x011800000048783b */ /* 0x000e640000004200 */
[-C--:B--2---:R-:W-:Y:S03]  /*50f0*/  HMMA.16816.F32.BF16 R20, R4, R12.reuse, R20 ;  /* 0x0000000c0414723c */ /* 0x084fe60000041814 */
[----:B------:R-:W-:Y:S05]  /*5100*/  BAR.SYNC.DEFER_BLOCKING 0x0 ;  /* 0x0000000000007b1d */ /* 0x000fea0000010000 */
[C---:B------:R-:W-:Y:S08]  /*5110*/  HMMA.16816.F32.BF16 R24, R16.reuse, R12, R24 ;  /* 0x0000000c1018723c */ /* 0x040ff00000041818 */
[-C--:B------:R-:W-:Y:S08]  /*5120*/  HMMA.16816.F32.BF16 R28, R16, R14.reuse, R28 ;  /* 0x0000000e101c723c */ /* 0x080ff0000004181c */
[C---:B------:R-:W-:Y:S08]  /*5130*/  HMMA.16816.F32.BF16 R32, R4.reuse, R14, R32 ;  /* 0x0000000e0420723c */ /* 0x040ff00000041820 */
[-C--:B---3--:R-:W-:Y:S08]  /*5140*/  HMMA.16816.F32.BF16 R36, R4, R68.reuse, R36 ;  /* 0x000000440424723c */ /* 0x088ff00000041824 */
[C---:B------:R-:W-:Y:S08]  /*5150*/  HMMA.16816.F32.BF16 R40, R16.reuse, R68, R40 ;  /* 0x000000441028723c */ /* 0x040ff00000041828 */
[-C--:B------:R-:W-:Y:S08]  /*5160*/  HMMA.16816.F32.BF16 R44, R16, R70.reuse, R44 ;  /* 0x00000046102c723c */ /* 0x080ff0000004182c */
[C---:B------:R-:W-:Y:S08]  /*5170*/  HMMA.16816.F32.BF16 R48, R4.reuse, R70, R48 ;  /* 0x000000460430723c */ /* 0x040ff00000041830 */
[-C--:B----4-:R-:W-:Y:S08]  /*5180*/  HMMA.16816.F32.BF16 R52, R4, R76.reuse, R52 ;  /* 0x0000004c0434723c */ /* 0x090ff00000041834 */
[C---:B------:R-:W-:Y:S08]  /*5190*/  HMMA.16816.F32.BF16 R56, R16.reuse, R76, R56 ;  /* 0x0000004c1038723c */ /* 0x040ff00000041838 */
[-C--:B------:R-:W-:Y:S08]  /*51a0*/  HMMA.16816.F32.BF16 R60, R16, R78.reuse, R60 ;  /* 0x0000004e103c723c */ /* 0x080ff0000004183c */
[----:B------:R-:W-:Y:S08]  /*51b0*/  HMMA.16816.F32.BF16 R64, R4, R78, R64 ;  /* 0x0000004e0440723c */ /* 0x000ff00000041840 */
[-C--:B-1----:R-:W-:Y:S08]  /*51c0*/  HMMA.16816.F32.BF16 R20, R80, R84.reuse, R20 ;  /* 0x000000545014723c */ /* 0x082ff00000041814 */
[C---:B------:R-:W-:Y:S08]  /*51d0*/  HMMA.16816.F32.BF16 R24, R88.reuse, R84, R24 ;  /* 0x000000545818723c */ /* 0x040ff00000041818 */
[-C--:B------:R-:W-:Y:S08]  /*51e0*/  HMMA.16816.F32.BF16 R28, R88, R86.reuse, R28 ;  /* 0x00000056581c723c */ /* 0x080ff0000004181c */
[C---:B------:R-:W-:Y:S08]  /*51f0*/  HMMA.16816.F32.BF16 R32, R80.reuse, R86, R32 ;  /* 0x000000565020723c */ /* 0x040ff00000041820 */
[-C--:B-----5:R-:W-:Y:S08]  /*5200*/  HMMA.16816.F32.BF16 R36, R80, R8.reuse, R36 ;  /* 0x000000085024723c */ /* 0x0a0ff00000041824 */
        /* <DEDUP_REMOVED lines=8> */
[----:B------:R-:W-:Y:S01]  /*5290*/  IMAD.MOV.U32 R11, RZ, RZ, c[0x0][0x370] ;  /* 0x0000dc00ff0b7624 */ /* 0x000fe200078e00ff */
[----:B------:R-:W-:Y:S01]  /*52a0*/  ISETP.GE.AND P4, PT, R200, c[0x0][0x220], PT ;  /* 0x00008800c8007a0c */ /* 0x000fe20003f86270 */
[----:B------:R-:W-:Y:S01]  /*52b0*/  IMAD.MOV.U32 R12, RZ, RZ, c[0x0][0x374] ;  /* 0x0000dd00ff0c7624 */ /* 0x000fe200078e00ff */
[----:B------:R-:W-:Y:S01]  /*52c0*/  ISETP.GE.AND P3, PT, R210, c[0x0][0x220], PT ;  /* 0x00008800d2007a0c */ /* 0x000fe20003f66270 */
[----:B------:R-:W-:Y:S01]  /*52d0*/  IMAD.U32 R3, R11, -0x40, RZ ;  /* 0xffffffc00b037824 */ /* 0x000fe200078e00ff */
[----:B------:R-:W-:Y:S04]  /*52e0*/  ISETP.GE.AND P2, PT, R211, c[0x0][0x220], PT ;  /* 0x00008800d3007a0c */ /* 0x000fe80003f46270 */
[-C--:B------:R-:W-:Y:S02]  /*52f0*/  LEA R2, P1, R3, R194.reuse, 0x1 ;  /* 0x000000c203027211 */ /* 0x080fe400078208ff */
[----:B------:R-:W-:Y:S02]  /*5300*/  SHF.R.S32.HI R5, RZ, 0x1f, R3 ;  /* 0x0000001fff057819 */ /* 0x000fe40000011403 */
[----:B------:R-:W-:Y:S01]  /*5310*/  LEA R4, P5, R11, R3, 0x5 ;  /* 0x000000030b047211 */ /* 0x000fe200078a28ff */
[----:B------:R1:W-:Y:S01]  /*5320*/  @P4 STS.128 [R191+0xc000], RZ ;  /* 0x00c000ffbf004388 */ /* 0x0003e20000000c00 */
[----:B------:R-:W-:Y:S02]  /*5330*/  LEA.HI.X.SX32 R3, R3, R195, 0x1, P1 ;  /* 0x000000c303037211 */ /* 0x000fe400008f0eff */
[C---:B------:R-:W-:Y:S02]  /*5340*/  LEA.HI.X R5, R11.reuse, R5, R12, 0x5, P5 ;  /* 0x000000050b057211 */ /* 0x040fe400028f2c0c */
[CC--:B------:R-:W-:Y:S01]  /*5350*/  @!P3 LEA R8, P5, R4.reuse, R194.reuse, 0x1 ;  /* 0x000000c20408b211 */ /* 0x0c0fe200078a08ff */
[----:B------:R-:W-:Y:S01]  /*5360*/  @!PT LDS RZ, [RZ] ;  /* 0x00000000fffff984 */ /* 0x000fe20000000800 */
[----:B------:R-:W-:Y:S01]  /*5370*/  @!PT LDS RZ, [RZ] ;  /* 0x00000000fffff984 */ /* 0x000fe20000000800 */
[----:B------:R-:W-:Y:S01]  /*5380*/  @!PT LDS RZ, [RZ] ;  /* 0x00000000fffff984 */ /* 0x000fe20000000800 */
[----:B------:R1:W-:Y:S01]  /*5390*/  @!P4 LDGSTS.E.BYPASS.LTC128B.128 [R191+0xc000], [R2.64] ;  /* 0x0c00000002bfcfae */ /* 0x0003e2000b901d46 */
[C---:B------:R-:W-:Y:S01]  /*53a0*/  @!P2 LEA R6, P1, R4.reuse, R194, 0x1 ;  /* 0x000000c20406a211 */ /* 0x040fe200078208ff */
[----:B------:R-:W-:Y:S01]  /*53b0*/  IMAD.MOV.U32 R194, RZ, RZ, R2 ;  /* 0x000000ffffc27224 */ /* 0x000fe200078e0002 */
[CCC-:B------:R-:W-:Y:S01]  /*53c0*/  @!P3 LEA.HI.X R9, R4.reuse, R195.reuse, R5.reuse, 0x1, P5 ;  /* 0x000000c30409b211 */ /* 0x1c0fe200028f0c05 */
[----:B------:R1:W-:Y:S01]  /*53d0*/  @P3 STS.128 [R191+0xe000], RZ ;  /* 0x00e000ffbf003388 */ /* 0x0003e20000000c00 */
[C---:B------:R-:W-:Y:S02]  /*53e0*/  @!P4 LEA R10, P5, R11.reuse, R2, 0x6 ;  /* 0x000000020b0ac211 */ /* 0x040fe400078a30ff */
[----:B------:R-:W-:Y:S01]  /*53f0*/  @!P2 LEA.HI.X R7, R4, R195, R5, 0x1, P1 ;  /* 0x000000c30407a211 */ /* 0x000fe200008f0c05 */
[----:B------:R-:W-:Y:S01]  /*5400*/  @!PT LDS RZ, [RZ] ;  /* 0x00000000fffff984 */ /* 0x000fe20000000800 */
[----:B------:R-:W-:Y:S01]  /*5410*/  @!PT LDS RZ, [RZ] ;  /* 0x00000000fffff984 */ /* 0x000fe20000000800 */
[----:B------:R-:W-:Y:S01]  /*5420*/  @!PT LDS RZ, [RZ] ;  /* 0x00000000fffff984 */ /* 0x000fe20000000800 */
[----:B------:R1:W-:Y:S01]  /*5430*/  @!P3 LDGSTS.E.BYPASS.LTC128B.128 [R191+0xe000], [R2.64+0x80] ;  /* 0x0e00008002bfbfae */ /* 0x0003e2000b901d46 */
[----:B------:R-:W-:Y:S01]  /*5440*/  @!P4 LEA.HI.X R11, R11, R3, R12, 0x6, P5 ;  /* 0x000000030b0bc211 */ /* 0x000fe200028f340c */
[----:B------:R-:W-:Y:S02]  /*5450*/  IMAD.MOV.U32 R195, RZ, RZ, R3 ;  /* 0x000000ffffc37224 */ /* 0x000fe400078e0003 */
        /* <DEDUP_REMOVED lines=20> */
[----:B------:R-:W0:Y:S02]  /*55a0*/  LDGDEPBAR ;  /* 0x00000000000079af */ /* 0x000e240000000000 */
.L_x_276:
[----:B------:R-:W-:Y:S01]  /*55b0*/  LDSM.16.M88.4 R96, [R181] ;  /* 0x00000000b560783b */ /* 0x000fe20000000200 */
[CC--:B-1----:R-:W-:Y:S03]  /*55c0*/  LEA R2, P2, R198.reuse, R188.reuse, 0x2 ;  /* 0x000000bcc6027211 */ /* 0x0c2fe600078410ff */
[----:B------:R-:W1:Y:S01]  /*55d0*/  LDSM.16.MT88.4 R16, [R0+0x12000] ;  /* 0x012000000010783b */ /* 0x000e620000004200 */
[----:B------:R-:W-:Y:S03]  /*55e0*/  LEA.HI.X.SX32 R3, R198, R189, 0x2, P2 ;  /* 0x000000bdc6037211 */ /* 0x000fe600010f16ff */
[----:B------:R-:W2:Y:S04]  /*55f0*/  LDSM.16.M88.4 R92, [R181+0x1000] ;  /* 0x00100000b55c783b */ /* 0x000ea80000000200 */
[----:B------:R-:W3:Y:S04]  /*5600*/  LDSM.16.MT88.4 R80, [R0+0x14000] ;  /* 0x014000000050783b */ /* 0x000ee80000004200 */
[----:B------:R-:W4:Y:S04]  /*5610*/  LDSM.16.MT88.4 R148, [R0+0x16000] ;  /* 0x016000000094783b */ /* 0x000f280000004200 */
[----:B------:R-:W-:Y:S04]  /*5620*/  LDSM.16.M88.4 R152, [R182] ;  /* 0x00000000b698783b */ /* 0x000fe80000000200 */
[----:B------:R-:W3:Y:S04]  /*5630*/  LDSM.16.MT88.4 R156, [R0+0x12800] ;  /* 0x01280000009c783b */ /* 0x000ee80000004200 */
[----:B------:R-:W3:Y:S04]  /*5640*/  LDSM.16.M88.4 R160, [R182+0x1000] ;  /* 0x00100000b6a0783b */ /* 0x000ee80000000200 */
[----:B------:R-:W-:Y:S01]  /*5650*/  LDSM.16.MT88.4 R164, [R0+0x16800] ;  /* 0x0168000000a4783b */ /* 0x000fe20000004200 */
[-C--:B-1----:R-:W-:Y:S08]  /*5660*/  HMMA.16816.F32.BF16 R4, R96, R16.reuse, RZ ;  /* 0x000000106004723c */ /* 0x082ff000000418ff */
[C---:B--2---:R-:W-:Y:S08]  /*5670*/  HMMA.16816.F32.BF16 R8, R92.reuse, R16, RZ ;  /* 0x000000105c08723c */ /* 0x044ff000000418ff */
[-C--:B------:R-:W-:Y:S08]  /*5680*/  HMMA.16816.F32.BF16 R12, R92, R18.reuse, RZ ;  /* 0x000000125c0c723c */ /* 0x080ff000000418ff */
[C---:B------:R-:W-:Y:S08]  /*5690*/  HMMA.16816.F32.BF16 R16, R96.reuse, R18, RZ ;  /* 0x000000126010723c */ /* 0x040ff000000418ff */
[-C--:B---3--:R-:W-:Y:S08]  /*56a0*/  HMMA.16816.F32.BF16 R68, R96, R80.reuse, RZ ;  /* 0x000000506044723c */ /* 0x088ff000000418ff */
[C---:B------:R-:W-:Y:S08]  /*56b0*/  HMMA.16816.F32.BF16 R72, R92.reuse, R80, RZ ;  /* 0x000000505c48723c */ /* 0x040ff000000418ff */
[-C--:B------:R-:W-:Y:S08]  /*56c0*/  HMMA.16816.F32.BF16 R76, R92, R82.reuse, RZ ;  /* 0x000000525c4c723c */ /* 0x080ff000000418ff */
[C---:B------:R-:W-:Y:S08]  /*56d0*/  HMMA.16816.F32.BF16 R80, R96.reuse, R82, RZ ;  /* 0x000000526050723c */ /* 0x040ff000000418ff */
[-C--:B----4-:R-:W-:Y:S08]  /*56e0*/  HMMA.16816.F32.BF16 R84, R96, R148.reuse, RZ ;  /* 0x000000946054723c */ /* 0x090ff000000418ff */
[C---:B------:R-:W-:Y:S08]  /*56f0*/  HMMA.16816.F32.BF16 R88, R92.reuse, R148, RZ ;  /* 0x000000945c58723c */ /* 0x040ff000000418ff */
[-C--:B------:R-:W-:Y:S08]  /*5700*/  HMMA.16816.F32.BF16 R92, R92, R150.reuse, RZ ;  /* 0x000000965c5c723c */ /* 0x080ff000000418ff */
[----:B------:R-:W-:Y:S01]  /*5710*/  HMMA.16816.F32.BF16 R96, R96, R150, RZ ;  /* 0x000000966060723c */ /* 0x000fe200000418ff */
[----:B------:R-:W1:Y:S07]  /*5720*/  LDSM.16.MT88.4 R148, [R0+0x14800] ;  /* 0x014800000094783b */ /* 0x000e6e0000004200 */
[-C--:B------:R-:W-:Y:S08]  /*5730*/  HMMA.16816.F32.BF16 R4, R152, R156.reuse, R4 ;  /* 0x0000009c9804723c */ /* 0x080ff00000041804 */
[C---:B------:R-:W-:Y:S08]  /*5740*/  HMMA.16816.F32.BF16 R8, R160.reuse, R156, R8 ;  /* 0x0000009ca008723c */ /* 0x040ff00000041808 */
[-C--:B------:R-:W-:Y:S08]  /*5750*/  HMMA.16816.F32.BF16 R12, R160, R158.reuse, R12 ;  /* 0x0000009ea00c723c */ /* 0x080ff0000004180c */
[C---:B------:R-:W-:Y:S01]  /*5760*/  HMMA.16816.F32.BF16 R16, R152.reuse, R158, R16 ;  /* 0x0000009e9810723c */ /* 0x040fe20000041810 */
[----:B------:R-:W-:Y:S07]  /*5770*/  LDSM.16.MT88.4 R156, [R0+0x13000] ;  /* 0x01300000009c783b */ /* 0x000fee0000004200 */
[-C--:B-1----:R-:W-:Y:S08]  /*5780*/  HMMA.16816.F32.BF16 R68, R152, R148.reuse, R68 ;  /* 0x000000949844723c */ /* 0x082ff00000041844 */
[C---:B------:R-:W-:Y:S08]  /*5790*/  HMMA.16816.F32.BF16 R72, R160.reuse, R148, R72 ;  /* 0x00000094a048723c */ /* 0x040ff00000041848 */
[-C--:B------:R-:W-:Y:S08]  /*57a0*/  HMMA.16816.F32.BF16 R76, R160, R150.reuse, R76 ;  /* 0x00000096a04c723c */ /* 0x080ff0000004184c */
[C---:B------:R-:W-:Y:S01]  /*57b0*/  HMMA.16816.F32.BF16 R80, R152.reuse, R150, R80 ;  /* 0x000000969850723c */ /* 0x040fe20000041850 */
[----:B------:R-:W1:Y:S07]  /*57c0*/  LDSM.16.M88.4 R148, [R183] ;  /* 0x00000000b794783b */ /* 0x000e6e0000000200 */
[-C--:B------:R-:W-:Y:S08]  /*57d0*/  HMMA.16816.F32.BF16 R84, R152, R164.reuse, R84 ;  /* 0x000000a49854723c */ /* 0x080ff00000041854 */
[C---:B------:R-:W-:Y:S08]  /*57e0*/  HMMA.16816.F32.BF16 R88, R160.reuse, R164, R88 ;  /* 0x000000a4a058723c */ /* 0x040ff00000041858 */
[-C--:B------:R-:W-:Y:S01]  /*57f0*/  HMMA.16816.F32.BF16 R92, R160, R166.reuse, R92 ;  /* 0x000000a6a05c723c */ /* 0x080fe2000004185c */
[----:B------:R-:W2:Y:S07]  /*5800*/  LDSM.16.M88.4 R160, [R183+0x1000] ;  /* 0x00100000b7a0783b */ /* 0x000eae0000000200 */
[----:B------:R-:W-:Y:S01]  /*5810*/  HMMA.16816.F32.BF16 R96, R152, R166, R96 ;  /* 0x000000a69860723c */ /* 0x000fe20000041860 */
[----:B------:R-:W3:Y:S04]  /*5820*/  LDSM.16.MT88.4 R152, [R0+0x15000] ;  /* 0x015000000098783b */ /* 0x000ee80000004200 */
[----:B------:R-:W4:Y:S03]  /*5830*/  LDSM.16.MT88.4 R164, [R0+0x17000] ;  /* 0x0170000000a4783b */ /* 0x000f260000004200 */
[-C--:B-1----:R-:W-:Y:S08]  /*5840*/  HMMA.16816.F32.BF16 R4, R148, R156.reuse, R4 ;  /* 0x0000009c9404723c */ /* 0x082ff00000041804 */
[C---:B--2---:R-:W-:Y:S08]  /*5850*/  HMMA.16816.F32.BF16 R8, R160.reuse, R156, R8 ;  /* 0x0000009ca008723c */ /* 0x044ff00000041808 */
[-C--:B------:R-:W-:Y:S08]  /*5860*/  HMMA.16816.F32.BF16 R12, R160, R158.reuse, R12 ;  /* 0x0000009ea00c723c */ /* 0x080ff0000004180c */
[C---:B------:R-:W-:Y:S01]  /*5870*/  HMMA.16816.F32.BF16 R16, R148.reuse, R158, R16 ;  /* 0x0000009e9410723c */ /* 0x040fe20000041810 */
[----:B------:R-:W-:Y:S07]  /*5880*/  LDSM.16.MT88.4 R156, [R0+0x13800] ;  /* 0x01380000009c783b */ /* 0x000fee0000004200 */
[-C--:B---3--:R-:W-:Y:S08]  /*5890*/  HMMA.16816.F32.BF16 R68, R148, R152.reuse, R68 ;  /* 0x000000989444723c */ /* 0x088ff00000041844 */
[C---:B------:R-:W-:Y:S08]  /*58a0*/  HMMA.16816.F32.BF16 R72, R160.reuse, R152, R72 ;  /* 0x00000098a048723c */ /* 0x040ff00000041848 */
[-C--:B------:R-:W-:Y:S08]  /*58b0*/  HMMA.16816.F32.BF16 R76, R160, R154.reuse, R76 ;  /* 0x0000009aa04c723c */ /* 0x080ff0000004184c */
[C---:B------:R-:W-:Y:S01]  /*58c0*/  HMMA.16816.F32.BF16 R80, R148.reuse, R154, R80 ;  /* 0x0000009a9450723c */ /* 0x040fe20000041850 */
[----:B------:R-:W1:Y:S07]  /*58d0*/  LDSM.16.M88.4 R152, [R184] ;  /* 0x00000000b898783b */ /* 0x000e6e0000000200 */
[-C--:B----4-:R-:W-:Y:S08]  /*58e0*/  HMMA.16816.F32.BF16 R84, R148, R164.reuse, R84 ;  /* 0x000000a49454723c */ /* 0x090ff00000041854 */
[C---:B------:R-:W-:Y:S08]  /*58f0*/  HMMA.16816.F32.BF16 R88, R160.reuse, R164, R88 ;  /* 0x000000a4a058723c */ /* 0x040ff00000041858 */
[-C--:B------:R-:W-:Y:S01]  /*5900*/  HMMA.16816.F32.BF16 R92, R160, R166.reuse, R92 ;  /* 0x000000a6a05c723c */ /* 0x080fe2000004185c */
[----:B------:R-:W2:Y:S07]  /*5910*/  LDSM.16.M88.4 R160, [R184+0x1000] ;  /* 0x00100000b8a0783b */ /* 0x000eae0000000200 */
[----:B------:R-:W-:Y:S01]  /*5920*/  HMMA.16816.F32.BF16 R96, R148, R166, R96 ;  /* 0x000000a69460723c */ /* 0x000fe20000041860 */
[----:B------:R-:W3:Y:S04]  /*5930*/  LDSM.16.MT88.4 R148, [R0+0x15800] ;  /* 0x015800000094783b */ /* 0x000ee80000004200 */
[----:B------:R4:W3:Y:S03]  /*5940*/  LDSM.16.MT88.4 R164, [R0+0x17800] ;  /* 0x0178000000a4783b */ /* 0x0008e60000004200 */
[-C--:B-1----:R-:W-:Y:S01]  /*5950*/  HMMA.16816.F32.BF16 R4, R152, R156.reuse, R4 ;  /* 0x0000009c9804723c */ /* 0x082fe20000041804 */
[----:B----4-:R-:W-:Y:S04]  /*5960*/  IMAD.MOV.U32 R0, RZ, RZ, c[0x0][0x22c] ;  /* 0x00008b00ff007624 */ /* 0x010fe800078e00ff */
[----:B------:R-:W-:Y:S03]  /*5970*/  IMAD R0, R0, c[0x0][0x1c0], RZ ;  /* 0x0000700000007a24 */ /* 0x000fe600078e02ff */
[C---:B--2---:R-:W-:Y:S04]  /*5980*/  HMMA.16816.F32.BF16 R8, R160.reuse, R156, R8 ;  /* 0x0000009ca008723c */ /* 0x044fe80000041808 */
[----:B------:R-:W-:Y:S03]  /*5990*/  IMAD R0, R0, 0x30, RZ ;  /* 0x0000003000007824 */ /* 0x000fe600078e02ff */
[----:B------:R-:W-:Y:S01]  /*59a0*/  IMAD.MOV.U32 R156, RZ, RZ, c[0x0][0x22c] ;  /* 0x00008b00ff9c7624 */ /* 0x000fe200078e00ff */
[-C--:B------:R-:W-:Y:S01]  /*59b0*/  HMMA.16816.F32.BF16 R12, R160, R158.reuse, R12 ;  /* 0x0000009ea00c723c */ /* 0x080fe2000004180c */
[----:B------:R-:W-:Y:S03]  /*59c0*/  IMAD.MOV.U32 R157, RZ, RZ, c[0x0][0x22c] ;  /* 0x00008b00ff9d7624 */ /* 0x000fe600078e00ff */
[----:B------:R-:W-:Y:S02]  /*59d0*/  IMAD R156, R156, c[0x0][0x1c0], RZ ;  /* 0x000070009c9c7a24 */ /* 0x000fe400078e02ff */
[----:B------:R-:W-:Y:S02]  /*59e0*/  IMAD R157, R157, c[0x0][0x1c0], RZ ;  /* 0x000070009d9d7a24 */ /* 0x000fe400078e02ff */
[C---:B------:R-:W-:Y:S04]  /*59f0*/  HMMA.16816.F32.BF16 R16, R152.reuse, R158, R16 ;  /* 0x0000009e9810723c */ /* 0x040fe80000041810 */
[----:B------:R-:W-:Y:S02]  /*5a00*/  IMAD.SHL.U32 R156, R156, 0x20, RZ ;  /* 0x000000209c9c7824 */ /* 0x000fe400078e00ff */
[----:B------:R-:W-:Y:S02]  /*5a10*/  IMAD R157, R157, 0x28, RZ ;  /* 0x000000289d9d7824 */ /* 0x000fe400078e02ff */
[-C--:B---3--:R-:W-:Y:S01]  /*5a20*/  HMMA.16816.F32.BF16 R68, R152, R148.reuse, R68 ;  /* 0x000000949844723c */ /* 0x088fe20000041844 */
[----:B------:R-:W-:Y:S04]  /*5a30*/  IMAD.MOV.U32 R159, RZ, RZ, c[0x0][0x22c] ;  /* 0x00008b00ff9f7624 */ /* 0x000fe800078e00ff */
[----:B------:R-:W-:Y:S03]  /*5a40*/  IMAD R159, R159, c[0x0][0x1c0], RZ ;  /* 0x000070009f9f7a24 */ /* 0x000fe600078e02ff */
[C---:B------:R-:W-:Y:S04]  /*5a50*/  HMMA.16816.F32.BF16 R72, R160.reuse, R148, R72 ;  /* 0x00000094a048723c */ /* 0x040fe80000041848 */
[----:B------:R-:W-:Y:S03]  /*5a60*/  IMAD R159, R159, 0x18, RZ ;  /* 0x000000189f9f7824 */ /* 0x000fe600078e02ff */
[----:B------:R-:W-:Y:S01]  /*5a70*/  @P6 IADD3 R148, P1, R230, R209, RZ ;  /* 0x000000d1e6946210 */ /* 0x000fe20007f3e0ff */
[-C--:B------:R-:W-:Y:S04]  /*5a80*/  HMMA.16816.F32.BF16 R76, R160, R150.reuse, R76 ;  /* 0x00000096a04c723c */ /* 0x080fe8000004184c */
[----:B------:R-:W-:Y:S04]  /*5a90*/  @P6 IMAD.X R149, R229, 0x1, R208, P1 ;  /* 0x00000001e5956824 */ /* 0x000fe800008e06d0 */
[C---:B------:R-:W-:Y:S01]  /*5aa0*/  HMMA.16816.F32.BF16 R80, R152.reuse, R150, R80 ;  /* 0x000000969850723c */ /* 0x040fe20000041850 */
[----:B------:R1:W5:Y:S04]  /*5ab0*/  @P6 LDG.E R202, [R148.64+-0x100] ;  /* 0xffff000694ca6981 */ /* 0x000368000c1e1900 */
[----:B------:R1:W5:Y:S03]  /*5ac0*/  @P6 LDG.E R203, [R148.64+-0xe0] ;  /* 0xffff200694cb6981 */ /* 0x000366000c1e1900 */
[-C--:B------:R-:W-:Y:S01]  /*5ad0*/  HMMA.16816.F32.BF16 R84, R152, R164.reuse, R84 ;  /* 0x000000a49854723c */ /* 0x080fe20000041854 */
[----:B------:R2:W-:Y:S04]  /*5ae0*/  RED.E.ADD.F32.FTZ.RN.STRONG.GPU [R188.64], R4 ;  /* 0x00000004bc00798e */ /* 0x0005e8000c10e786 */
[----:B------:R3:W-:Y:S03]  /*5af0*/  RED.E.ADD.F32.FTZ.RN.STRONG.GPU [R2.64], R5 ;  /* 0x000000050200798e */ /* 0x0007e6000c10e786 */
[C---:B------:R-:W-:Y:S08]  /*5b00*/  HMMA.16816.F32.BF16 R88, R160.reuse, R164, R88 ;  /* 0x000000a4a058723c */ /* 0x040ff00000041858 */
[-C--:B------:R-:W-:Y:S04]  /*5b10*/  HMMA.16816.F32.BF16 R92, R160, R166.reuse, R92 ;  /* 0x000000a6a05c723c */ /* 0x080fe8000004185c */
[CC--:B-1----:R-:W-:Y:S04]  /*5b20*/  LEA R148, P1, R231.reuse, R188.reuse, 0x2 ;  /* 0x000000bce7947211 */ /* 0x0c2fe800078210ff */
[----:B------:R-:W-:Y:S04]  /*5b30*/  HMMA.16816.F32.BF16 R96, R152, R166, R96 ;  /* 0x000000a69860723c */ /* 0x000fe80000041860 */
[-C--:B------:R-:W-:Y:S02]  /*5b40*/  LEA.HI.X.SX32 R149, R231, R189.reuse, 0x2, P1 ;  /* 0x000000bde7957211 */ /* 0x080fe400008f16ff */
[CC--:B--2---:R-:W-:Y:S02]  /*5b50*/  LEA R4, P2, R159.reuse, R188.reuse, 0x2 ;  /* 0x000000bc9f047211 */ /* 0x0c4fe400078410ff */
[CC--:B------:R-:W-:Y:S01]  /*5b60*/  LEA R150, P1, R156.reuse, R188.reuse, 0x2 ;  /* 0x000000bc9c967211 */ /* 0x0c0fe200078210ff */
[----:B------:R1:W-:Y:S03]  /*5b70*/  RED.E.ADD.F32.FTZ.RN.STRONG.GPU [R148.64], R6 ;  /* 0x000000069400798e */ /* 0x0003e6000c10e786 */
[-C--:B---3--:R-:W-:Y:S02]  /*5b80*/  LEA.HI.X.SX32 R5, R159, R189.reuse, 0x2, P2 ;  /* 0x000000bd9f057211 */ /* 0x088fe400010f16ff */
[-C--:B------:R-:W-:Y:S03]  /*5b90*/  LEA.HI.X.SX32 R151, R156, R189.reuse, 0x2, P1 ;  /* 0x000000bd9c977211 */ /* 0x080fe600008f16ff */
[----:B------:R2:W-:Y:S04]  /*5ba0*/  RED.E.ADD.F32.FTZ.RN.STRONG.GPU [R4.64], R7 ;  /* 0x000000070400798e */ /* 0x0005e8000c10e786 */
[----:B------:R3:W-:Y:S01]  /*5bb0*/  RED.E.ADD.F32.FTZ.RN.STRONG.GPU [R150.64], R8 ;  /* 0x000000089600798e */ /* 0x0007e2000c10e786 */
[CC--:B-1----:R-:W-:Y:S02]  /*5bc0*/  LEA R148, P3, R157.reuse, R188.reuse, 0x2 ;  /* 0x000000bc9d947211 */ /* 0x0c2fe400078610ff */
[CC--:B------:R-:W-:Y:S02]  /*5bd0*/  LEA R6, P2, R0.reuse, R188.reuse, 0x2 ;  /* 0x000000bc00067211 */ /* 0x0c0fe400078410ff */
[-C--:B------:R-:W-:Y:S02]  /*5be0*/  LEA.HI.X.SX32 R149, R157, R189.reuse, 0x2, P3 ;  /* 0x000000bd9d957211 */ /* 0x080fe400018f16ff */
[CC--:B--2---:R-:W-:Y:S03]  /*5bf0*/  LEA R4, P1, R251.reuse, R188.reuse, 0x2 ;  /* 0x000000bcfb047211 */ /* 0x0c4fe600078210ff */
[----:B------:R1:W-:Y:S01]  /*5c00*/  RED.E.ADD.F32.FTZ.RN.STRONG.GPU [R148.64], R9 ;  /* 0x000000099400798e */ /* 0x0003e2000c10e786 */
[-C--:B------:R-:W-:Y:S01]  /*5c10*/  LEA.HI.X.SX32 R7, R0, R189.reuse, 0x2, P2 ;  /* 0x000000bd00077211 */ /* 0x080fe200010f16ff */
[----:B------:R-:W-:Y:S01]  /*5c20*/  IMAD.IADD R0, R198, 0x1, R241 ;  /* 0x00000001c6007824 */ /* 0x000fe200078e02f1 */
[-C--:B------:R-:W-:Y:S02]  /*5c30*/  LEA.HI.X.SX32 R5, R251, R189.reuse, 0x2, P1 ;  /* 0x000000bdfb057211 */ /* 0x080fe400008f16ff */
[CC--:B---3--:R-:W-:Y:S01]  /*5c40*/  LEA R8, P1, R248.reuse, R188.reuse, 0x2 ;  /* 0x000000bcf8087211 */ /* 0x0c8fe200078210ff */
[----:B------:R2:W-:Y:S04]  /*5c50*/  RED.E.ADD.F32.FTZ.RN.STRONG.GPU [R6.64], R10 ;  /* 0x0000000a0600798e */ /* 0x0005e8000c10e786 */
[----:B------:R3:W-:Y:S04]  /*5c60*/  RED.E.ADD.F32.FTZ.RN.STRONG.GPU [R4.64], R11 ;  /* 0x0000000b0400798e */ /* 0x0007e8000c10e786 */
[----:B------:R-:W-:Y:S04]  /*5c70*/  RED.E.ADD.F32.FTZ.RN.STRONG.GPU [R188.64+0x80], R16 ;  /* 0x00008010bc00798e */ /* 0x000fe8000c10e786 */
[----:B------:R-:W-:Y:S01]  /*5c80*/  RED.E.ADD.F32.FTZ.RN.STRONG.GPU [R2.64+0x80], R17 ;  /* 0x000080110200798e */ /* 0x000fe2000c10e786 */
[-C--:B-1----:R-:W-:Y:S05]  /*5c90*/  LEA.HI.X.SX32 R9, R248, R189.reuse, 0x2, P1 ;  /* 0x000000bdf8097211 */ /* 0x082fea00008f16ff */
[----:B------:R1:W-:Y:S01]  /*5ca0*/  RED.E.ADD.F32.FTZ.RN.STRONG.GPU [R8.64], R18 ;  /* 0x000000120800798e */ /* 0x0003e2000c10e786 */
[CC--:B--2---:R-:W-:Y:S02]  /*5cb0*/  LEA R6, P2, R241.reuse, R188.reuse, 0x2 ;  /* 0x000000bcf1067211 */ /* 0x0c4fe400078410ff */
[CC--:B------:R-:W-:Y:S02]  /*5cc0*/  LEA R10, P1, R0.reuse, R188.reuse, 0x2 ;  /* 0x000000bc000a7211 */ /* 0x0c0fe400078210ff */
[-C--:B------:R-:W-:Y:S02]  /*5cd0*/  LEA.HI.X.SX32 R7, R241, R189.reuse, 0x2, P2 ;  /* 0x000000bdf1077211 */ /* 0x080fe400010f16ff */
[-C--:B---3--:R-:W-:Y:S01]  /*5ce0*/  LEA.HI.X.SX32 R11, R0, R189.reuse, 0x2, P1 ;  /* 0x000000bd000b7211 */ /* 0x088fe200008f16ff */
[----:B------:R-:W-:Y:S01]  /*5cf0*/  IMAD.IADD R0, R198, 0x1, R240 ;  /* 0x00000001c6007824 */ /* 0x000fe200078e02f0 */
[CC--:B------:R-:W-:Y:S01]  /*5d00*/  LEA R4, P2, R222.reuse, R188.reuse, 0x2 ;  /* 0x000000bcde047211 */ /* 0x0c0fe200078410ff */
[----:B------:R2:W-:Y:S03]  /*5d10*/  RED.E.ADD.F32.FTZ.RN.STRONG.GPU [R6.64], R19 ;  /* 0x000000130600798e */ /* 0x0005e6000c10e786 */
[-C--:B------:R-:W-:Y:S01]  /*5d20*/  LEA.HI.X.SX32 R5, R222, R189.reuse, 0x2, P2 ;  /* 0x000000bdde057211 */ /* 0x080fe200010f16ff */
[----:B------:R-:W-:Y:S04]  /*5d30*/  RED.E.ADD.F32.FTZ.RN.STRONG.GPU [R10.64], R12 ;  /* 0x0000000c0a00798e */ /* 0x000fe8000c10e786 */
[----:B------:R-:W-:Y:S01]  /*5d40*/  LDSM.16.MT88.4 R16, [R168+0x2000] ;  /* 0x00200000a810783b */ /* 0x000fe20000004200 */
[CC--:B-1----:R-:W-:Y:S04]  /*5d50*/  LEA R8, P3, R223.reuse, R188.reuse, 0x2 ;  /* 0x000000bcdf087211 */ /* 0x0c2fe800078610ff */
[-C--:B------:R-:W-:Y:S05]  /*5d60*/  LEA.HI.X.SX32 R9, R223, R189.reuse, 0x2, P3 ;  /* 0x000000bddf097211 */ /* 0x080fea00018f16ff */
[----:B------:R1:W-:Y:S01]  /*5d70*/  RED.E.ADD.F32.FTZ.RN.STRONG.GPU [R8.64], R13 ;  /* 0x0000000d0800798e */ /* 0x0003e2000c10e786 */
[CC--:B--2---:R-:W-:Y:S03]  /*5d80*/  LEA R6, P1, R228.reuse, R188.reuse, 0x2 ;  /* 0x000000bce4067211 */ /* 0x0c4fe600078210ff */
[----:B------:R2:W-:Y:S01]  /*5d90*/  RED.E.ADD.F32.FTZ.RN.STRONG.GPU [R4.64], R14 ;  /* 0x0000000e0400798e */ /* 0x0005e2000c10e786 */
[-C--:B------:R-:W-:Y:S05]  /*5da0*/  LEA.HI.X.SX32 R7, R228, R189.reuse, 0x2, P1 ;  /* 0x000000bde4077211 */ /* 0x080fea00008f16ff */
[----:B------:R3:W-:Y:S04]  /*5db0*/  RED.E.ADD.F32.FTZ.RN.STRONG.GPU [R6.64], R15 ;  /* 0x0000000f0600798e */ /* 0x0007e8000c10e786 */
[----:B------:R-:W-:Y:S04]  /*5dc0*/  RED.E.ADD.F32.FTZ.RN.STRONG.GPU [R188.64+0x100], R68 ;  /* 0x00010044bc00798e */ /* 0x000fe8000c10e786 */
[----:B------:R-:W-:Y:S04]  /*5dd0*/  RED.E.ADD.F32.FTZ.RN.STRONG.GPU [R2.64+0x100], R69 ;  /* 0x000100450200798e */ /* 0x000fe8000c10e786 */
[----:B------:R-:W-:Y:S01]  /*5de0*/  LDSM.16.MT88.4 R12, [R173+0x1e000] ;  /* 0x01e00000ad0c783b */ /* 0x000fe20000004200 */
[-C--:B-1----:R-:W-:Y:S02]  /*5df0*/  LEA R8, P3, R221, R188.reuse, 0x2 ;  /* 0x000000bcdd087211 */ /* 0x082fe400078610ff */
[-C--:B--2---:R-:W-:Y:S02]  /*5e00*/  LEA R4, P1, R247, R188.reuse, 0x2 ;  /* 0x000000bcf7047211 */ /* 0x084fe400078210ff */
[-C--:B------:R-:W-:Y:S02]  /*5e10*/  LEA.HI.X.SX32 R9, R221, R189.reuse, 0x2, P3 ;  /* 0x000000bddd097211 */ /* 0x080fe400018f16ff */
[-C--:B------:R-:W-:Y:S02]  /*5e20*/  LEA.HI.X.SX32 R5, R247, R189.reuse, 0x2, P1 ;  /* 0x000000bdf7057211 */ /* 0x080fe400008f16ff */
[-C--:B---3--:R-:W-:Y:S02]  /*5e30*/  LEA R6, P2, R240, R188.reuse, 0x2 ;  /* 0x000000bcf0067211 */ /* 0x088fe400078410ff */
[-C--:B------:R-:W-:Y:S01]  /*5e40*/  LEA R10, P1, R0, R188.reuse, 0x2 ;  /* 0x000000bc000a7211 */ /* 0x080fe200078210ff */
[----:B------:R1:W-:Y:S01]  /*5e50*/  RED.E.ADD.F32.FTZ.RN.STRONG.GPU [R4.64], R70 ;  /* 0x000000460400798e */ /* 0x0003e2000c10e786 */
[-C--:B------:R-:W-:Y:S02]  /*5e60*/  LEA.HI.X.SX32 R7, R240, R189.reuse, 0x2, P2 ;  /* 0x000000bdf0077211 */ /* 0x080fe400010f16ff */
[-C--:B------:R-:W-:Y:S01]  /*5e70*/  LEA.HI.X.SX32 R11, R0, R189.reuse, 0x2, P1 ;  /* 0x000000bd000b7211 */ /* 0x080fe200008f16ff */
[----:B------:R-:W-:Y:S02]  /*5e80*/  IMAD.IADD R0, R198, 0x1, R239 ;  /* 0x00000001c6007824 */ /* 0x000fe400078e02ef */
[----:B------:R2:W-:Y:S04]  /*5e90*/  RED.E.ADD.F32.FTZ.RN.STRONG.GPU [R6.64], R71 ;  /* 0x000000470600798e */ /* 0x0005e8000c10e786 */
[----:B------:R-:W-:Y:S04]  /*5ea0*/  RED.E.ADD.F32.FTZ.RN.STRONG.GPU [R10.64], R72 ;  /* 0x000000480a00798e */ /* 0x000fe8000c10e786 */
[----:B------:R3:W-:Y:S04]  /*5eb0*/  RED.E.ADD.F32.FTZ.RN.STRONG.GPU [R8.64], R73 ;  /* 0x000000490800798e */ /* 0x0007e8000c10e786 */
[----:B------:R-:W-:Y:S01]  /*5ec0*/  LDSM.16.MT88.4 R68, [R168+0x4000] ;  /* 0x00400000a844783b */ /* 0x000fe20000004200 */
[CC--:B-1----:R-:W-:Y:S04]  /*5ed0*/  LEA R4, P2, R220.reuse, R188.reuse, 0x2 ;  /* 0x000000bcdc047211 */ /* 0x0c2fe800078410ff */
[-C--:B------:R-:W-:Y:S02]  /*5ee0*/  LEA.HI.X.SX32 R5, R220, R189.reuse, 0x2, P2 ;  /* 0x000000bddc057211 */ /* 0x080fe400010f16ff */
[CC--:B--2---:R-:W-:Y:S03]  /*5ef0*/  LEA R6, P1, R227.reuse, R188.reuse, 0x2 ;  /* 0x000000bce3067211 */ /* 0x0c4fe600078210ff */
[----:B------:R1:W-:Y:S01]  /*5f00*/  RED.E.ADD.F32.FTZ.RN.STRONG.GPU [R4.64], R74 ;  /* 0x0000004a0400798e */ /* 0x0003e2000c10e786 */
[-C--:B------:R-:W-:Y:S02]  /*5f10*/  LEA.HI.X.SX32 R7, R227, R189.reuse, 0x2, P1 ;  /* 0x000000bde3077211 */ /* 0x080fe400008f16ff */
[CC--:B---3--:R-:W-:Y:S03]  /*5f20*/  LEA R8, P3, R219.reuse, R188.reuse, 0x2 ;  /* 0x000000bcdb087211 */ /* 0x0c8fe600078610ff */
[----:B------:R2:W-:Y:S01]  /*5f30*/  RED.E.ADD.F32.FTZ.RN.STRONG.GPU [R6.64], R75 ;  /* 0x0000004b0600798e */ /* 0x0005e2000c10e786 */
[-C--:B------:R-:W-:Y:S03]  /*5f40*/  LEA.HI.X.SX32 R9, R219, R189.reuse, 0x2, P3 ;  /* 0x000000bddb097211 */ /* 0x080fe600018f16ff */
[----:B------:R-:W-:Y:S04]  /*5f50*/  RED.E.ADD.F32.FTZ.RN.STRONG.GPU [R188.64+0x180], R80 ;  /* 0x00018050bc00798e */ /* 0x000fe8000c10e786 */
[----:B------:R-:W-:Y:S04]  /*5f60*/  RED.E.ADD.F32.FTZ.RN.STRONG.GPU [R2.64+0x180], R81 ;  /* 0x000180510200798e */ /* 0x000fe8000c10e786 */
[----:B------:R-:W-:Y:S01]  /*5f70*/  LDSM.16.MT88.4 R72, [R174+0x1e800] ;  /* 0x01e80000ae48783b */ /* 0x000fe20000004200 */
[CC--:B-1----:R-:W-:Y:S04]  /*5f80*/  LEA R4, P1, R246.reuse, R188.reuse, 0x2 ;  /* 0x000000bcf6047211 */ /* 0x0c2fe800078210ff */
[-C--:B------:R-:W-:Y:S02]  /*5f90*/  LEA.HI.X.SX32 R5, R246, R189.reuse, 0x2, P1 ;  /* 0x000000bdf6057211 */ /* 0x080fe400008f16ff */
[CC--:B--2---:R-:W-:Y:S02]  /*5fa0*/  LEA R6, P2, R239.reuse, R188.reuse, 0x2 ;  /* 0x000000bcef067211 */ /* 0x0c4fe400078410ff */
[CC--:B------:R-:W-:Y:S01]  /*5fb0*/  LEA R10, P1, R0.reuse, R188.reuse, 0x2 ;  /* 0x000000bc000a7211 */ /* 0x0c0fe200078210ff */
        /* <DEDUP_REMOVED lines=21> */
[-C--:B--2---:R-:W-:Y:S02]  /*6110*/  LEA R6, P2, R238, R188.reuse, 0x2 ;  /* 0x000000bcee067211 */ /* 0x084fe400078410ff */
[-C--:B------:R-:W-:Y:S01]  /*6120*/  LEA R10, P1, R0, R188.reuse, 0x2 ;  /* 0x000000bc000a7211 */ /* 0x080fe200078210ff */
[----:B------:R1:W-:Y:S01]  /*6130*/  RED.E.ADD.F32.FTZ.RN.STRONG.GPU [R4.64], R86 ;  /* 0x000000560400798e */ /* 0x0003e2000c10e786 */
[-C--:B------:R-:W-:Y:S02]  /*6140*/  LEA.HI.X.SX32 R7, R238, R189.reuse, 0x2, P2 ;  /* 0x000000bdee077211 */ /* 0x080fe400010f16ff */
[-C--:B------:R-:W-:Y:S01]  /*6150*/  LEA.HI.X.SX32 R11, R0, R189.reuse, 0x2, P1 ;  /* 0x000000bd000b7211 */ /* 0x080fe200008f16ff */
[----:B------:R-:W-:Y:S02]  /*6160*/  IMAD.IADD R0, R198, 0x1, R237 ;  /* 0x00000001c6007824 */ /* 0x000fe400078e02ed */
[----:B------:R2:W-:Y:S04]  /*6170*/  RED.E.ADD.F32.FTZ.RN.STRONG.GPU [R6.64], R87 ;  /* 0x000000570600798e */ /* 0x0005e8000c10e786 */
[----:B------:R3:W-:Y:S04]  /*6180*/  RED.E.ADD.F32.FTZ.RN.STRONG.GPU [R10.64], R88 ;  /* 0x000000580a00798e */ /* 0x0007e8000c10e786 */
[----:B------:R4:W-:Y:S04]  /*6190*/  RED.E.ADD.F32.FTZ.RN.STRONG.GPU [R8.64], R89 ;  /* 0x000000590800798e */ /* 0x0009e8000c10e786 */
[----:B------:R-:W-:Y:S01]  /*61a0*/  LDSM.16.MT88.4 R84, [R168+0x2800] ;  /* 0x00280000a854783b */ /* 0x000fe20000004200 */
[CC--:B-1----:R-:W-:Y:S04]  /*61b0*/  LEA R4, P2, R216.reuse, R188.reuse, 0x2 ;  /* 0x000000bcd8047211 */ /* 0x0c2fe800078410ff */
[-C--:B------:R-:W-:Y:S02]  /*61c0*/  LEA.HI.X.SX32 R5, R216, R189.reuse, 0x2, P2 ;  /* 0x000000bdd8057211 */ /* 0x080fe400010f16ff */
[CC--:B--2---:R-:W-:Y:S03]  /*61d0*/  LEA R6, P1, R225.reuse, R188.reuse, 0x2 ;  /* 0x000000bce1067211 */ /* 0x0c4fe600078210ff */
[----:B------:R1:W-:Y:S01]  /*61e0*/  RED.E.ADD.F32.FTZ.RN.STRONG.GPU [R4.64], R90 ;  /* 0x0000005a0400798e */ /* 0x0003e2000c10e786 */
[-C--:B------:R-:W-:Y:S02]  /*61f0*/  LEA.HI.X.SX32 R7, R225, R189.reuse, 0x2, P1 ;  /* 0x000000bde1077211 */ /* 0x080fe400008f16ff */
[CC--:B---3--:R-:W-:Y:S02]  /*6200*/  LEA R10, P1, R237.reuse, R188.reuse, 0x2 ;  /* 0x000000bced0a7211 */ /* 0x0c8fe400078210ff */
[CC--:B----4-:R-:W-:Y:S01]  /*6210*/  LEA R8, P4, R0.reuse, R188.reuse, 0x2 ;  /* 0x000000bc00087211 */ /* 0x0d0fe200078810ff */
[----:B------:R2:W-:Y:S01]  /*6220*/  RED.E.ADD.F32.FTZ.RN.STRONG.GPU [R6.64], R91 ;  /* 0x0000005b0600798e */ /* 0x0005e2000c10e786 */
[-C--:B------:R-:W-:Y:S02]  /*6230*/  LEA.HI.X.SX32 R11, R237, R189.reuse, 0x2, P1 ;  /* 0x000000bded0b7211 */ /* 0x080fe400008f16ff */
[-C--:B------:R-:W-:Y:S01]  /*6240*/  LEA.HI.X.SX32 R9, R0, R189.reuse, 0x2, P4 ;  /* 0x000000bd00097211 */ /* 0x080fe200020f16ff */
[----:B------:R-:W-:Y:S01]  /*6250*/  RED.E.ADD.F32.FTZ.RN.STRONG.GPU [R188.64+0x280], R96 ;  /* 0x00028060bc00798e */ /* 0x000fe2000c10e786 */
[----:B------:R-:W-:Y:S03]  /*6260*/  LOP3.LUT R0, R199, 0x1, RZ, 0xc0, !PT ;  /* 0x00000001c7007812 */ /* 0x000fe600078ec0ff */
[----:B------:R3:W-:Y:S04]  /*6270*/  RED.E.ADD.F32.FTZ.RN.STRONG.GPU [R2.64+0x280], R97 ;  /* 0x000280610200798e */ /* 0x0007e8000c10e786 */
[----:B------:R-:W-:Y:S01]  /*6280*/  LDSM.16.MT88.4 R88, [R173+0x1f800] ;  /* 0x01f80000ad58783b */ /* 0x000fe20000004200 */
[CC--:B-1----:R-:W-:Y:S04]  /*6290*/  LEA R4, P2, R244.reuse, R188.reuse, 0x2 ;  /* 0x000000bcf4047211 */ /* 0x0c2fe800078410ff */
[-C--:B------:R-:W-:Y:S02]  /*62a0*/  LEA.HI.X.SX32 R5, R244, R189.reuse, 0x2, P2 ;  /* 0x000000bdf4057211 */ /* 0x080fe400010f16ff */
[CC--:B--2---:R-:W-:Y:S03]  /*62b0*/  LEA R6, P3, R215.reuse, R188.reuse, 0x2 ;  /* 0x000000bcd7067211 */ /* 0x0c4fe600078610ff */
[----:B------:R1:W-:Y:S01]  /*62c0*/  RED.E.ADD.F32.FTZ.RN.STRONG.GPU [R4.64], R98 ;  /* 0x000000620400798e */ /* 0x0003e2000c10e786 */
[-C--:B------:R-:W-:Y:S03]  /*62d0*/  LEA.HI.X.SX32 R7, R215, R189.reuse, 0x2, P3 ;  /* 0x000000bdd7077211 */ /* 0x080fe600018f16ff */
[----:B------:R-:W-:Y:S01]  /*62e0*/  RED.E.ADD.F32.FTZ.RN.STRONG.GPU [R10.64], R99 ;  /* 0x000000630a00798e */ /* 0x000fe2000c10e786 */
[CC--:B---3--:R-:W-:Y:S03]  /*62f0*/  LEA R2, P1, R224.reuse, R188.reuse, 0x2 ;  /* 0x000000bce0027211 */ /* 0x0c8fe600078210ff */
[----:B------:R-:W-:Y:S01]  /*6300*/  RED.E.ADD.F32.FTZ.RN.STRONG.GPU [R8.64], R92 ;  /* 0x0000005c0800798e */ /* 0x000fe2000c10e786 */
[-C--:B------:R-:W-:Y:S02]  /*6310*/  LEA.HI.X.SX32 R3, R224, R189.reuse, 0x2, P1 ;  /* 0x000000bde0037211 */ /* 0x080fe400008f16ff */
[----:B------:R-:W-:Y:S01]  /*6320*/  ISETP.NE.U32.AND P1, PT, R0, 0x1, PT ;  /* 0x000000010000780c */ /* 0x000fe20003f25070 */
[----:B------:R-:W-:Y:S01]  /*6330*/  RED.E.ADD.F32.FTZ.RN.STRONG.GPU [R6.64], R93 ;  /* 0x0000005d0600798e */ /* 0x000fe2000c10e786 */
[----:B------:R-:W-:Y:S03]  /*6340*/  @P6 IADD3 R0, P3, R209, -0x100, RZ ;  /* 0xffffff00d1006810 */ /* 0x000fe60007f7e0ff */
[----:B------:R-:W-:Y:S02]  /*6350*/  LDSM.16.MT88.4 R8, [R168] ;  /* 0x00000000a808783b */ /* 0x000fe40000004200 */
[----:B------:R-:W-:Y:S01]  /*6360*/  @P6 IMAD.MOV.U32 R209, RZ, RZ, R0 ;  /* 0x000000ffffd16224 */ /* 0x000fe200078e0000 */
[C---:B------:R-:W-:Y:S05]  /*6370*/  IADD3 R0, R168.reuse, -0x6000, RZ ;  /* 0xffffa000a8007810 */ /* 0x040fea0007ffe0ff */
[----:B------:R-:W-:Y:S02]  /*6380*/  @P1 IADD3 R0, R168, 0x6000, RZ ;  /* 0x00006000a8001810 */ /* 0x000fe40007ffe0ff */
[C---:B-1----:R-:W-:Y:S04]  /*6390*/  LEA R4, P2, R214.reuse, R188, 0x2 ;  /* 0x000000bcd6047211 */ /* 0x042fe800078410ff */
[----:B------:R-:W-:Y:S02]  /*63a0*/  LEA.HI.X.SX32 R5, R214, R189, 0x2, P2 ;  /* 0x000000bdd6057211 */ /* 0x000fe400010f16ff */
[----:B------:R-:W-:Y:S03]  /*63b0*/  @P6 IADD3 R213, P2, R213, -0x100, RZ ;  /* 0xffffff00d5d56810 */ /* 0x000fe60007f5e0ff */
[----:B------:R-:W-:Y:S01]  /*63c0*/  RED.E.ADD.F32.FTZ.RN.STRONG.GPU [R4.64], R94 ;  /* 0x0000005e0400798e */ /* 0x000fe2000c10e786 */
[----:B------:R-:W-:Y:S03]  /*63d0*/  @P6 IADD3.X R212, R212, -0x1, RZ, P2, !PT ;  /* 0xffffffffd4d46810 */ /* 0x000fe600017fe4ff */
[----:B------:R-:W1:Y:S04]  /*63e0*/  LDSM.16.MT88.4 R4, [R174+0x1e000] ;  /* 0x01e00000ae04783b */ /* 0x000e680000004200 */
[----:B------:R2:W-:Y:S04]  /*63f0*/  RED.E.ADD.F32.FTZ.RN.STRONG.GPU [R2.64], R95 ;  /* 0x0000005f0200798e */ /* 0x0005e8000c10e786 */
[----:B------:R-:W-:Y:S01]  /*6400*/  LDSM.16.MT88.4 R92, [R168+0x3800] ;  /* 0x00380000a85c783b */ /* 0x000fe20000004200 */
[----:B--2---:R-:W-:Y:S02]  /*6410*/  @P6 IADD3.X R2, R208, -0x1, RZ, P3, !PT ;  /* 0xffffffffd0026810 */ /* 0x004fe40001ffe4ff */
[C---:B------:R-:W-:Y:S02]  /*6420*/  ISETP.GT.AND P3, PT, R199.reuse, RZ, PT ;  /* 0x000000ffc700720c */ /* 0x040fe40003f64270 */
[----:B------:R-:W-:Y:S01]  /*6430*/  IADD3 R3, R199, -0x1, RZ ;  /* 0xffffffffc7037810 */ /* 0x000fe20007ffe0ff */
[----:B------:R-:W-:Y:S01]  /*6440*/  @P6 IMAD.MOV.U32 R208, RZ, RZ, R2 ;  /* 0x000000ffffd06224 */ /* 0x000fe200078e0002 */
[-C--:B-1----:R-:W-:Y:S05]  /*6450*/  HMMA.16816.F32.BF16 R100, R4, R8.reuse, R100 ;  /* 0x000000080464723c */ /* 0x082fea0000041864 */
[----:B------:R-:W-:Y:S03]  /*6460*/  IMAD.MOV.U32 R199, RZ, RZ, R3 ;  /* 0x000000ffffc77224 */ /* 0x000fe600078e0003 */
        /* <DEDUP_REMOVED lines=14> */
[----:B------:R-:W2:Y:S04]  /*6550*/  LDSM.16.MT88.4 R4, [R174+0x1f000] ;  /* 0x01f00000ae04783b */ /* 0x000ea80000004200 */
[----:B------:R-:W3:Y:S03]  /*6560*/  LDSM.16.MT88.4 R68, [R168+0x3000] ;  /* 0x00300000a844783b */ /* 0x000ee60000004200 */
[-C--:B------:R-:W-:Y:S08]  /*6570*/  HMMA.16816.F32.BF16 R100, R72, R76.reuse, R100 ;  /* 0x0000004c4864723c */ /* 0x080ff00000041864 */
        /* <DEDUP_REMOVED lines=14> */
[----:B------:R3:W1:Y:S07]  /*6660*/  LDSM.16.MT88.4 R8, [R168+0x5800] ;  /* 0x00580000a808783b */ /* 0x00066e0000004200 */
[-C--:B--2---:R-:W-:Y:S08]  /*6670*/  HMMA.16816.F32.BF16 R100, R4, R12.reuse, R100 ;  /* 0x0000000c0464723c */ /* 0x084ff00000041864 */
[C---:B------:R-:W-:Y:S08]  /*6680*/  HMMA.16816.F32.BF16 R104, R16.reuse, R12, R104 ;  /* 0x0000000c1068723c */ /* 0x040ff00000041868 */
[-C--:B------:R-:W-:Y:S04]  /*6690*/  HMMA.16816.F32.BF16 R108, R16, R14.reuse, R108 ;  /* 0x0000000e106c723c */ /* 0x080fe8000004186c */
[----:B---3--:R-:W-:Y:S04]  /*66a0*/  IMAD.MOV.U32 R168, RZ, RZ, R0 ;  /* 0x000000ffffa87224 */ /* 0x008fe800078e0000 */
[C---:B------:R-:W-:Y:S08]  /*66b0*/  HMMA.16816.F32.BF16 R112, R4.reuse, R14, R112 ;  /* 0x0000000e0470723c */ /* 0x040ff00000041870 */
[-C--:B------:R-:W-:Y:S08]  /*66c0*/  HMMA.16816.F32.BF16 R116, R4, R68.reuse, R116 ;  /* 0x000000440474723c */ /* 0x080ff00000041874 */
        /* <DEDUP_REMOVED lines=19> */
[----:B------:R-:W-:-:S07]  /*6800*/  @P3 BRA `(.L_x_277) ;  /* 0xffffcd8000003947 */ /* 0x000fce000383ffff */
[----:B------:R-:W-:Y:S01]  /*6810*/  BAR.SYNC.DEFER_BLOCKING 0x0 ;  /* 0x0000000000007b1d */ /* 0x000fe20000010000 */
        /* <DEDUP_REMOVED lines=26> */
[----:B------:R-:W-:Y:S01]  /*69c0*/  STS [R235], R24 ;  /* 0x00000018eb007388 */ /* 0x000fe20000000800 */
[----:B------:R-:W-:Y:S01]  /*69d0*/  FMUL.FTZ R18, R109, c[0x0][0x2e0] ;  /* 0x0000b8006d127a20 */ /* 0x000fe20000410000 */
[----:B------:R-:W-:Y:S01]  /*69e0*/  F2FP.BF16.PACK_AB R21, R21, R106 ;  /* 0x0000006a1515723e */ /* 0x000fe200000010ff */
[----:B------:R-:W-:Y:S01]  /*69f0*/  FMUL.FTZ R110, R110, c[0x0][0x2e0] ;  /* 0x0000b8006e6e7a20 */ /* 0x000fe20000410000 */
[----:B------:R-:W-:Y:S01]  /*6a00*/  STS [R235+0x400], R23 ;  /* 0x00040017eb007388 */ /* 0x000fe20000000800 */
        /* <DEDUP_REMOVED lines=65> */
[----:B------:R-:W-:-:S02]  /*6e20*/  F2FP.BF16.PACK_AB R2, R2, R140 ;  /* 0x0000008c0202723e */ /* 0x000fc400000010ff */
[----:B------:R-:W-:Y:S01]  /*6e30*/  STS [R236+0x4000], R4 ;  /* 0x00400004ec007388 */ /* 0x000fe20000000800 */
[----:B------:R-:W-:Y:S02]  /*6e40*/  F2FP.BF16.PACK_AB R36, R37, R36 ;  /* 0x000000242524723e */ /* 0x000fe400000010ff */
[----:B------:R-:W-:Y:S01]  /*6e50*/  F2FP.BF16.PACK_AB R0, R0, R142 ;  /* 0x0000008e0000723e */ /* 0x000fe200000010ff */
[----:B------:R-:W-:Y:S01]  /*6e60*/  STS [R236+0x4400], R3 ;  /* 0x00440003ec007388 */ /* 0x000fe20000000800 */
[----:B------:R-:W-:Y:S02]  /*6e70*/  F2FP.BF16.PACK_AB R38, R39, R38 ;  /* 0x000000262726723e */ /* 0x000fe400000010ff */
[----:B------:R-:W-:Y:S01]  /*6e80*/  F2FP.BF16.PACK_AB R48, R49, R48 ;  /* 0x000000303130723e */ /* 0x000fe200000010ff */
[----:B------:R-:W-:Y:S01]  /*6e90*/  STS [R235+0x5000], R6 ;  /* 0x00500006eb007388 */ /* 0x000fe20000000800 */
[----:B------:R-:W-:Y:S02]  /*6ea0*/  F2FP.BF16.PACK_AB R50, R51, R50 ;  /* 0x000000323332723e */ /* 0x000fe400000010ff */
[----:B------:R-:W-:Y:S01]  /*6eb0*/  F2FP.BF16.PACK_AB R40, R41, R40 ;  /* 0x000000282928723e */ /* 0x000fe200000010ff */
[----:B------:R-:W-:Y:S01]  /*6ec0*/  STS [R235+0x5400], R5 ;  /* 0x00540005eb007388 */ /* 0x000fe20000000800 */
[----:B------:R-:W-:-:S02]  /*6ed0*/  F2FP.BF16.PACK_AB R42, R43, R42 ;  /* 0x0000002a2b2a723e */ /* 0x000fc400000010ff */
[----:B------:R-:W-:Y:S01]  /*6ee0*/  F2FP.BF16.PACK_AB R44, R45, R44 ;  /* 0x0000002c2d2c723e */ /* 0x000fe200000010ff */
[----:B------:R-:W-:Y:S01]  /*6ef0*/  STS [R236+0x5000], R2 ;  /* 0x00500002ec007388 */ /* 0x000fe20000000800 */
[----:B------:R-:W-:Y:S02]  /*6f00*/  F2FP.BF16.PACK_AB R46, R47, R46 ;  /* 0x0000002e2f2e723e */ /* 0x000fe400000010ff */
[----:B------:R-:W-:Y:S01]  /*6f10*/  F2FP.BF16.PACK_AB R52, R53, R52 ;  /* 0x000000343534723e */ /* 0x000fe200000010ff */
[----:B------:R1:W-:Y:S01]  /*6f20*/  STS [R236+0x5400], R0 ;  /* 0x00540000ec007388 */ /* 0x0003e20000000800 */
[----:B------:R-:W-:Y:S02]  /*6f30*/  F2FP.BF16.PACK_AB R54, R55, R54 ;  /* 0x000000363736723e */ /* 0x000fe400000010ff */
[----:B------:R-:W-:Y:S01]  /*6f40*/  F2FP.BF16.PACK_AB R64, R65, R64 ;  /* 0x000000404140723e */ /* 0x000fe200000010ff */
[----:B------:R2:W-:Y:S01]  /*6f50*/  STS [R235+0x6000], R69 ;  /* 0x00600045eb007388 */ /* 0x0005e20000000800 */
[----:B------:R-:W-:-:S02]  /*6f60*/  F2FP.BF16.PACK_AB R66, R67, R66 ;  /* 0x000000424342723e */ /* 0x000fc400000010ff */
[----:B------:R-:W-:Y:S01]  /*6f70*/  F2FP.BF16.PACK_AB R56, R57, R56 ;  /* 0x000000383938723e */ /* 0x000fe200000010ff */
[----:B------:R2:W-:Y:S01]  /*6f80*/  STS [R235+0x6400], R68 ;  /* 0x00640044eb007388 */ /* 0x0005e20000000800 */
[----:B------:R-:W-:Y:S02]  /*6f90*/  F2FP.BF16.PACK_AB R58, R59, R58 ;  /* 0x0000003a3b3a723e */ /* 0x000fe400000010ff */
[----:B------:R-:W-:Y:S01]  /*6fa0*/  F2FP.BF16.PACK_AB R60, R61, R60 ;  /* 0x0000003c3d3c723e */ /* 0x000fe200000010ff */
[----:B------:R2:W-:Y:S01]  /*6fb0*/  STS [R236+0x6000], R32 ;  /* 0x00600020ec007388 */ /* 0x0005e20000000800 */
[----:B------:R-:W-:Y:S02]  /*6fc0*/  F2FP.BF16.PACK_AB R62, R63, R62 ;  /* 0x0000003e3f3e723e */ /* 0x000fe400000010ff */
[----:B------:R-:W-:Y:S01]  /*6fd0*/  ISETP.NE.AND P0, PT, R249, -0x1, PT ;  /* 0xfffffffff900780c */ /* 0x000fe20003f05270 */
[----:B------:R2:W-:Y:S04]  /*6fe0*/  STS [R236+0x6400], R34 ;  /* 0x00640022ec007388 */ /* 0x0005e80000000800 */
[----:B------:R2:W-:Y:S04]  /*6ff0*/  STS [R235+0x7000], R25 ;  /* 0x00700019eb007388 */ /* 0x0005e80000000800 */
[----:B------:R2:W-:Y:S04]  /*7000*/  STS [R235+0x7400], R26 ;  /* 0x0074001aeb007388 */ /* 0x0005e80000000800 */
[----:B------:R2:W-:Y:S01]  /*7010*/  STS [R236+0x7000], R28 ;  /* 0x0070001cec007388 */ /* 0x0005e20000000800 */
[----:B-1----:R-:W-:-:S03]  /*7020*/  @P0 IADD3 R0, R232, R249, RZ ;  /* 0x000000f9e8000210 */ /* 0x002fc60007ffe0ff */
[----:B------:R2:W-:Y:S02]  /*7030*/  STS [R236+0x7400], R30 ;  /* 0x0074001eec007388 */ /* 0x0005e40000000800 */
[C---:B------:R-:W-:Y:S02]  /*7040*/  @P0 IMAD.WIDE.U32 R2, R0.reuse, c[0x0][0x3a0], RZ ;  /* 0x0000e80000020a25 */ /* 0x040fe400078e00ff */
[----:B------:R2:W-:Y:S02]  /*7050*/  STS [R235+0x8000], R36 ;  /* 0x00800024eb007388 */ /* 0x0005e40000000800 */
[----:B------:R-:W-:Y:S01]  /*7060*/  @P0 IMAD R5, R0, c[0x0][0x3a4], R3 ;  /* 0x0000e90000050a24 */ /* 0x000fe200078e0203 */
[----:B------:R-:W-:Y:S01]  /*7070*/  @P0 MOV R4, R2 ;  /* 0x0000000200040202 */ /* 0x000fe20000000f00 */
[----:B------:R2:W-:Y:S04]  /*7080*/  STS [R235+0x8400], R38 ;  /* 0x00840026eb007388 */ /* 0x0005e80000000800 */
[----:B------:R2:W-:Y:S04]  /*7090*/  STS [R236+0x8000], R48 ;  /* 0x00800030ec007388 */ /* 0x0005e80000000800 */
[----:B------:R2:W-:Y:S04]  /*70a0*/  STS [R236+0x8400], R50 ;  /* 0x00840032ec007388 */ /* 0x0005e80000000800 */
[----:B------:R2:W-:Y:S04]  /*70b0*/  STS [R235+0x9000], R40 ;  /* 0x00900028eb007388 */ /* 0x0005e80000000800 */
[----:B------:R2:W-:Y:S04]  /*70c0*/  STS [R235+0x9400], R42 ;  /* 0x0094002aeb007388 */ /* 0x0005e80000000800 */
[----:B------:R2:W-:Y:S04]  /*70d0*/  STS [R236+0x9000], R44 ;  /* 0x0090002cec007388 */ /* 0x0005e80000000800 */
[----:B------:R2:W-:Y:S04]  /*70e0*/  STS [R236+0x9400], R46 ;  /* 0x0094002eec007388 */ /* 0x0005e80000000800 */
[----:B------:R-:W1:Y:S04]  /*70f0*/  S2R R157, SR_CTAID.Y ;  /* 0x00000000009d7919 */ /* 0x000e680000002600 */
[----:B------:R2:W-:Y:S04]  /*7100*/  STS [R235+0xa000], R52 ;  /* 0x00a00034eb007388 */ /* 0x0005e80000000800 */
[----:B------:R2:W-:Y:S04]  /*7110*/  STS [R235+0xa400], R54 ;  /* 0x00a40036eb007388 */ /* 0x0005e80000000800 */
[----:B------:R2:W-:Y:S04]  /*7120*/  STS [R236+0xa000], R64 ;  /* 0x00a00040ec007388 */ /* 0x0005e80000000800 */
[----:B------:R2:W-:Y:S04]  /*7130*/  STS [R236+0xa400], R66 ;  /* 0x00a40042ec007388 */ /* 0x0005e80000000800 */
[----:B------:R2:W-:Y:S04]  /*7140*/  STS [R235+0xb000], R56 ;  /* 0x00b00038eb007388 */ /* 0x0005e80000000800 */
[----:B------:R2:W-:Y:S01]  /*7150*/  STS [R235+0xb400], R58 ;  /* 0x00b4003aeb007388 */ /* 0x0005e20000000800 */
[----:B-1----:R-:W-:-:S03]  /*7160*/  SHF.R.S32.HI R97, RZ, 0x1f, R157 ;  /* 0x0000001fff617819 */ /* 0x002fc6000001149d */
[----:B------:R2:W-:Y:S04]  /*7170*/  STS [R236+0xb000], R60 ;  /* 0x00b0003cec007388 */ /* 0x0005e80000000800 */
[----:B------:R2:W-:Y:S04]  /*7180*/  STS [R236+0xb400], R62 ;  /* 0x00b4003eec007388 */ /* 0x0005e80000000800 */
[----:B------:R-:W1:Y:S01]  /*7190*/  S2R R96, SR_CTAID.Y ;  /* 0x0000000000607919 */ /* 0x000e620000002600 */
[----:B------:R-:W-:Y:S05]  /*71a0*/  @P0 BRA `(.L_x_278) ;  /* 0x000000a000000947 */ /* 0x000fea0003800000 */
[----:B------:R-:W-:Y:S01]  /*71b0*/  SHF.R.S32.HI R0, RZ, 0x1f, R232 ;  /* 0x0000001fff007819 */ /* 0x000fe200000114e8 */
[----:B------:R-:W-:-:S04]  /*71c0*/  IMAD.WIDE.U32 R2, R232, c[0x0][0x3a0], RZ ;  /* 0x0000e800e8027a25 */ /* 0x000fc800078e00ff */
[----:B------:R-:W-:Y:S02]  /*71d0*/  IMAD R0, R0, c[0x0][0x3a0], RZ ;  /* 0x0000e80000007a24 */ /* 0x000fe400078e02ff */
[----:B------:R-:W-:Y:S02]  /*71e0*/  IMAD R4, R97, c[0x0][0x388], RZ ;  /* 0x0000e20061047a24 */ /* 0x000fe400078e02ff */
[----:B------:R-:W-:-:S05]  /*71f0*/  IMAD R0, R232, c[0x0][0x3a4], R0 ;  /* 0x0000e900e8007a24 */ /* 0x000fca00078e0200 */
[----:B------:R-:W-:Y:S01]  /*7200*/  IADD3 R3, R3, R0, RZ ;  /* 0x0000000003037210 */ /* 0x000fe20007ffe0ff */
[----:B-1----:R-:W-:-:S04]  /*7210*/  IMAD R0, R96, c[0x0][0x38c], R4 ;  /* 0x0000e30060007a24 */ /* 0x002fc800078e0204 */
[----:B------:R-:W-:-:S05]  /*7220*/  IMAD.WIDE.U32 R2, R96, c[0x0][0x388], R2 ;  /* 0x0000e20060027a25 */ /* 0x000fca00078e0002 */
[----:B------:R-:W-:Y:S02]  /*7230*/  IADD3 R5, R3, R0, RZ ;  /* 0x0000000003057210 */ /* 0x000fe40007ffe0ff */
[----:B------:R-:W-:Y:S02]  /*7240*/  MOV R4, R2 ;  /* 0x0000000200047202 */ /* 0x000fe40000000f00 */
.L_x_278:
[----:B------:R-:W-:-:S05]  /*7250*/  @P0 IADD3 R0, R232, R249, RZ ;  /* 0x000000f9e8000210 */ /* 0x000fca0007ffe0ff */
[----:B------:R-:W-:-:S04]  /*7260*/  @P0 IMAD.WIDE.U32 R2, R0, c[0x0][0x3a8], RZ ;  /* 0x0000ea0000020a25 */ /* 0x000fc800078e00ff */
[----:B------:R-:W-:Y:S01]  /*7270*/  @P0 IMAD R37, R0, c[0x0][0x3ac], R3 ;  /* 0x0000eb0000250a24 */ /* 0x000fe200078e0203 */
[----:B--2---:R-:W-:Y:S01]  /*7280*/  @P0 MOV R36, R2 ;  /* 0x0000000200240202 */ /* 0x004fe20000000f00 */
        /* <DEDUP_REMOVED lines=11> */
.L_x_279:
[----:B------:R-:W-:Y:S01]  /*7340*/  BAR.SYNC.DEFER_BLOCKING 0x0 ;  /* 0x0000000000007b1d */ /* 0x000fe20000010000 */
[----:B------:R-:W-:Y:S01]  /*7350*/  MOV R20, R200 ;  /* 0x000000c800147202 */ /* 0x000fe20000000f00 */
[----:B------:R-:W-:Y:S01]  /*7360*/  IMAD R23, R234, -0x40, R193 ;  /* 0xffffffc0ea177824 */ /* 0x000fe200078e02c1 */
[----:B------:R-:W-:Y:S01]  /*7370*/  MOV R21, R201 ;  /* 0x000000c900157202 */ /* 0x000fe20000000f00 */
[----:B------:R-:W-:Y:S01]  /*7380*/  IMAD R0, R250, c[0x0][0x3a0], RZ ;  /* 0x0000e800fa007a24 */ /* 0x000fe200078e02ff */
[----:B------:R-:W-:Y:S01]  /*7390*/  SHF.R.S32.HI R38, RZ, 0x1f, R233 ;  /* 0x0000001fff267819 */ /* 0x000fe200000114e9 */
[----:B------:R-:W2:Y:S01]  /*73a0*/  S2R R6, SR_CTAID.Z ;  /* 0x0000000000067919 */ /* 0x000ea20000002700 */
[----:B------:R-:W-:Y:S01]  /*73b0*/  ISETP.GE.AND P4, PT, R233, R23, PT ;  /* 0x00000017e900720c */ /* 0x000fe20003f86270 */
[C---:B------:R-:W-:Y:S01]  /*73c0*/  IMAD.WIDE.U32 R2, R242.reuse, c[0x0][0x3a0], R20 ;  /* 0x0000e800f2027a25 */ /* 0x040fe200078e0014 */
[----:B------:R-:W-:Y:S01]  /*73d0*/  BSSY B0, `(.L_x_280) ;  /* 0x0000025000007945 */ /* 0x000fe20003800000 */
[----:B------:R-:W3:Y:S02]  /*73e0*/  S2R R39, SR_CTAID.Z ;  /* 0x0000000000277919 */ /* 0x000ee40000002700 */
[----:B------:R-:W-:Y:S01]  /*73f0*/  IMAD R0, R242, c[0x0][0x3a4], R0 ;  /* 0x0000e900f2007a24 */ /* 0x000fe200078e0200 */
[----:B------:R-:W-:-:S04]  /*7400*/  IADD3 R2, P0, R4, R2, RZ ;  /* 0x0000000204027210 */ /* 0x000fc80007f1e0ff */
[----:B------:R-:W-:Y:S01]  /*7410*/  IADD3.X R3, R5, R3, R0, P0, !PT ;  /* 0x0000000305037210 */ /* 0x000fe200007fe400 */
[----:B------:R4:W1:Y:S04]  /*7420*/  LDS.128 R32, [R191+0x13000] ;  /* 0x01300000bf207984 */ /* 0x0008680000000c00 */
[----:B------:R4:W1:Y:S01]  /*7430*/  LDS.128 R28, [R191+0x15000] ;  /* 0x01500000bf1c7984 */ /* 0x0008620000000c00 */
[----:B--2---:R-:W-:-:S03]  /*7440*/  SHF.R.S32.HI R64, RZ, 0x1f, R6 ;  /* 0x0000001fff407819 */ /* 0x004fc60000011406 */
[----:B------:R4:W2:Y:S01]  /*7450*/  LDS.128 R24, [R191+0x17000] ;  /* 0x01700000bf187984 */ /* 0x0008a20000000c00 */
[----:B---3--:R-:W-:-:S03]  /*7460*/  IMAD.WIDE.U32 R4, R39, c[0x0][0x3b8], R2 ;  /* 0x0000ee0027047a25 */ /* 0x008fc600078e0002 */
[----:B------:R4:W3:Y:S01]  /*7470*/  LDS.128 R48, [R191+0x18000] ;  /* 0x01800000bf307984 */ /* 0x0008e20000000c00 */
[----:B------:R-:W-:-:S03]  /*7480*/  IMAD R0, R64, c[0x0][0x3b8], RZ ;  /* 0x0000ee0040007a24 */ /* 0x000fc600078e02ff */
[----:B------:R4:W1:Y:S01]  /*7490*/  LDS.128 R60, [R191+0x19000] ;  /* 0x01900000bf3c7984 */ /* 0x0008620000000c00 */
[----:B------:R-:W-:-:S03]  /*74a0*/  IMAD R0, R39, c[0x0][0x3bc], R0 ;  /* 0x0000ef0027007a24 */ /* 0x000fc600078e0200 */
[----:B------:R4:W1:Y:S02]  /*74b0*/  LDS.128 R44, [R191+0x1a000] ;  /* 0x01a00000bf2c7984 */ /* 0x0008640000000c00 */
[----:B------:R-:W-:Y:S02]  /*74c0*/  IADD3 R22, R5, R0, RZ ;  /* 0x0000000005167210 */ /* 0x000fe40007ffe0ff */
[----:B------:R4:W1:Y:S04]  /*74d0*/  LDS.128 R56, [R191+0x1b000] ;  /* 0x01b00000bf387984 */ /* 0x0008680000000c00 */
[----:B------:R4:W1:Y:S04]  /*74e0*/  LDS.128 R40, [R191+0x1c000] ;  /* 0x01c00000bf287984 */ /* 0x0008680000000c00 */
[----:B------:R4:W1:Y:S01]  /*74f0*/  LDS.128 R52, [R191+0x1d000] ;  /* 0x01d00000bf347984 */ /* 0x0008620000000c00 */
[----:B------:R-:W-:Y:S05]  /*7500*/  @P4 BRA `(.L_x_281) ;  /* 0x0000011000004947 */ /* 0x000fea0003800000 */
[----:B------:R-:W-:Y:S01]  /*7510*/  ISETP.GE.AND P3, PT, R200, c[0x0][0x220], PT ;  /* 0x00008800c8007a0c */ /* 0x000fe20003f66270 */
[----:B------:R-:W4:Y:S01]  /*7520*/  LDS.128 R16, [R191+0x14000] ;  /* 0x01400000bf107984 */ /* 0x000f220000000c00 */
[----:B------:R-:W-:Y:S01]  /*7530*/  MOV R3, R22 ;  /* 0x0000001600037202 */ /* 0x000fe20000000f00 */
[----:B------:R-:W-:Y:S01]  /*7540*/  IMAD R0, R38, c[0x0][0x3a0], RZ ;  /* 0x0000e80026007a24 */ /* 0x000fe200078e02ff */
[----:B------:R-:W-:Y:S01]  /*7550*/  ISETP.GE.AND P2, PT, R210, c[0x0][0x220], PT ;  /* 0x00008800d2007a0c */ /* 0x000fe20003f46270 */
[----:B------:R-:W3:Y:S01]  /*7560*/  LDS.128 R12, [R191+0x16000] ;  /* 0x01600000bf0c7984 */ /* 0x000ee20000000c00 */
[----:B------:R-:W-:Y:S01]  /*7570*/  IMAD.MOV.U32 R2, RZ, RZ, R4 ;  /* 0x000000ffff027224 */ /* 0x000fe200078e0004 */
[----:B------:R-:W-:Y:S01]  /*7580*/  ISETP.GE.AND P1, PT, R211, c[0x0][0x220], PT ;  /* 0x00008800d3007a0c */ /* 0x000fe20003f26270 */
[----:B------:R-:W-:-:S02]  /*7590*/  IMAD R0, R233, c[0x0][0x3a4], R0 ;  /* 0x0000e900e9007a24 */ /* 0x000fc400078e0200 */
[----:B------:R-:W-:-:S03]  /*75a0*/  IMAD.WIDE.U32 R6, R233, c[0x0][0x3a0], R2 ;  /* 0x0000e800e9067a25 */ /* 0x000fc600078e0002 */
[----:B------:R-:W2:Y:S01]  /*75b0*/  @!P3 LDS.128 R8, [R191+0x12000] ;  /* 0x01200000bf08b984 */ /* 0x000ea20000000c00 */
[----:B------:R-:W-:Y:S01]  /*75c0*/  IMAD.IADD R0, R7, 0x1, R0 ;  /* 0x0000000107007824 */ /* 0x000fe200078e0200 */
[----:B------:R-:W-:-:S04]  /*75d0*/  LEA R2, P0, R6, c[0x0][0x340], 0x1 ;  /* 0x0000d00006027a11 */ /* 0x000fc800078008ff */
[----:B------:R-:W-:-:S05]  /*75e0*/  LEA.HI.X R3, R6, c[0x0][0x344], R0, 0x1, P0 ;  /* 0x0000d10006037a11 */ /* 0x000fca00000f0c00 */
[----:B----4-:R4:W-:Y:S04]  /*75f0*/  @!P2 STG.E.128 [R2.64+0x80], R16 ;  /* 0x000080100200a986 */ /* 0x0109e8000c101d06 */
[----:B---3--:R4:W-:Y:S04]  /*7600*/  @!P1 STG.E.128 [R2.64+0x100], R12 ;  /* 0x0001000c02009986 */ /* 0x0089e8000c101d06 */
[----:B--2---:R4:W-:Y:S02]  /*7610*/  @!P3 STG.E.128 [R2.64], R8 ;  /* 0x000000080200b986 */ /* 0x0049e4000c101d06 */
.L_x_281:
[----:B------:R-:W-:Y:S05]  /*7620*/  BSYNC B0 ;  /* 0x0000000000007941 */ /* 0x000fea0003800000 */
.L_x_280:
[----:B------:R-:W-:Y:S01]  /*7630*/  IADD3 R0, R233, 0x20, RZ ;  /* 0x00000020e9007810 */ /* 0x000fe20007ffe0ff */
[----:B------:R-:W-:Y:S03]  /*7640*/  BSSY B0, `(.L_x_282) ;  /* 0x0000013000007945 */ /* 0x000fe60003800000 */
[----:B------:R-:W-:-:S13]  /*7650*/  ISETP.GE.AND P3, PT, R0, R23, PT ;  /* 0x000000170000720c */ /* 0x000fda0003f66270 */
[----:B------:R-:W-:Y:S05]  /*7660*/  @P3 BRA `(.L_x_283) ;  /* 0x0000010000003947 */ /* 0x000fea0003800000 */
[----:B------:R-:W-:Y:S02]  /*7670*/  IADD3 R0, P0, R233, 0x20, RZ ;  /* 0x00000020e9007810 */ /* 0x000fe40007f1e0ff */
[----:B----4-:R-:W-:Y:S02]  /*7680*/  MOV R3, R22 ;  /* 0x0000001600037202 */ /* 0x010fe40000000f00 */
[----:B------:R-:W-:Y:S01]  /*7690*/  ISETP.GE.AND P2, PT, R200, c[0x0][0x220], PT ;  /* 0x00008800c8007a0c */ /* 0x000fe20003f46270 */
[----:B------:R-:W-:Y:S01]  /*76a0*/  IMAD.X R2, RZ, RZ, R38, P0 ;  /* 0x000000ffff027224 */ /* 0x000fe200000e0626 */
[----:B------:R-:W-:Y:S02]  /*76b0*/  ISETP.GE.AND P1, PT, R210, c[0x0][0x220], PT ;  /* 0x00008800d2007a0c */ /* 0x000fe40003f26270 */
[----:B------:R-:W-:Y:S01]  /*76c0*/  ISETP.GE.AND P0, PT, R211, c[0x0][0x220], PT ;  /* 0x00008800d3007a0c */ /* 0x000fe20003f06270 */
[----:B------:R-:W-:Y:S02]  /*76d0*/  IMAD R5, R2, c[0x0][0x3a0], RZ ;  /* 0x0000e80002057a24 */ /* 0x000fe400078e02ff */
[----:B------:R-:W-:-:S04]  /*76e0*/  IMAD.MOV.U32 R2, RZ, RZ, R4 ;  /* 0x000000ffff027224 */ /* 0x000fc800078e0004 */
[----:B------:R-:W-:-:S04]  /*76f0*/  IMAD.WIDE.U32 R6, R0, c[0x0][0x3a0], R2 ;  /* 0x0000e80000067a25 */ /* 0x000fc800078e0002 */
[----:B------:R-:W-:Y:S01]  /*7700*/  IMAD R0, R0, c[0x0][0x3a4], R5 ;  /* 0x0000e90000007a24 */ /* 0x000fe200078e0205 */
[----:B------:R-:W-:-:S03]  /*7710*/  LEA R2, P5, R6, c[0x0][0x340], 0x1 ;  /* 0x0000d00006027a11 */ /* 0x000fc600078a08ff */
[----:B------:R-:W-:-:S05]  /*7720*/  IMAD.IADD R0, R7, 0x1, R0 ;  /* 0x0000000107007824 */ /* 0x000fca00078e0200 */
[----:B------:R-:W-:-:S05]  /*7730*/  LEA.HI.X R3, R6, c[0x0][0x344], R0, 0x1, P5 ;  /* 0x0000d10006037a11 */ /* 0x000fca00028f0c00 */
[----:B-1----:R1:W-:Y:S04]  /*7740*/  @!P2 STG.E.128 [R2.64], R32 ;  /* 0x000000200200a986 */ /* 0x0023e8000c101d06 */
[----:B------:R1:W-:Y:S04]  /*7750*/  @!P1 STG.E.128 [R2.64+0x80], R28 ;  /* 0x0000801c02009986 */ /* 0x0003e8000c101d06 */
[----:B--2---:R1:W-:Y:S02]  /*7760*/  @!P0 STG.E.128 [R2.64+0x100], R24 ;  /* 0x0001001802008986 */ /* 0x0043e4000c101d06 */
.L_x_283:
[----:B------:R-:W-:Y:S05]  /*7770*/  BSYNC B0 ;  /* 0x0000000000007941 */ /* 0x000fea0003800000 */
.L_x_282:
[----:B-1--4-:R-:W-:Y:S01]  /*7780*/  IMAD.WIDE.U32 R2, R242, c[0x0][0x3a8], R20 ;  /* 0x0000ea00f2027a25 */ /* 0x012fe200078e0014 */
[----:B------:R-:W-:Y:S03]  /*7790*/  BSSY B0, `(.L_x_284) ;  /* 0x0000018000007945 */ /* 0x000fe60003800000 */
[----:B------:R-:W-:Y:S01]  /*77a0*/  IMAD R0, R250, c[0x0][0x3a8], RZ ;  /* 0x0000ea00fa007a24 */ /* 0x000fe200078e02ff */
[----:B------:R-:W-:Y:S01]  /*77b0*/  IADD3 R2, P0, R36, R2, RZ ;  /* 0x0000000224027210 */ /* 0x000fe20007f1e0ff */
[----:B------:R-:W-:-:S02]  /*77c0*/  IMAD R4, R64, c[0x0][0x3c0], RZ ;  /* 0x0000f00040047a24 */ /* 0x000fc400078e02ff */
[----:B------:R-:W-:-:S05]  /*77d0*/  IMAD R0, R242, c[0x0][0x3ac], R0 ;  /* 0x0000eb00f2007a24 */ /* 0x000fca00078e0200 */
[----:B------:R-:W-:Y:S01]  /*77e0*/  IADD3.X R3, R37, R3, R0, P0, !PT ;  /* 0x0000000325037210 */ /* 0x000fe200007fe400 */
[----:B------:R-:W-:-:S04]  /*77f0*/  IMAD R0, R39, c[0x0][0x3c4], R4 ;  /* 0x0000f10027007a24 */ /* 0x000fc800078e0204 */
[----:B------:R-:W-:-:S05]  /*7800*/  IMAD.WIDE.U32 R4, R39, c[0x0][0x3c0], R2 ;  /* 0x0000f00027047a25 */ /* 0x000fca00078e0002 */
[----:B------:R-:W-:Y:S01]  /*7810*/  IADD3 R8, R5, R0, RZ ;  /* 0x0000000005087210 */ /* 0x000fe20007ffe0ff */
[----:B------:R-:W-:Y:S05]  /*7820*/  @P4 BRA `(.L_x_285) ;  /* 0x000000e000004947 */ /* 0x000fea0003800000 */
[----:B------:R-:W-:Y:S01]  /*7830*/  MOV R3, R8 ;  /* 0x0000000800037202 */ /* 0x000fe20000000f00 */
[----:B------:R-:W-:Y:S01]  /*7840*/  IMAD R0, R38, c[0x0][0x3a8], RZ ;  /* 0x0000ea0026007a24 */ /* 0x000fe200078e02ff */
[----:B------:R-:W-:Y:S01]  /*7850*/  ISETP.GE.AND P2, PT, R200, c[0x0][0x220], PT ;  /* 0x00008800c8007a0c */ /* 0x000fe20003f46270 */
[----:B------:R-:W-:Y:S01]  /*7860*/  IMAD.MOV.U32 R2, RZ, RZ, R4 ;  /* 0x000000ffff027224 */ /* 0x000fe200078e0004 */
[----:B------:R-:W-:Y:S01]  /*7870*/  ISETP.GE.AND P1, PT, R210, c[0x0][0x220], PT ;  /* 0x00008800d2007a0c */ /* 0x000fe20003f26270 */
[----:B------:R-:W-:Y:S01]  /*7880*/  IMAD R0, R233, c[0x0][0x3ac], R0 ;  /* 0x0000eb00e9007a24 */ /* 0x000fe200078e0200 */
[----:B------:R-:W-:Y:S01]  /*7890*/  ISETP.GE.AND P0, PT, R211, c[0x0][0x220], PT ;  /* 0x00008800d3007a0c */ /* 0x000fe20003f06270 */
[----:B------:R-:W-:-:S04]  /*78a0*/  IMAD.WIDE.U32 R6, R233, c[0x0][0x3a8], R2 ;  /* 0x0000ea00e9067a25 */ /* 0x000fc800078e0002 */
[----:B------:R-:W-:Y:S01]  /*78b0*/  IMAD.IADD R0, R7, 0x1, R0 ;  /* 0x0000000107007824 */ /* 0x000fe200078e0200 */
[----:B------:R-:W-:-:S04]  /*78c0*/  LEA R2, P4, R6, c[0x0][0x348], 0x1 ;  /* 0x0000d20006027a11 */ /* 0x000fc800078808ff */
[----:B------:R-:W-:-:S05]  /*78d0*/  LEA.HI.X R3, R6, c[0x0][0x34c], R0, 0x1, P4 ;  /* 0x0000d30006037a11 */ /* 0x000fca00020f0c00 */
[----:B---3--:R1:W-:Y:S04]  /*78e0*/  @!P2 STG.E.128 [R2.64], R48 ;  /* 0x000000300200a986 */ /* 0x0083e8000c101d06 */
[----:B------:R1:W-:Y:S04]  /*78f0*/  @!P1 STG.E.128 [R2.64+0x80], R44 ;  /* 0x0000802c02009986 */ /* 0x0003e8000c101d06 */
[----:B------:R1:W-:Y:S02]  /*7900*/  @!P0 STG.E.128 [R2.64+0x100], R40 ;  /* 0x0001002802008986 */ /* 0x0003e4000c101d06 */
.L_x_285:
[----:B------:R-:W-:Y:S05]  /*7910*/  BSYNC B0 ;  /* 0x0000000000007941 */ /* 0x000fea0003800000 */
.L_x_284:
[----:B------:R-:W-:Y:S05]  /*7920*/  @P3 BRA `(.L_x_286) ;  /* 0x0000092000003947 */ /* 0x000fea0003800000 */
[----:B------:R-:W-:Y:S02]  /*7930*/  IADD3 R0, P0, R233, 0x20, RZ ;  /* 0x00000020e9007810 */ /* 0x000fe40007f1e0ff */
[----:B-1----:R-:W-:-:S02]  /*7940*/  MOV R3, R8 ;  /* 0x0000000800037202 */ /* 0x002fc40000000f00 */
[----:B------:R-:W-:Y:S01]  /*7950*/  ISETP.GE.AND P1, PT, R200, c[0x0][0x220], PT ;  /* 0x00008800c8007a0c */ /* 0x000fe20003f26270 */
[----:B------:R-:W-:Y:S01]  /*7960*/  IMAD.X R2, RZ, RZ, R38, P0 ;  /* 0x000000ffff027224 */ /* 0x000fe200000e0626 */
[----:B------:R-:W-:-:S03]  /*7970*/  ISETP.GE.AND P0, PT, R210, c[0x0][0x220], PT ;  /* 0x00008800d2007a0c */ /* 0x000fc60003f06270 */
[----:B------:R-:W-:Y:S02]  /*7980*/  IMAD R5, R2, c[0x0][0x3a8], RZ ;  /* 0x0000ea0002057a24 */ /* 0x000fe400078e02ff */
[----:B------:R-:W-:-:S04]  /*7990*/  IMAD.MOV.U32 R2, RZ, RZ, R4 ;  /* 0x000000ffff027224 */ /* 0x000fc800078e0004 */
[----:B------:R-:W-:-:S04]  /*79a0*/  IMAD.WIDE.U32 R6, R0, c[0x0][0x3a8], R2 ;  /* 0x0000ea0000067a25 */ /* 0x000fc800078e0002 */
        /* <DEDUP_REMOVED lines=10> */
.L_x_256:
[----:B------:R-:W1:Y:S01]  /*7a50*/  S2R R4, SR_CTAID.Y ;  /* 0x0000000000047919 */ /* 0x000e620000002600 */
[----:B------:R-:W-:-:S03]  /*7a60*/  ISETP.NE.AND P0, PT, R249, -0x1, PT ;  /* 0xfffffffff900780c */ /* 0x000fc60003f05270 */
[----:B------:R-:W2:Y:S10]  /*7a70*/  S2R R7, SR_CTAID.Y ;  /* 0x0000000000077919 */ /* 0x000eb40000002600 */
[----:B------:R-:W-:-:S05]  /*7a80*/  @P0 IADD3 R0, R232, R249, RZ ;  /* 0x000000f9e8000210 */ /* 0x000fca0007ffe0ff */
[----:B------:R-:W-:-:S04]  /*7a90*/  @P0 IMAD.WIDE.U32 R2, R0, c[0x0][0x3a0], RZ ;  /* 0x0000e80000020a25 */ /* 0x000fc800078e00ff */
[----:B------:R-:W-:Y:S01]  /*7aa0*/  @P0 IMAD R5, R0, c[0x0][0x3a4], R3 ;  /* 0x0000e90000050a24 */ /* 0x000fe200078e0203 */
[----:B-1----:R-:W-:Y:S02]  /*7ab0*/  SHF.R.S32.HI R6, RZ, 0x1f, R4 ;  /* 0x0000001fff067819 */ /* 0x002fe40000011404 */
[----:B------:R-:W-:Y:S01]  /*7ac0*/  @P0 MOV R4, R2 ;  /* 0x0000000200040202 */ /* 0x000fe20000000f00 */
[----:B------:R-:W-:Y:S05]  /*7ad0*/  @P0 BRA `(.L_x_287) ;  /* 0x000000a000000947 */ /* 0x000fea0003800000 */
[----:B------:R-:W-:Y:S01]  /*7ae0*/  SHF.R.S32.HI R0, RZ, 0x1f, R232 ;  /* 0x0000001fff007819 */ /* 0x000fe200000114e8 */
[----:B------:R-:W-:-:S04]  /*7af0*/  IMAD.WIDE.U32 R2, R232, c[0x0][0x3a0], RZ ;  /* 0x0000e800e8027a25 */ /* 0x000fc800078e00ff */
[----:B------:R-:W-:Y:S02]  /*7b00*/  IMAD R0, R0, c[0x0][0x3a0], RZ ;  /* 0x0000e80000007a24 */ /* 0x000fe400078e02ff */
[----:B------:R-:W-:Y:S02]  /*7b10*/  IMAD R4, R6, c[0x0][0x388], RZ ;  /* 0x0000e20006047a24 */ /* 0x000fe400078e02ff */
[----:B------:R-:W-:-:S05]  /*7b20*/  IMAD R0, R232, c[0x0][0x3a4], R0 ;  /* 0x0000e900e8007a24 */ /* 0x000fca00078e0200 */
[----:B------:R-:W-:Y:S01]  /*7b30*/  IADD3 R3, R3, R0, RZ ;  /* 0x0000000003037210 */ /* 0x000fe20007ffe0ff */
[----:B--2---:R-:W-:-:S04]  /*7b40*/  IMAD R0, R7, c[0x0][0x38c], R4 ;  /* 0x0000e30007007a24 */ /* 0x004fc800078e0204 */
[----:B------:R-:W-:-:S05]  /*7b50*/  IMAD.WIDE.U32 R2, R7, c[0x0][0x388], R2 ;  /* 0x0000e20007027a25 */ /* 0x000fca00078e0002 */
[----:B------:R-:W-:Y:S02]  /*7b60*/  IADD3 R5, R3, R0, RZ ;  /* 0x0000000003057210 */ /* 0x000fe40007ffe0ff */
[----:B------:R-:W-:Y:S02]  /*7b70*/  MOV R4, R2 ;  /* 0x0000000200047202 */ /* 0x000fe40000000f00 */
.L_x_287:
[----:B------:R-:W-:-:S05]  /*7b80*/  @P0 IADD3 R0, R232, R249, RZ ;  /* 0x000000f9e8000210 */ /* 0x000fca0007ffe0ff */
[----:B------:R-:W-:-:S04]  /*7b90*/  @P0 IMAD.WIDE.U32 R2, R0, c[0x0][0x3a8], RZ ;  /* 0x0000ea0000020a25 */ /* 0x000fc800078e00ff */
[----:B------:R-:W-:Y:S01]  /*7ba0*/  @P0 IMAD R11, R0, c[0x0][0x3ac], R3 ;  /* 0x0000eb00000b0a24 */ /* 0x000fe200078e0203 */
        /* <DEDUP_REMOVED lines=12> */
.L_x_288:
[----:B------:R-:W1:Y:S01]  /*7c70*/  S2R R6, SR_CTAID.Z ;  /* 0x0000000000067919 */ /* 0x000e620000002700 */
[----:B------:R-:W-:Y:S01]  /*7c80*/  IMAD R9, R234, -0x40, R193 ;  /* 0xffffffc0ea097824 */ /* 0x000fe200078e02c1 */
[----:B------:R-:W-:Y:S01]  /*7c90*/  BSSY B0, `(.L_x_289) ;  /* 0x000001d000007945 */ /* 0x000fe20003800000 */
[----:B------:R-:W-:Y:S01]  /*7ca0*/  IMAD R0, R250, c[0x0][0x3a0], RZ ;  /* 0x0000e800fa007a24 */ /* 0x000fe200078e02ff */
[----:B------:R-:W3:Y:S01]  /*7cb0*/  S2R R13, SR_CTAID.Z ;  /* 0x00000000000d7919 */ /* 0x000ee20000002700 */
[C---:B------:R-:W-:Y:S01]  /*7cc0*/  IMAD.WIDE.U32 R2, R242.reuse, c[0x0][0x3a0], R200 ;  /* 0x0000e800f2027a25 */ /* 0x040fe200078e00c8 */
[----:B------:R-:W-:Y:S02]  /*7cd0*/  ISETP.GE.AND P4, PT, R233, R9, PT ;  /* 0x00000009e900720c */ /* 0x000fe40003f86270 */
[----:B------:R-:W-:Y:S01]  /*7ce0*/  SHF.R.S32.HI R12, RZ, 0x1f, R233 ;  /* 0x0000001fff0c7819 */ /* 0x000fe200000114e9 */
[----:B------:R-:W-:Y:S01]  /*7cf0*/  IMAD R0, R242, c[0x0][0x3a4], R0 ;  /* 0x0000e900f2007a24 */ /* 0x000fe200078e0200 */
[----:B------:R-:W-:-:S04]  /*7d00*/  IADD3 R4, P0, R4, R2, RZ ;  /* 0x0000000204047210 */ /* 0x000fc80007f1e0ff */
[----:B------:R-:W-:Y:S02]  /*7d10*/  IADD3.X R5, R5, R3, R0, P0, !PT ;  /* 0x0000000305057210 */ /* 0x000fe400007fe400 */
[----:B-1----:R-:W-:-:S03]  /*7d20*/  SHF.R.S32.HI R14, RZ, 0x1f, R6 ;  /* 0x0000001fff0e7819 */ /* 0x002fc60000011406 */
[----:B---3--:R-:W-:-:S04]  /*7d30*/  IMAD.WIDE.U32 R4, R13, c[0x0][0x3b8], R4 ;  /* 0x0000ee000d047a25 */ /* 0x008fc800078e0004 */
[----:B------:R-:W-:-:S04]  /*7d40*/  IMAD R8, R14, c[0x0][0x3b8], RZ ;  /* 0x0000ee000e087a24 */ /* 0x000fc800078e02ff */
[----:B------:R-:W-:-:S05]  /*7d50*/  IMAD R8, R13, c[0x0][0x3bc], R8 ;  /* 0x0000ef000d087a24 */ /* 0x000fca00078e0208 */
        /* <DEDUP_REMOVED lines=9> */
[----:B--2---:R-:W-:-:S04]  /*7df0*/  IMAD.WIDE.U32 R6, R233, c[0x0][0x3a0], R2 ;  /* 0x0000e800e9067a25 */ /* 0x004fc800078e0002 */
[----:B------:R-:W-:Y:S01]  /*7e00*/  IMAD.IADD R0, R0, 0x1, R7 ;  /* 0x0000000100007824 */ /* 0x000fe200078e0207 */
[----:B------:R-:W-:-:S04]  /*7e10*/  LEA R2, P3, R6, c[0x0][0x340], 0x1 ;  /* 0x0000d00006027a11 */ /* 0x000fc800078608ff */
[----:B------:R-:W-:-:S05]  /*7e20*/  LEA.HI.X R3, R6, c[0x0][0x344], R0, 0x1, P3 ;  /* 0x0000d10006037a11 */ /* 0x000fca00018f0c00 */
[----:B------:R1:W-:Y:S04]  /*7e30*/  @!P2 STG.E.128 [R2.64], RZ ;  /* 0x000000ff0200a986 */ /* 0x0003e8000c101d06 */
[----:B------:R1:W-:Y:S04]  /*7e40*/  @!P1 STG.E.128 [R2.64+0x80], RZ ;  /* 0x000080ff02009986 */ /* 0x0003e8000c101d06 */
[----:B------:R1:W-:Y:S02]  /*7e50*/  @!P0 STG.E.128 [R2.64+0x100], RZ ;  /* 0x000100ff02008986 */ /* 0x0003e4000c101d06 */
.L_x_290:
[----:B------:R-:W-:Y:S05]  /*7e60*/  BSYNC B0 ;  /* 0x0000000000007941 */ /* 0x000fea0003800000 */
.L_x_289:
[----:B------:R-:W-:Y:S01]  /*7e70*/  IADD3 R0, R233, 0x20, RZ ;  /* 0x00000020e9007810 */ /* 0x000fe20007ffe0ff */
[----:B------:R-:W-:Y:S03]  /*7e80*/  BSSY B0, `(.L_x_291) ;  /* 0x0000012000007945 */ /* 0x000fe60003800000 */
[----:B------:R-:W-:-:S13]  /*7e90*/  ISETP.GE.AND P3, PT, R0, R9, PT ;  /* 0x000000090000720c */ /* 0x000fda0003f66270 */
[----:B------:R-:W-:Y:S05]  /*7ea0*/  @P3 BRA `(.L_x_292) ;  /* 0x000000f000003947 */ /* 0x000fea0003800000 */
[----:B------:R-:W-:Y:S01]  /*7eb0*/  IADD3 R0, P0, R233, 0x20, RZ ;  /* 0x00000020e9007810 */ /* 0x000fe20007f1e0ff */
[----:B------:R-:W-:Y:S01]  /*7ec0*/  IMAD.MOV.U32 R5, RZ, RZ, R8 ;  /* 0x000000ffff057224 */ /* 0x000fe200078e0008 */
[----:B------:R-:W-:Y:S02]  /*7ed0*/  ISETP.GE.AND P2, PT, R200, c[0x0][0x220], PT ;  /* 0x00008800c8007a0c */ /* 0x000fe40003f46270 */
[----:B------:R-:W-:Y:S01]  /*7ee0*/  ISETP.GE.AND P1, PT, R210, c[0x0][0x220], PT ;  /* 0x00008800d2007a0c */ /* 0x000fe20003f26270 */
[----:B-1----:R-:W-:Y:S01]  /*7ef0*/  IMAD.X R2, RZ, RZ, R12, P0 ;  /* 0x000000ffff027224 */ /* 0x002fe200000e060c */
        /* <DEDUP_REMOVED lines=10> */
.L_x_292:
[----:B------:R-:W-:Y:S05]  /*7fa0*/  BSYNC B0 ;  /* 0x0000000000007941 */ /* 0x000fea0003800000 */
.L_x_291:
[----:B-1----:R-:W-:Y:S01]  /*7fb0*/  IMAD.WIDE.U32 R2, R242, c[0x0][0x3a8], R200 ;  /* 0x0000ea00f2027a25 */ /* 0x002fe200078e00c8 */
[----:B------:R-:W-:Y:S03]  /*7fc0*/  BSSY B0, `(.L_x_293) ;  /* 0x0000018000007945 */ /* 0x000fe60003800000 */
[----:B------:R-:W-:Y:S01]  /*7fd0*/  IMAD R0, R250, c[0x0][0x3a8], RZ ;  /* 0x0000ea00fa007a24 */ /* 0x000fe200078e02ff */
[----:B------:R-:W-:Y:S01]  /*7fe0*/  IADD3 R4, P0, R10, R2, RZ ;  /* 0x000000020a047210 */ /* 0x000fe20007f1e0ff */
[----:B------:R-:W-:-:S02]  /*7ff0*/  IMAD R8, R14, c[0x0][0x3c0], RZ ;  /* 0x0000f0000e087a24 */ /* 0x000fc400078e02ff */
[----:B------:R-:W-:Y:S02]  /*8000*/  IMAD R0, R242, c[0x0][0x3ac], R0 ;  /* 0x0000eb00f2007a24 */ /* 0x000fe400078e0200 */
[----:B------:R-:W-:-:S03]  /*8010*/  IMAD R8, R13, c[0x0][0x3c4], R8 ;  /* 0x0000f1000d087a24 */ /* 0x000fc600078e0208 */
[----:B------:R-:W-:-:S05]  /*8020*/  IADD3.X R5, R11, R3, R0, P0, !PT ;  /* 0x000000030b057210 */ /* 0x000fca00007fe400 */
        /* <DEDUP_REMOVED lines=17> */
.L_x_294:
[----:B------:R-:W-:Y:S05]  /*8140*/  BSYNC B0 ;  /* 0x0000000000007941 */ /* 0x000fea0003800000 */
.L_x_293:
[----:B------:R-:W-:Y:S05]  /*8150*/  @P3 BRA `(.L_x_286) ;  /* 0x000000f000003947 */ /* 0x000fea0003800000 */
[----:B------:R-:W-:Y:S01]  /*8160*/  IADD3 R0, P0, R233, 0x20, RZ ;  /* 0x00000020e9007810 */ /* 0x000fe20007f1e0ff */
[----:B------:R-:W-:Y:S01]  /*8170*/  IMAD.MOV.U32 R5, RZ, RZ, R8 ;  /* 0x000000ffff057224 */ /* 0x000fe200078e0008 */
[----:B------:R-:W-:-:S02]  /*8180*/  ISETP.GE.AND P2, PT, R200, c[0x0][0x220], PT ;  /* 0x00008800c8007a0c */ /* 0x000fc40003f46270 */
        /* <DEDUP_REMOVED lines=12> */
.L_x_286:
[----:B------:R-:W-:Y:S05]  /*8250*/  BSYNC B1 ;  /* 0x0000000000017941 */ /* 0x000fea0003800000 */
.L_x_251:
[----:B------:R-:W-:-:S04]  /*8260*/  IADD3 R234, R234, c[0x0][0xc], RZ ;  /* 0x00000300eaea7a10 */ /* 0x000fc80007ffe0ff */
[----:B------:R-:W-:-:S13]  /*8270*/  ISETP.GE.AND P0, PT, R234, UR4, PT ;  /* 0x00000004ea007c0c */ /* 0x000fda000bf06270 */
[----:B------:R-:W-:Y:S01]  /*8280*/  @P0 CALL.REL.NOINC `(.L_x_295) ;  /* 0x0000001000000944 */ /* 0x000fe20003c00000 */
[----:B------:R-:W-:Y:S05]  /*8290*/  BRA `(.L_x_296) ;  /* 0xffff864000007947 */ /* 0x000fea000383ffff */
.L_x_295:
[----:B------:R-:W-:Y:S05]  /*82a0*/  EXIT ;  /* 0x000000000000794d */ /* 0x000fea0003800000 */
.L_x_297:
        /* <DEDUP_REMOVED lines=13> */
.L_x_1584:


//--------------------- .text._ZN5flash44flash_bwd_dq_dk_dv_loop_seqk_parallel_kernelI23Flash_bwd_kernel_traitsILi192ELi64ELi64ELi8ELi4ELi2ELi2ELb0ELb0EN7cutlass10bfloat16_tE19Flash_kernel_traitsILi192ELi64ELi64ELi8ES3_EELb0ELb0ELb1ELb0ELb0ELb0ELb0EEEvNS_16Flash_bwd_paramsE --------------------------
	.section	.text._ZN5flash44flash_bwd_dq_dk_dv_loop_seqk_parallel_kernelI23Flash_bwd_kernel_traitsILi192ELi64ELi64ELi8ELi4ELi2ELi2ELb0ELb0EN7cutlass10bfloat16_tE19Flash_kernel_traitsILi192ELi64ELi64ELi8ES3_EELb0ELb0ELb1ELb0ELb0ELb0ELb0EEEvNS_16Flash_bwd_paramsE,"ax",@progbits
	.sectioninfo	@"SHI_REGISTERS=254"
	.align	128
        .global         _ZN5flash44flash_bwd_dq_dk_dv_loop_seqk_parallel_kernelI23Flash_bwd_kernel_traitsILi192ELi64ELi64ELi8ELi4ELi2ELi2ELb0ELb0EN7cutlass10bfloat16_tE19Flash_kernel_traitsILi192ELi64ELi64ELi8ES3_EELb0ELb0ELb1ELb0ELb0ELb0ELb0EEEvNS_16Flash_bwd_paramsE
        .type           _ZN5flash44flash_bwd_dq_dk_dv_loop_seqk_parallel_kernelI23Flash_bwd_kernel_traitsILi192ELi64ELi64ELi8ELi4ELi2ELi2ELb0ELb0EN7cutlass10bfloat16_tE19Flash_kernel_traitsILi192ELi64ELi64ELi8ES3_EELb0ELb0ELb1ELb0ELb0ELb0ELb0EEEvNS_16Flash_bwd_paramsE,@function
        .size           _ZN5flash44flash_bwd_dq_dk_dv_loop_seqk_parallel_kernelI23Flash_bwd_kernel_traitsILi192ELi64ELi64ELi8ELi4ELi2ELi2ELb0ELb0EN7cutlass10bfloat16_tE19Flash_kernel_traitsILi192ELi64ELi64ELi8ES3_EELb0ELb0ELb1ELb0ELb0ELb0ELb0EEEvNS_16Flash_bwd_paramsE,(.L_x_1585 - _ZN5flash44flash_bwd_dq_dk_dv_loop_seqk_parallel_kernelI23Flash_bwd_kernel_traitsILi192ELi64ELi64ELi8ELi4ELi2ELi2ELb0ELb0EN7cutlass10bfloat16_tE19Flash_kernel_traitsILi192ELi64ELi64ELi8ES3_EELb0ELb0ELb1ELb0ELb0ELb0ELb0EEEvNS_16Flash_bwd_paramsE)
        .other          _ZN5flash44flash_bwd_dq_dk_dv_loop_seqk_parallel_kernelI23Flash_bwd_kernel_traitsILi192ELi64ELi64ELi8ELi4ELi2ELi2ELb0ELb0EN7cutlass10bfloat16_tE19Flash_kernel_traitsILi192ELi64ELi64ELi8ES3_EELb0ELb0ELb1ELb0ELb0ELb0ELb0EEEvNS_16Flash_bwd_paramsE,@"STO_CUDA_ENTRY STV_DEFAULT"
_ZN5flash44flash_bwd_dq_dk_dv_loop_seqk_parallel_kernelI23Flash_bwd_kernel_traitsILi192ELi64ELi64ELi8ELi4ELi2ELi2ELb0ELb0EN7cutlass10bfloat16_tE19Flash_kernel_traitsILi192ELi64ELi64ELi8ES3_EELb0ELb0ELb1ELb0ELb0ELb0ELb0EEEvNS_16Flash_bwd_paramsE:
.text._ZN5flash44flash_bwd_dq_dk_dv_loop_seqk_parallel_kernelI23Flash_bwd_kernel_traitsILi192ELi64ELi64ELi8ELi4ELi2ELi2ELb0ELb0EN7cutlass10bfloat16_tE19Flash_kernel_traitsILi192ELi64ELi64ELi8ES3_EELb0ELb0ELb1ELb0ELb0ELb0ELb0EEEvNS_16Flash_bwd_paramsE:
[----:B------:R-:W-:Y:S02]  /*0000*/  MOV R1, c[0x0][0x28] ;  /* 0x00000a0000017a02 */ /* 0x000fe40000000f00 */
[----:B------:R-:W1:Y:S01]  /*0010*/  S2R R216, SR_CTAID.X ;  /* 0x0000000000d87919 */ /* 0x000e620000002500 */
[----:B------:R-:W-:Y:S02]  /*0020*/  ULDC UR5, c[0x0][0x218] ;  /* 0x0000860000057ab9 */ /* 0x000fe40000000800 */
[----:B------:R-:W-:-:S04]  /*0030*/  UIADD3 UR5, UR5, 0x3f, URZ ;  /* 0x0000003f05057890 */ /* 0x000fc8000fffe03f */
[----:B------:R-:W-:-:S04]  /*0040*/  USHF.R.S32.HI UR4, URZ, 0x1f, UR5 ;  /* 0x0000001f3f047899 */ /* 0x000fc80008011405 */
[----:B------:R-:W-:-:S04]  /*0050*/  ULEA.HI UR4, UR4, UR5, URZ, 0x6 ;  /* 0x0000000504047291 */ /* 0x000fc8000f8f303f */
[----:B------:R-:W-:-:S06]  /*0060*/  USHF.R.S32.HI UR4, URZ, 0x6, UR4 ;  /* 0x000000063f047899 */ /* 0x000fcc0008011404 */
[----:B-1----:R-:W-:-:S13]  /*0070*/  ISETP.GE.AND P0, PT, R216, UR4, PT ;  /* 0x00000004d8007c0c */ /* 0x002fda000bf06270 */
[----:B------:R-:W-:Y:S05]  /*0080*/  @P0 EXIT ;  /* 0x000000000000094d */ /* 0x000fea0003800000 */
[----:B------:R-:W1:Y:S01]  /*0090*/  S2R R6, SR_TID.X ;  /* 0x0000000000067919 */ /* 0x000e620000002100 */
[----:B------:R-:W-:-:S03]  /*00a0*/  ULDC.64 UR6, c[0x0][0x118] ;  /* 0x0000460000067ab9 */ /* 0x000fc60000000a00 */
[----:B------:R-:W2:Y:S04]  /*00b0*/  S2R R202, SR_CTAID.Y ;  /* 0x0000000000ca7919 */ /* 0x000ea80000002600 */
[----:B------:R-:W3:Y:S01]  /*00c0*/  S2R R233, SR_CTAID.Z ;  /* 0x0000000000e97919 */ /* 0x000ee20000002700 */
[----:B-1----:R-:W-:-:S04]  /*00d0*/  SHF.R.S32.HI R9, RZ, 0x1f, R6 ;  /* 0x0000001fff097819 */ /* 0x002fc80000011406 */
[CC--:B------:R-:W-:Y:S02]  /*00e0*/  LEA.HI R5, R9.reuse, R6.reuse, RZ, 0x4 ;  /* 0x0000000609057211 */ /* 0x0c0fe400078f20ff */
[CC--:B------:R-:W-:Y:S02]  /*00f0*/  LEA.HI R17, R9.reuse, R6.reuse, RZ, 0x3 ;  /* 0x0000000609117211 */ /* 0x0c0fe400078f18ff */
[----:B------:R-:W-:Y:S02]  /*0100*/  SHF.R.S32.HI R0, RZ, 0x4, R5 ;  /* 0x00000004ff007819 */ /* 0x000fe40000011405 */
[----:B------:R-:W-:Y:S02]  /*0110*/  LEA.HI R10, R9, R6, RZ, 0x5 ;  /* 0x00000006090a7211 */ /* 0x000fe400078f28ff */
[----:B------:R-:W-:Y:S02]  /*0120*/  LEA.HI R7, R5, R0, RZ, 0x1 ;  /* 0x0000000005077211 */ /* 0x000fe400078f08ff */
[----:B------:R-:W-:-:S02]  /*0130*/  LOP3.LUT R11, R17, 0xfffffff8, RZ, 0xc0, !PT ;  /* 0xfffffff8110b7812 */ /* 0x000fc400078ec0ff */
[----:B------:R-:W-:Y:S02]  /*0140*/  SHF.R.S32.HI R209, RZ, 0x3, R17 ;  /* 0x00000003ffd17819 */ /* 0x000fe40000011411 */
[----:B------:R-:W-:Y:S01]  /*0150*/  LOP3.LUT R7, R7, 0xfffffffe, RZ, 0xc0, !PT ;  /* 0xfffffffe07077812 */ /* 0x000fe200078ec0ff */
[----:B------:R-:W-:Y:S01]  /*0160*/  IMAD.IADD R2, R6, 0x1, -R11 ;  /* 0x0000000106027824 */ /* 0x000fe200078e0a0b */
[----:B------:R-:W-:Y:S01]  /*0170*/  SHF.R.S32.HI R207, RZ, 0x5, R10 ;  /* 0x00000005ffcf7819 */ /* 0x000fe2000001140a */
[----:B------:R-:W-:Y:S01]  /*0180*/  IMAD.SHL.U32 R13, R209, 0x40, RZ ;  /* 0x00000040d10d7824 */ /* 0x000fe200078e00ff */
[----:B------:R-:W-:Y:S01]  /*0190*/  LOP3.LUT R5, R5, 0xfffffff0, RZ, 0xc0, !PT ;  /* 0xfffffff005057812 */ /* 0x000fe200078ec0ff */
[----:B------:R-:W-:Y:S01]  /*01a0*/  IMAD.IADD R7, R0, 0x1, -R7 ;  /* 0x0000000100077824 */ /* 0x000fe200078e0a07 */
[----:B------:R-:W-:Y:S01]  /*01b0*/  LEA.HI R0, R10, R207, RZ, 0x1 ;  /* 0x000000cf0a007211 */ /* 0x000fe200078f08ff */
[----:B------:R-:W-:Y:S01]  /*01c0*/  IMAD.SHL.U32 R210, R2, 0x8, RZ ;  /* 0x0000000802d27824 */ /* 0x000fe200078e00ff */
[----:B------:R-:W-:Y:S01]  /*01d0*/  LEA.HI R8, R9, R6, RZ, 0x2 ;  /* 0x0000000609087211 */ /* 0x000fe200078f10ff */
[----:B------:R-:W-:Y:S01]  /*01e0*/  IMAD.IADD R14, R6, 0x1, -R5 ;  /* 0x00000001060e7824 */ /* 0x000fe200078e0a05 */
[----:B------:R-:W-:Y:S01]  /*01f0*/  LOP3.LUT R13, R13, 0x1c0, RZ, 0xc0, !PT ;  /* 0x000001c00d0d7812 */ /* 0x000fe200078ec0ff */
[----:B------:R-:W-:Y:S01]  /*0200*/  IMAD.SHL.U32 R12, R2, 0x40, RZ ;  /* 0x00000040020c7824 */ /* 0x000fe200078e00ff */
[----:B------:R-:W-:-:S02]  /*0210*/  LOP3.LUT R0, R0, 0xfffffffe, RZ, 0xc0, !PT ;  /* 0xfffffffe00007812 */ /* 0x000fc400078ec0ff */
[--C-:B------:R-:W-:Y:S02]  /*0220*/  SHF.R.S32.HI R4, RZ, 0x2, R8.reuse ;  /* 0x00000002ff047819 */ /* 0x100fe40000011408 */
[----:B------:R-:W-:Y:S01]  /*0230*/  SHF.R.S32.HI R3, RZ, 0x1f, R8 ;  /* 0x0000001fff037819 */ /* 0x000fe20000011408 */
[----:B------:R-:W-:Y:S01]  /*0240*/  IMAD.IADD R5, R207, 0x1, -R0 ;  /* 0x00000001cf057824 */ /* 0x000fe200078e0a00 */
[----:B------:R-:W-:Y:S02]  /*0250*/  LOP3.LUT R11, R13, 0x38, R210, 0xf8, !PT ;  /* 0x000000380d0b7812 */ /* 0x000fe400078ef8d2 */
[----:B------:R-:W-:Y:S02]  /*0260*/  SHF.R.U32.HI R208, RZ, 0x3, R13 ;  /* 0x00000003ffd07819 */ /* 0x000fe4000001160d */
[----:B------:R-:W-:Y:S02]  /*0270*/  LEA.HI R3, R3, R4, RZ, 0x3 ;  /* 0x0000000403037211 */ /* 0x000fe400078f18ff */
[----:B------:R-:W-:Y:S01]  /*0280*/  LOP3.LUT R208, R11, R208, RZ, 0x3c, !PT ;  /* 0x000000d00bd07212 */ /* 0x000fe200078e3cff */
[----:B------:R-:W-:Y:S01]  /*0290*/  IMAD.SHL.U32 R11, R5, 0x10, RZ ;  /* 0x00000010050b7824 */ /* 0x000fe200078e00ff */
[----:B------:R-:W-:-:S02]  /*02a0*/  LOP3.LUT R12, R12, 0x1c0, RZ, 0xc0, !PT ;  /* 0x000001c00c0c7812 */ /* 0x000fc400078ec0ff */
[----:B------:R-:W-:Y:S02]  /*02b0*/  LOP3.LUT R3, R3, 0xfffffff8, RZ, 0xc0, !PT ;  /* 0xfffffff803037812 */ /* 0x000fe400078ec0ff */
[----:B------:R-:W-:Y:S02]  /*02c0*/  SHF.R.S32.HI R13, RZ, 0x1f, R14 ;  /* 0x0000001fff0d7819 */ /* 0x000fe4000001140e */
[----:B------:R-:W-:Y:S01]  /*02d0*/  LOP3.LUT R0, R12, 0x10, R11, 0xf8, !PT ;  /* 0x000000100c007812 */ /* 0x000fe200078ef80b */
[----:B------:R-:W-:Y:S01]  /*02e0*/  IMAD.IADD R3, R4, 0x1, -R3 ;  /* 0x0000000104037824 */ /* 0x000fe200078e0a03 */
[C---:B------:R-:W-:Y:S02]  /*02f0*/  LOP3.LUT P4, RZ, R2.reuse, 0x4, RZ, 0xc0, !PT ;  /* 0x0000000402ff7812 */ /* 0x040fe4000788c0ff */
[----:B------:R-:W-:Y:S02]  /*0300*/  LOP3.LUT P3, RZ, R2, 0x2, RZ, 0xc0, !PT ;  /* 0x0000000202ff7812 */ /* 0x000fe4000786c0ff */
[----:B------:R-:W-:Y:S01]  /*0310*/  LEA.HI R2, R13, R14, RZ, 0x3 ;  /* 0x0000000e0d027211 */ /* 0x000fe200078f18ff */
[----:B------:R-:W-:Y:S01]  /*0320*/  IMAD.SHL.U32 R13, R7, 0x200, RZ ;  /* 0x00000200070d7824 */ /* 0x000fe200078e00ff */
[----:B------:R-:W-:-:S02]  /*0330*/  LOP3.LUT R198, R12, 0x8, R17, 0xf8, !PT ;  /* 0x000000080cc67812 */ /* 0x000fc400078ef811 */
[----:B------:R-:W-:Y:S02]  /*0340*/  SHF.R.U32.HI R11, RZ, 0x3, R12 ;  /* 0x00000003ff0b7819 */ /* 0x000fe4000001160c */
[----:B------:R-:W-:Y:S02]  /*0350*/  LOP3.LUT R0, R0, 0x8, R17, 0xf8, !PT ;  /* 0x0000000800007812 */ /* 0x000fe400078ef811 */
[----:B------:R-:W-:Y:S02]  /*0360*/  LEA.HI R4, R9, R6, RZ, 0x7 ;  /* 0x0000000609047211 */ /* 0x000fe400078f38ff */
[----:B------:R-:W-:Y:S02]  /*0370*/  LOP3.LUT R12, R3, 0x1, RZ, 0xc0, !PT ;  /* 0x00000001030c7812 */ /* 0x000fe400078ec0ff */
[----:B------:R-:W-:Y:S02]  /*0380*/  LOP3.LUT R198, R198, R11, RZ, 0x3c, !PT ;  /* 0x0000000bc6c67212 */ /* 0x000fe400078e3cff */
[----:B------:R-:W-:-:S02]  /*0390*/  LOP3.LUT R0, R13, R0, R11, 0xf6, !PT ;  /* 0x000000000d007212 */ /* 0x000fc400078ef60b */
[----:B------:R-:W-:Y:S02]  /*03a0*/  LEA.HI R219, R9, R6, RZ, 0x6 ;  /* 0x0000000609db7211 */ /* 0x000fe400078f30ff */
[----:B------:R-:W-:Y:S01]  /*03b0*/  LOP3.LUT R11, R10, 0xffffffe0, RZ, 0xc0, !PT ;  /* 0xffffffe00a0b7812 */ /* 0x000fe200078ec0ff */
[----:B------:R-:W-:Y:S01]  /*03c0*/  IMAD.SHL.U32 R197, R0, 0x2, RZ ;  /* 0x0000000200c57824 */ /* 0x000fe200078e00ff */
[----:B------:R-:W-:Y:S01]  /*03d0*/  LOP3.LUT R9, R8, 0x7ffffffc, RZ, 0xc0, !PT ;  /* 0x7ffffffc08097812 */ /* 0x000fe200078ec0ff */
[C---:B------:R-:W-:Y:S01]  /*03e0*/  IMAD.SHL.U32 R8, R6.reuse, 0x2, RZ ;  /* 0x0000000206087824 */ /* 0x040fe200078e00ff */
[----:B------:R-:W-:Y:S01]  /*03f0*/  SHF.R.S32.HI R4, RZ, 0x7, R4 ;  /* 0x00000007ff047819 */ /* 0x000fe20000011404 */
[----:B------:R-:W-:Y:S01]  /*0400*/  IMAD.IADD R206, R6, 0x1, -R11 ;  /* 0x0000000106ce7824 */ /* 0x000fe200078e0a0b */
[----:B------:R-:W-:Y:S02]  /*0410*/  ISETP.NE.U32.AND P0, PT, R12, 0x1, PT ;  /* 0x000000010c00780c */ /* 0x000fe40003f05070 */
[----:B------:R-:W-:Y:S01]  /*0420*/  SHF.R.S32.HI R219, RZ, 0x6, R219 ;  /* 0x00000006ffdb7819 */ /* 0x000fe200000114db */
[----:B------:R-:W-:Y:S01]  /*0430*/  IMAD R15, R4, 0x800, R13 ;  /* 0x00000800040f7824 */ /* 0x000fe200078e020d */
[----:B------:R-:W-:Y:S01]  /*0440*/  SHF.R.S32.HI R12, RZ, 0x1f, R10 ;  /* 0x0000001fff0c7819 */ /* 0x000fe2000001140a */
[----:B------:R-:W-:Y:S01]  /*0450*/  IMAD.IADD R10, R6, 0x1, -R9 ;  /* 0x00000001060a7824 */ /* 0x000fe200078e0a09 */
[----:B------:R-:W-:Y:S01]  /*0460*/  LOP3.LUT R205, R2, 0xfffffff8, RZ, 0xc0, !PT ;  /* 0xfffffff802cd7812 */ /* 0x000fe200078ec0ff */
[C---:B------:R-:W-:Y:S01]  /*0470*/  IMAD.SHL.U32 R6, R3.reuse, 0x40, RZ ;  /* 0x0000004003067824 */ /* 0x040fe200078e00ff */
[----:B------:R-:W-:Y:S01]  /*0480*/  LEA.HI R12, R12, R207, RZ, 0x2 ;  /* 0x000000cf0c0c7211 */ /* 0x000fe200078f10ff */
[----:B------:R-:W-:Y:S01]  /*0490*/  IMAD.SHL.U32 R9, R4, 0x20, RZ ;  /* 0x0000002004097824 */ /* 0x000fe200078e00ff */
[----:B------:R-:W-:Y:S01]  /*04a0*/  R2P PR, R3, 0x6 ;  /* 0x0000000603007804 */ /* 0x000fe20000000000 */
[C---:B------:R-:W-:Y:S01]  /*04b0*/  IMAD R208, R219.reuse, 0x200, R208 ;  /* 0x00000200dbd07824 */ /* 0x040fe200078e02d0 */
[----:B------:R-:W-:Y:S01]  /*04c0*/  LOP3.LUT R6, R6, 0x1c0, RZ, 0xc0, !PT ;  /* 0x000001c006067812 */ /* 0x000fe200078ec0ff */
[----:B------:R-:W-:Y:S01]  /*04d0*/  IMAD.SHL.U32 R219, R219, 0x8, RZ ;  /* 0x00000008dbdb7824 */ /* 0x000fe200078e00ff */
[----:B------:R-:W-:Y:S01]  /*04e0*/  LOP3.LUT R203, R9, 0x6, R8, 0xf8, !PT ;  /* 0x0000000609cb7812 */ /* 0x000fe200078ef808 */
[----:B------:R-:W-:Y:S01]  /*04f0*/  IMAD.SHL.U32 R8, R7, 0x20, RZ ;  /* 0x0000002007087824 */ /* 0x000fe200078e00ff */
[----:B------:R-:W-:Y:S01]  /*0500*/  SHF.R.U32.HI R218, RZ, 0x3, R6 ;  /* 0x00000003ffda7819 */ /* 0x000fe20000011606 */
[----:B------:R-:W-:Y:S01]  /*0510*/  IMAD.IADD R205, R14, 0x1, -R205 ;  /* 0x000000010ecd7824 */ /* 0x000fe200078e0acd */
[----:B------:R-:W-:Y:S01]  /*0520*/  LOP3.LUT R219, R219, 0x18, RZ, 0xc0, !PT ;  /* 0x00000018dbdb7812 */ /* 0x000fe200078ec0ff */
[----:B------:R-:W-:Y:S01]  /*0530*/  IMAD.SHL.U32 R7, R7, 0x8, RZ ;  /* 0x0000000807077824 */ /* 0x000fe200078e00ff */
[----:B------:R-:W-:Y:S01]  /*0540*/  LOP3.LUT R9, R6, 0x20, R9, 0xf8, !PT ;  /* 0x0000002006097812 */ /* 0x000fe200078ef809 */
[----:B------:R-:W-:Y:S01]  /*0550*/  IMAD.SHL.U32 R2, R2, 0x40, RZ ;  /* 0x0000004002027824 */ /* 0x000fe200078e00ff */
[----:B------:R-:W-:Y:S01]  /*0560*/  LOP3.LUT R199, R219, 0x20, R8, 0xf8, !PT ;  /* 0x00000020dbc77812 */ /* 0x000fe200078ef808 */
[----:B------:R-:W-:Y:S01]  /*0570*/  IMAD.SHL.U32 R4, R10, 0x2, RZ ;  /* 0x000000020a047824 */ /* 0x000fe200078e00ff */
[----:B------:R-:W-:Y:S01]  /*0580*/  LOP3.LUT R219, R218, R6, R219, 0x1e, !PT ;  /* 0x00000006dadb7212 */ /* 0x000fe200078e1edb */
[----:B------:R-:W-:Y:S01]  /*0590*/  IMAD.SHL.U32 R6, R205, 0x40, RZ ;  /* 0x00000040cd067824 */ /* 0x000fe200078e00ff */
[----:B------:R-:W-:Y:S01]  /*05a0*/  LOP3.LUT R218, R9, R218, RZ, 0x3c, !PT ;  /* 0x000000da09da7212 */ /* 0x000fe200078e3cff */
[----:B------:R-:W-:Y:S01]  /*05b0*/  IMAD.IADD R198, R15, 0x1, R198 ;  /* 0x000000010fc67824 */ /* 0x000fe200078e02c6 */
[----:B------:R-:W-:Y:S01]  /*05c0*/  SHF.R.S32.HI R9, RZ, 0x1f, R206 ;  /* 0x0000001fff097819 */ /* 0x000fe200000114ce */
[----:B------:R-:W-:Y:S01]  /*05d0*/  IMAD.SHL.U32 R215, R208, 0x2, RZ ;  /* 0x00000002d0d77824 */ /* 0x000fe200078e00ff */
[----:B------:R-:W-:Y:S01]  /*05e0*/  LOP3.LUT R12, R12, 0xfffffffc, RZ, 0xc0, !PT ;  /* 0xfffffffc0c0c7812 */ /* 0x000fe200078ec0ff */
[----:B------:R-:W-:Y:S01]  /*05f0*/  IMAD.SHL.U32 R198, R198, 0x2, RZ ;  /* 0x00000002c6c67824 */ /* 0x000fe200078e00ff */
[----:B------:R-:W-:-:S02]  /*0600*/  LOP3.LUT R6, R6, 0x1c0, RZ, 0xc0, !PT ;  /* 0x000001c006067812 */ /* 0x000fc400078ec0ff */
[----:B------:R-:W-:Y:S01]  /*0610*/  LEA.HI R204, R9, R206, RZ, 0x2 ;  /* 0x000000ce09cc7211 */ /* 0x000fe200078f10ff */
[----:B------:R-:W-:Y:S01]  /*0620*/  IMAD.IADD R3, R207, 0x1, -R12 ;  /* 0x00000001cf037824 */ /* 0x000fe200078e0a0c */
[----:B------:R-:W-:Y:S02]  /*0630*/  SHF.R.U32.HI R196, RZ, 0x3, R6 ;  /* 0x00000003ffc47819 */ /* 0x000fe40000011606 */
[----:B------:R-:W-:Y:S01]  /*0640*/  SHF.R.S32.HI R204, RZ, 0x2, R204 ;  /* 0x00000002ffcc7819 */ /* 0x000fe200000114cc */
[--C-:B------:R-:W-:Y:S01]  /*0650*/  IMAD R11, R3, 0x400, R4.reuse ;  /* 0x00000400030b7824 */ /* 0x100fe200078e0204 */
[----:B------:R-:W-:Y:S01]  /*0660*/  LOP3.LUT R7, R6, 0x8, R7, 0xf8, !PT ;  /* 0x0000000806077812 */ /* 0x000fe200078ef807 */
[----:B------:R-:W-:Y:S01]  /*0670*/  IMAD R4, R5, 0x400, R4 ;  /* 0x0000040005047824 */ /* 0x000fe200078e0204 */
[----:B------:R-:W-:Y:S01]  /*0680*/  LOP3.LUT R2, R2, 0xfffffe00, RZ, 0xc0, !PT ;  /* 0xfffffe0002027812 */ /* 0x000fe200078ec0ff */
[----:B------:R-:W-:Y:S01]  /*0690*/  IMAD R204, R3, 0x10, R204 ;  /* 0x0000001003cc7824 */ /* 0x000fe200078e02cc */
[----:B------:R-:W-:Y:S01]  /*06a0*/  LOP3.LUT R199, R196, R199, R6, 0x1e, !PT ;  /* 0x000000c7c4c77212 */ /* 0x000fe200078e1e06 */
[----:B------:R-:W-:Y:S01]  /*06b0*/  IMAD.IADD R218, R11, 0x1, R218 ;  /* 0x000000010bda7824 */ /* 0x000fe200078e02da */
[----:B------:R-:W-:Y:S01]  /*06c0*/  LOP3.LUT R196, R7, R196, RZ, 0x3c, !PT ;  /* 0x000000c407c47212 */ /* 0x000fe200078e3cff */
[--C-:B------:R-:W-:Y:S01]  /*06d0*/  IMAD R3, R3, 0x400, R2.reuse ;  /* 0x0000040003037824 */ /* 0x100fe200078e0202 */
[----:B------:R-:W-:Y:S01]  /*06e0*/  LOP3.LUT R199, R199, R2, RZ, 0xfc, !PT ;  /* 0x00000002c7c77212 */ /* 0x000fe200078efcff */
[----:B------:R-:W-:Y:S01]  /*06f0*/  IMAD R5, R5, 0x400, R2 ;  /* 0x0000040005057824 */ /* 0x000fe200078e0202 */
[----:B--2---:R-:W-:Y:S01]  /*0700*/  SHF.R.S32.HI R213, RZ, 0x1f, R202 ;  /* 0x0000001fffd57819 */ /* 0x004fe200000114ca */
[----:B------:R-:W-:Y:S01]  /*0710*/  IMAD.IADD R200, R3, 0x1, R196 ;  /* 0x0000000103c87824 */ /* 0x000fe200078e02c4 */
[----:B------:R-:W-:Y:S01]  /*0720*/  SHF.R.S32.HI R212, RZ, 0x1f, R209 ;  /* 0x0000001fffd47819 */ /* 0x000fe200000114d1 */
[----:B------:R-:W-:Y:S01]  /*0730*/  IMAD.MOV.U32 R3, RZ, RZ, 0x20 ;  /* 0x00000020ff037424 */ /* 0x000fe200078e00ff */
[----:B------:R-:W-:Y:S01]  /*0740*/  IADD3 R214, R210, 0x40, RZ ;  /* 0x00000040d2d67810 */ /* 0x000fe20007ffe0ff */
[----:B------:R-:W-:Y:S01]  /*0750*/  IMAD.IADD R196, R196, 0x1, R5 ;  /* 0x00000001c4c47824 */ /* 0x000fe200078e0205 */
[----:B------:R-:W-:Y:S01]  /*0760*/  IADD3 R217, R210, 0x80, RZ ;  /* 0x00000080d2d97810 */ /* 0x000fe20007ffe0ff */
[----:B------:R-:W-:Y:S01]  /*0770*/  IMAD.SHL.U32 R218, R218, 0x2, RZ ;  /* 0x00000002dada7824 */ /* 0x000fe200078e00ff */
[----:B------:R-:W-:Y:S01]  /*0780*/  SEL R3, R3, 0xffffffe0, !P3 ;  /* 0xffffffe003037807 */ /* 0x000fe20005800000 */
[----:B------:R-:W-:Y:S01]  /*0790*/  IMAD.IADD R219, R4, 0x1, R219 ;  /* 0x0000000104db7824 */ /* 0x000fe200078e02db */
[----:B------:R-:W-:Y:S01]  /*07a0*/  LEA R196, R196, 0x1e000, 0x1 ;  /* 0x0001e000c4c47811 */ /* 0x000fe200078e08ff */
[----:B------:R-:W-:Y:S01]  /*07b0*/  IMAD.MOV.U32 R5, RZ, RZ, 0x40 ;  /* 0x00000040ff057424 */ /* 0x000fe200078e00ff */
[----:B------:R-:W-:Y:S01]  /*07c0*/  IADD3 R220, R218, 0x20, RZ ;  /* 0x00000020dadc7810 */ /* 0x000fe20007ffe0ff */
[----:B------:R-:W-:Y:S01]  /*07d0*/  IMAD.MOV.U32 R7, RZ, RZ, -0x10 ;  /* 0xfffffff0ff077424 */ /* 0x000fe200078e00ff */
[----:B------:R-:W-:Y:S01]  /*07e0*/  LEA R219, R219, 0x12000, 0x1 ;  /* 0x00012000dbdb7811 */ /* 0x000fe200078e08ff */
[----:B------:R-:W-:Y:S01]  /*07f0*/  IMAD.IADD R188, R198, 0x1, R3 ;  /* 0x00000001c6bc7824 */ /* 0x000fe200078e0203 */
[----:B------:R-:W-:-:S02]  /*0800*/  SEL R5, R5, 0xffffffc0, !P4 ;  /* 0xffffffc005057807 */ /* 0x000fc40006000000 */
[----:B------:R-:W-:Y:S02]  /*0810*/  SEL R7, R7, 0x10, !P0 ;  /* 0x0000001007077807 */ /* 0x000fe40004000000 */
[----:B------:R-:W-:Y:S01]  /*0820*/  @P1 IADD3 R220, R218, -0x20, RZ ;  /* 0xffffffe0dadc1810 */ /* 0x000fe20007ffe0ff */
[--C-:B------:R-:W-:Y:S01]  /*0830*/  IMAD R0, R0, 0x2, R5.reuse ;  /* 0x0000000200007824 */ /* 0x100fe200078e0205 */
[C---:B------:R-:W-:Y:S01]  /*0840*/  IADD3 R221, R219.reuse, 0x40, RZ ;  /* 0x00000040dbdd7810 */ /* 0x040fe20007ffe0ff */
[----:B------:R-:W-:Y:S01]  /*0850*/  IMAD.IADD R3, R198, 0x1, R5 ;  /* 0x00000001c6037824 */ /* 0x000fe200078e0205 */
[----:B------:R-:W-:Y:S01]  /*0860*/  @P2 IADD3 R221, R219, -0x40, RZ ;  /* 0xffffffc0dbdd2810 */ /* 0x000fe20007ffe0ff */
[----:B------:R-:W-:Y:S02]  /*0870*/  IMAD.IADD R2, R5, 0x1, R188 ;  /* 0x0000000105027824 */ /* 0x000fe400078e02bc */
[----:B------:R-:W-:Y:S02]  /*0880*/  IMAD.IADD R222, R218, 0x1, R7 ;  /* 0x00000001dade7824 */ /* 0x000fe400078e0207 */
[----:B---3--:R-:W-:-:S02]  /*0890*/  IMAD.IADD R226, R7, 0x1, R220 ;  /* 0x0000000107e27824 */ /* 0x008fc400078e02dc */
.L_x_346:
[----:B-1----:R-:W1:Y:S01]  /*08a0*/  LDC.U8 R5, c[0x0][0x312] ;  /* 0x0000c480ff057b82 */ /* 0x002e620000000000 */
[----:B------:R-:W-:Y:S01]  /*08b0*/  ISETP.NE.U32.AND P3, PT, RZ, c[0x0][0x250], PT ;  /* 0x00009400ff007a0c */ /* 0x000fe20003f65070 */
[----:B------:R-:W-:Y:S01]  /*08c0*/  IMAD.SHL.U32 R6, R202, 0x4, RZ ;  /* 0x00000004ca067824 */ /* 0x000fe200078e00ff */
[----:B------:R-:W-:Y:S01]  /*08d0*/  ISETP.NE.U32.AND P2, PT, RZ, c[0x0][0x240], PT ;  /* 0x00009000ff007a0c */ /* 0x000fe20003f45070 */
[----:B------:R-:W-:Y:S01]  /*08e0*/  IMAD.MOV.U32 R31, RZ, RZ, -0x1 ;  /* 0xffffffffff1f7424 */ /* 0x000fe200078e00ff */
[----:B------:R-:W-:-:S02]  /*08f0*/  ISETP.NE.AND.EX P3, PT, RZ, c[0x0][0x254], PT, P3 ;  /* 0x00009500ff007a0c */ /* 0x000fc40003f65330 */
[----:B------:R-:W-:Y:S02]  /*0900*/  ISETP.NE.AND.EX P2, PT, RZ, c[0x0][0x244], PT, P2 ;  /* 0x00009100ff007a0c */ /* 0x000fe40003f45320 */
[----:B------:R-:W-:Y:S02]  /*0910*/  ISETP.EQ.U32.AND P5, PT, RZ, c[0x0][0x248], PT ;  /* 0x00009200ff007a0c */ /* 0x000fe40003fa2070 */
[----:B------:R-:W-:Y:S02]  /*0920*/  SHF.L.U64.HI R4, R202, 0x2, R213 ;  /* 0x00000002ca047819 */ /* 0x000fe400000102d5 */
[C---:B------:R-:W-:Y:S02]  /*0930*/  IADD3 R12, P0, R6.reuse, c[0x0][0x240], RZ ;  /* 0x00009000060c7a10 */ /* 0x040fe40007f1e0ff */
[----:B--23--:R-:W-:Y:S02]  /*0940*/  IADD3 R8, P1, R6, c[0x0][0x248], RZ ;  /* 0x0000920006087a10 */ /* 0x00cfe40007f3e0ff */
[----:B------:R-:W-:-:S02]  /*0950*/  IADD3.X R13, R4, c[0x0][0x244], RZ, P0, !PT ;  /* 0x00009100040d7a10 */ /* 0x000fc400007fe4ff */
[----:B------:R-:W-:Y:S02]  /*0960*/  @P3 IADD3 R10, P0, R6, c[0x0][0x250], RZ ;  /* 0x00009400060a3a10 */ /* 0x000fe40007f1e0ff */
[----:B-1----:R-:W-:Y:S01]  /*0970*/  ISETP.NE.AND P4, PT, R5, RZ, PT ;  /* 0x000000ff0500720c */ /* 0x002fe20003f85270 */
[----:B------:R-:W-:Y:S01]  /*0980*/  IMAD.MOV.U32 R241, RZ, RZ, RZ ;  /* 0x000000fffff17224 */ /* 0x000fe200078e00ff */
[----:B------:R-:W2:Y:S02]  /*0990*/  @P2 LDG.E R31, [R12.64] ;  /* 0x000000060c1f2981 */ /* 0x000ea4000c1e1900 */
[----:B------:R-:W-:Y:S01]  /*09a0*/  ISETP.EQ.OR.EX P5, PT, RZ, c[0x0][0x24c], !P4, P5 ;  /* 0x00009300ff007a0c */ /* 0x000fe200067a2750 */
[----:B------:R-:W-:Y:S01]  /*09b0*/  IMAD.MOV.U32 R244, RZ, RZ, -0x1 ;  /* 0xfffffffffff47424 */ /* 0x000fe200078e00ff */
[----:B------:R-:W2:Y:S01]  /*09c0*/  @P2 LDG.E R242, [R12.64+0x4] ;  /* 0x000004060cf22981 */ /* 0x000ea2000c1e1900 */
[C---:B------:R-:W-:Y:S02]  /*09d0*/  @P3 IADD3.X R11, R4.reuse, c[0x0][0x254], RZ, P0, !PT ;  /* 0x00009500040b3a10 */ /* 0x040fe400007fe4ff */
[----:B------:R-:W-:-:S03]  /*09e0*/  IADD3.X R9, R4, c[0x0][0x24c], RZ, P1, !PT ;  /* 0x0000930004097a10 */ /* 0x000fc60000ffe4ff */
[----:B-----5:R1:W5:Y:S05]  /*09f0*/  @P3 LDG.E R241, [R10.64] ;  /* 0x000000060af13981 */ /* 0x02036a000c1e1900 */
[----:B------:R1:W5:Y:S01]  /*0a00*/  @!P5 LDG.E R244, [R8.64] ;  /* 0x0000000608f4d981 */ /* 0x000362000c1e1900 */
[----:B------:R-:W-:-:S04]  /*0a10*/  ISETP.NE.U32.AND P0, PT, RZ, c[0x0][0x248], PT ;  /* 0x00009200ff007a0c */ /* 0x000fc80003f05070 */
[----:B------:R-:W-:Y:S01]  /*0a20*/  ISETP.NE.AND.EX P0, PT, RZ, c[0x0][0x24c], PT, P0 ;  /* 0x00009300ff007a0c */ /* 0x000fe20003f05300 */
[----:B------:R-:W-:Y:S02]  /*0a30*/  IMAD.MOV.U32 R5, RZ, RZ, c[0x0][0x218] ;  /* 0x00008600ff057624 */ /* 0x000fe400078e00ff */
[----:B--2---:R-:W-:Y:S02]  /*0a40*/  @P2 IMAD.IADD R242, R242, 0x1, -R31 ;  /* 0x00000001f2f22824 */ /* 0x004fe400078e0a1f */
[----:B------:R-:W-:-:S08]  /*0a50*/  @!P2 IMAD.MOV.U32 R242, RZ, RZ, c[0x0][0x214] ;  /* 0x00008500fff2a624 */ /* 0x000fd000078e00ff */
[----:B------:R-:W-:Y:S05]  /*0a60*/  @!P0 BRA `(.L_x_298) ;  /* 0x0000003000008947 */ /* 0x000fea0003800000 */
[----:B-1----:R-:W2:Y:S02]  /*0a70*/  @P4 LDG.E R5, [R8.64+0x4] ;  /* 0x0000040608054981 */ /* 0x002ea4000c1e1900 */
[----:B--2--5:R-:W-:-:S06]  /*0a80*/  @P4 IADD3 R5, R5, -R244, RZ ;  /* 0x800000f405054210 */ /* 0x024fcc0007ffe0ff */
[----:B------:R1:W5:Y:S02]  /*0a90*/  @!P4 LDG.E R5, [R8.64] ;  /* 0x000000060805c981 */ /* 0x000364000c1e1900 */
.L_x_298:
[----:B-1----:R-:W-:-:S04]  /*0aa0*/  ISETP.NE.U32.AND P1, PT, RZ, c[0x0][0x258], PT ;  /* 0x00009600ff007a0c */ /* 0x002fc80003f25070 */
[----:B------:R-:W-:-:S13]  /*0ab0*/  ISETP.NE.AND.EX P1, PT, RZ, c[0x0][0x25c], PT, P1 ;  /* 0x00009700ff007a0c */ /* 0x000fda0003f25310 */
[----:B------:R-:W-:-:S04]  /*0ac0*/  @P1 IADD3 R6, P0, R6, c[0x0][0x258], RZ ;  /* 0x0000960006061a10 */ /* 0x000fc80007f1e0ff */
[----:B------:R-:W-:-:S05]  /*0ad0*/  @P1 IADD3.X R7, R4, c[0x0][0x25c], RZ, P0, !PT ;  /* 0x0000970004071a10 */ /* 0x000fca00007fe4ff */
        /* <DEDUP_REMOVED lines=9> */
[----:B------:R-:W-:Y:S01]  /*0b70*/  IADD3 R5, R242, 0x40, R225 ;  /* 0x00000040f2057810 */ /* 0x000fe20007ffe0e1 */
[----:B------:R-:W-:Y:S01]  /*0b80*/  IMAD R13, R213, c[0x0][0x178], RZ ;  /* 0x00005e00d50d7a24 */ /* 0x000fe200078e02ff */
[----:B------:R-:W-:Y:S01]  /*0b90*/  ISETP.NE.AND P0, PT, R244, -0x1, PT ;  /* 0xfffffffff400780c */ /* 0x000fe20003f05270 */
[----:B------:R-:W-:Y:S01]  /*0ba0*/  IMAD.WIDE.U32 R16, R202, c[0x0][0x178], RZ ;  /* 0x00005e00ca107a25 */ /* 0x000fe200078e00ff */
[----:B------:R-:W-:Y:S02]  /*0bb0*/  IADD3 R6, R5, c[0x0][0x2e4], -R240 ;  /* 0x0000b90005067a10 */ /* 0x000fe40007ffe8f0 */
[----:B------:R-:W-:Y:S01]  /*0bc0*/  IADD3 R5, R242, 0x3f, RZ ;  /* 0x0000003ff2057810 */ /* 0x000fe20007ffe0ff */
[----:B------:R-:W-:Y:S01]  /*0bd0*/  IMAD R13, R202, c[0x0][0x17c], R13 ;  /* 0x00005f00ca0d7a24 */ /* 0x000fe200078e020d */
[----:B------:R-:W-:Y:S02]  /*0be0*/  IADD3 R6, R6, 0x3f, RZ ;  /* 0x0000003f06067810 */ /* 0x000fe40007ffe0ff */
[----:B------:R-:W-:Y:S01]  /*0bf0*/  SHF.R.S32.HI R4, RZ, 0x1f, R5 ;  /* 0x0000001fff047819 */ /* 0x000fe20000011405 */
[----:B------:R-:W-:Y:S01]  /*0c00*/  IMAD.IADD R13, R17, 0x1, R13 ;  /* 0x00000001110d7824 */ /* 0x000fe200078e020d */
[----:B------:R-:W-:-:S02]  /*0c10*/  SHF.R.S32.HI R239, RZ, 0x1f, R6 ;  /* 0x0000001fffef7819 */ /* 0x000fc40000011406 */
[----:B------:R-:W-:Y:S01]  /*0c20*/  LEA.HI R4, R4, R5, RZ, 0x6 ;  /* 0x0000000504047211 */ /* 0x000fe200078f30ff */
[----:B------:R-:W-:Y:S01]  /*0c30*/  @P0 IMAD.IADD R8, R241, 0x1, R244 ;  /* 0x00000001f1080824 */ /* 0x000fe200078e02f4 */
[----:B------:R-:W-:Y:S01]  /*0c40*/  LEA.HI R239, R239, R6, RZ, 0x6 ;  /* 0x00000006efef7211 */ /* 0x000fe200078f30ff */
[C---:B------:R-:W-:Y:S01]  /*0c50*/  IMAD.WIDE.U32 R6, R31.reuse, c[0x0][0x190], RZ ;  /* 0x000064001f067a25 */ /* 0x040fe200078e00ff */
[C---:B------:R-:W-:Y:S02]  /*0c60*/  ISETP.NE.AND P1, PT, R31.reuse, -0x1, PT ;  /* 0xffffffff1f00780c */ /* 0x040fe40003f25270 */
[----:B------:R-:W-:Y:S01]  /*0c70*/  SHF.R.S32.HI R4, RZ, 0x6, R4 ;  /* 0x00000006ff047819 */ /* 0x000fe20000011404 */
[----:B------:R-:W-:Y:S01]  /*0c80*/  @P0 IMAD.WIDE.U32 R10, R8, c[0x0][0x198], RZ ;  /* 0x00006600080a0a25 */ /* 0x000fe200078e00ff */
[----:B------:R-:W-:Y:S02]  /*0c90*/  SHF.R.S32.HI R239, RZ, 0x6, R239 ;  /* 0x00000006ffef7819 */ /* 0x000fe400000114ef */
[----:B------:R-:W-:Y:S01]  /*0ca0*/  SEL R16, R16, R6, !P1 ;  /* 0x0000000610107207 */ /* 0x000fe20004800000 */
[----:B------:R-:W-:Y:S01]  /*0cb0*/  @P0 IMAD R8, R8, c[0x0][0x19c], R11 ;  /* 0x0000670008080a24 */ /* 0x000fe200078e020b */
[----:B------:R-:W-:Y:S01]  /*0cc0*/  IMNMX R239, R4, R239, PT ;  /* 0x000000ef04ef7217 */ /* 0x000fe20003800200 */
[----:B------:R-:W-:-:S03]  /*0cd0*/  IMAD R4, R31, c[0x0][0x194], RZ ;  /* 0x000065001f047a24 */ /* 0x000fc600078e02ff */
[----:B------:R-:W-:Y:S01]  /*0ce0*/  LEA R22, R239, 0xffffffc0, 0x6 ;  /* 0xffffffc0ef167811 */ /* 0x000fe200078e30ff */
[----:B------:R-:W-:-:S03]  /*0cf0*/  @P1 IMAD.IADD R13, R7, 0x1, R4 ;  /* 0x00000001070d1824 */ /* 0x000fc600078e0204 */
[----:B------:R-:W-:Y:S01]  /*0d00*/  SHF.R.S32.HI R15, RZ, 0x1f, R22 ;  /* 0x0000001fff0f7819 */ /* 0x000fe20000011416 */
[----:B------:R-:W-:Y:S05]  /*0d10*/  @P0 BRA `(.L_x_300) ;  /* 0x0000009000000947 */ /* 0x000fea0003800000 */
[----:B------:R-:W-:Y:S01]  /*0d20*/  SHF.R.S32.HI R4, RZ, 0x1f, R241 ;  /* 0x0000001fff047819 */ /* 0x000fe200000114f1 */
[----:B------:R-:W-:-:S04]  /*0d30*/  IMAD.WIDE.U32 R6, R241, c[0x0][0x198], RZ ;  /* 0x00006600f1067a25 */ /* 0x000fc800078e00ff */
[----:B------:R-:W-:Y:S02]  /*0d40*/  IMAD R4, R4, c[0x0][0x198], RZ ;  /* 0x0000660004047a24 */ /* 0x000fe400078e02ff */
[----:B------:R-:W-:Y:S02]  /*0d50*/  IMAD R5, R213, c[0x0][0x180], RZ ;  /* 0x00006000d5057a24 */ /* 0x000fe400078e02ff */
[----:B------:R-:W-:Y:S02]  /*0d60*/  IMAD R4, R241, c[0x0][0x19c], R4 ;  /* 0x00006700f1047a24 */ /* 0x000fe400078e0204 */
[----:B------:R-:W-:-:S03]  /*0d70*/  IMAD R5, R202, c[0x0][0x184], R5 ;  /* 0x00006100ca057a24 */ /* 0x000fc600078e0205 */
[----:B------:R-:W-:-:S05]  /*0d80*/  IADD3 R7, R7, R4, RZ ;  /* 0x0000000407077210 */ /* 0x000fca0007ffe0ff */
[----:B------:R-:W-:-:S05]  /*0d90*/  IMAD.WIDE.U32 R10, R202, c[0x0][0x180], R6 ;  /* 0x00006000ca0a7a25 */ /* 0x000fca00078e0006 */
[----:B------:R-:W-:Y:S02]  /*0da0*/  IADD3 R8, R11, R5, RZ ;  /* 0x000000050b087210 */ /* 0x000fe40007ffe0ff */
.L_x_300:
        /* <DEDUP_REMOVED lines=14> */
[----:B------:R-:W-:Y:S02]  /*0e90*/  MOV R12, R6 ;  /* 0x00000006000c7202 */ /* 0x000fe40000000f00 */
.L_x_301:
[----:B------:R-:W-:Y:S01]  /*0ea0*/  IABS R6, c[0x0][0x1c8] ;  /* 0x0000720000067a13 */ /* 0x000fe20000000000 */
[----:B------:R-:W-:Y:S01]  /*0eb0*/  @P1 IMAD.WIDE.U32 R18, R31, c[0x0][0x370], RZ ;  /* 0x0000dc001f121a25 */ /* 0x000fe200078e00ff */
[----:B------:R-:W-:Y:S02]  /*0ec0*/  LOP3.LUT R14, R233, c[0x0][0x1c8], RZ, 0x3c, !PT ;  /* 0x00007200e90e7a12 */ /* 0x000fe400078e3cff */
[----:B------:R-:W1:Y:S01]  /*0ed0*/  I2F.RP R5, R6 ;  /* 0x0000000600057306 */ /* 0x000e620000209400 */
[----:B------:R-:W-:Y:S01]  /*0ee0*/  @P1 IMAD R11, R31, c[0x0][0x374], R19 ;  /* 0x0000dd001f0b1a24 */ /* 0x000fe200078e0213 */
[----:B------:R-:W-:Y:S01]  /*0ef0*/  @P1 MOV R30, R18 ;  /* 0x00000012001e1202 */ /* 0x000fe20000000f00 */
[----:B------:R-:W2:Y:S01]  /*0f00*/  LDC.U8 R19, c[0x0][0x328] ;  /* 0x0000ca00ff137b82 */ /* 0x000ea20000000000 */
[----:B------:R-:W-:Y:S01]  /*0f10*/  IMAD.MOV.U32 R23, RZ, RZ, c[0x0][0x224] ;  /* 0x00008900ff177624 */ /* 0x000fe200078e00ff */
[----:B------:R-:W-:Y:S01]  /*0f20*/  ISETP.GE.AND P4, PT, R14, RZ, PT ;  /* 0x000000ff0e00720c */ /* 0x000fe20003f86270 */
[C---:B------:R-:W-:Y:S01]  /*0f30*/  IMAD.WIDE.U32 R28, R202.reuse, c[0x0][0x224], RZ ;  /* 0x00008900ca1c7a25 */ /* 0x040fe200078e00ff */
[----:B------:R-:W-:-:S02]  /*0f40*/  SHF.L.U64.HI R24, R202, 0x7, R213 ;  /* 0x00000007ca187819 */ /* 0x000fc400000102d5 */
[----:B------:R-:W-:Y:S01]  /*0f50*/  SHF.R.S32.HI R23, RZ, 0x1f, R23 ;  /* 0x0000001fff177819 */ /* 0x000fe20000011417 */
[----:B------:R-:W-:Y:S01]  /*0f60*/  IMAD.MOV.U32 R18, RZ, RZ, c[0x0][0x22c] ;  /* 0x00008b00ff127624 */ /* 0x000fe200078e00ff */
[----:B------:R-:W-:-:S03]  /*0f70*/  SEL R24, R24, RZ, P2 ;  /* 0x000000ff18187207 */ /* 0x000fc60001000000 */
[----:B------:R-:W-:Y:S01]  /*0f80*/  IMAD.WIDE R26, R18, c[0x0][0x1c0], RZ ;  /* 0x00007000121a7a25 */ /* 0x000fe200078e02ff */
[----:B-1----:R-:W1:Y:S01]  /*0f90*/  MUFU.RCP R20, R5 ;  /* 0x0000000500147308 */ /* 0x002e620000001000 */
[----:B--2---:R-:W-:Y:S02]  /*0fa0*/  ISETP.NE.AND P3, PT, R19, RZ, PT ;  /* 0x000000ff1300720c */ /* 0x004fe40003f65270 */
[----:B-1----:R-:W-:Y:S01]  /*0fb0*/  IADD3 R20, R20, 0xffffffe, RZ ;  /* 0x0ffffffe14147810 */ /* 0x002fe20007ffe0ff */
[----:B------:R-:W-:-:S04]  /*0fc0*/  @!P1 IMAD R5, R213, c[0x0][0x368], RZ ;  /* 0x0000da00d5059a24 */ /* 0x000fc800078e02ff */
[----:B------:R-:W1:Y:S01]  /*0fd0*/  F2I.FTZ.U32.TRUNC.NTZ R21, R20 ;  /* 0x0000001400157305 */ /* 0x000e62000021f000 */
[----:B------:R-:W-:Y:S01]  /*0fe0*/  @!P1 IMAD R5, R202, c[0x0][0x36c], R5 ;  /* 0x0000db00ca059a24 */ /* 0x000fe200078e0205 */
[----:B-1----:R-:W-:Y:S01]  /*0ff0*/  IADD3 R4, RZ, -R21, RZ ;  /* 0x80000015ff047210 */ /* 0x002fe20007ffe0ff */
[----:B------:R-:W-:-:S04]  /*1000*/  IMAD.MOV.U32 R20, RZ, RZ, RZ ;  /* 0x000000ffff147224 */ /* 0x000fc800078e00ff */
[----:B------:R-:W-:Y:S01]  /*1010*/  IMAD R7, R4, R6, RZ ;  /* 0x0000000604077224 */ /* 0x000fe200078e02ff */
[----:B------:R-:W-:-:S03]  /*1020*/  IABS R4, R233 ;  /* 0x000000e900047213 */ /* 0x000fc60000000000 */
[----:B------:R-:W-:-:S04]  /*1030*/  IMAD.HI.U32 R7, R21, R7, R20 ;  /* 0x0000000715077227 */ /* 0x000fc800078e0014 */
[----:B------:R-:W-:-:S04]  /*1040*/  @!P1 IMAD.WIDE.U32 R20, R202, c[0x0][0x368], RZ ;  /* 0x0000da00ca149a25 */ /* 0x000fc800078e00ff */
[----:B------:R-:W-:Y:S01]  /*1050*/  IMAD.HI.U32 R7, R7, R4, RZ ;  /* 0x0000000407077227 */ /* 0x000fe200078e00ff */
[----:B------:R-:W-:-:S03]  /*1060*/  @!P1 IADD3 R11, R21, R5, RZ ;  /* 0x00000005150b9210 */ /* 0x000fc60007ffe0ff */
[----:B------:R-:W-:Y:S01]  /*1070*/  @!P1 IMAD.MOV.U32 R30, RZ, RZ, R20 ;  /* 0x000000ffff1e9224 */ /* 0x000fe200078e0014 */
[----:B------:R-:W-:Y:S01]  /*1080*/  IADD3 R17, -R7, RZ, RZ ;  /* 0x000000ff07117210 */ /* 0x000fe20007ffe1ff */
[----:B------:R-:W-:Y:S02]  /*1090*/  IMAD.SHL.U32 R20, R202, 0x80, RZ ;  /* 0x00000080ca147824 */ /* 0x000fe400078e00ff */
[----:B------:R-:W-:Y:S02]  /*10a0*/  IMAD R21, R27, R28, RZ ;  /* 0x0000001c1b157224 */ /* 0x000fe400078e02ff */
[----:B------:R-:W-:Y:S01]  /*10b0*/  IMAD R17, R6, R17, R4 ;  /* 0x0000001106117224 */ /* 0x000fe200078e0204 */
[----:B------:R-:W-:Y:S01]  /*10c0*/  SEL R19, R20, RZ, P2 ;  /* 0x000000ff14137207 */ /* 0x000fe20001000000 */
[----:B------:R-:W-:-:S03]  /*10d0*/  IMAD R4, R23, R202, RZ ;  /* 0x000000ca17047224 */ /* 0x000fc600078e02ff */
[----:B------:R-:W-:Y:S01]  /*10e0*/  ISETP.GT.U32.AND P5, PT, R6, R17, PT ;  /* 0x000000110600720c */ /* 0x000fe20003fa4070 */
[----:B------:R-:W-:Y:S01]  /*10f0*/  IMAD R5, R213, c[0x0][0x224], R4 ;  /* 0x00008900d5057a24 */ /* 0x000fe200078e0204 */
[----:B------:R-:W-:Y:S01]  /*1100*/  IADD3 R32, P2, R22, R19, RZ ;  /* 0x0000001316207210 */ /* 0x000fe20007f5e0ff */
[----:B------:R-:W1:Y:S03]  /*1110*/  S2R R4, SR_CTAID.X ;  /* 0x0000000000047919 */ /* 0x000e660000002500 */
[----:B------:R-:W-:Y:S01]  /*1120*/  IADD3 R14, R29, R5, RZ ;  /* 0x000000051d0e7210 */ /* 0x000fe20007ffe0ff */
[----:B------:R-:W-:Y:S01]  /*1130*/  IMAD.X R24, R15, 0x1, R24, P2 ;  /* 0x000000010f187824 */ /* 0x000fe200010e0618 */
[----:B------:R-:W2:Y:S01]  /*1140*/  LDC.U8 R5, c[0x0][0x3d0] ;  /* 0x0000f400ff057b82 */ /* 0x000ea20000000000 */
[----:B------:R-:W-:Y:S02]  /*1150*/  IMAD R19, R27, R32, RZ ;  /* 0x000000201b137224 */ /* 0x000fe400078e02ff */
[----:B------:R-:W-:-:S02]  /*1160*/  IMAD R14, R26, R14, R21 ;  /* 0x0000000e1a0e7224 */ /* 0x000fc400078e0215 */
[----:B------:R-:W-:Y:S01]  /*1170*/  @!P5 IADD3 R17, R17, -R6, RZ ;  /* 0x800000061111d210 */ /* 0x000fe20007ffe0ff */
[C---:B------:R-:W-:Y:S01]  /*1180*/  IMAD.WIDE.U32 R28, R26.reuse, R28, RZ ;  /* 0x0000001c1a1c7225 */ /* 0x040fe200078e00ff */
[----:B------:R-:W-:Y:S02]  /*1190*/  @!P5 IADD3 R7, R7, 0x1, RZ ;  /* 0x000000010707d810 */ /* 0x000fe40007ffe0ff */
[----:B------:R-:W-:Y:S01]  /*11a0*/  ISETP.GE.U32.AND P6, PT, R17, R6, PT ;  /* 0x000000061100720c */ /* 0x000fe20003fc6070 */
[C---:B------:R-:W-:Y:S01]  /*11b0*/  IMAD R19, R26.reuse, R24, R19 ;  /* 0x000000181a137224 */ /* 0x040fe200078e0213 */
[----:B------:R-:W-:Y:S01]  /*11c0*/  ISETP.NE.AND P5, PT, RZ, c[0x0][0x1c8], PT ;  /* 0x00007200ff007a0c */ /* 0x000fe20003fa5270 */
[----:B------:R-:W-:Y:S01]  /*11d0*/  IMAD.WIDE.U32 R20, R26, R31, RZ ;  /* 0x0000001f1a147225 */ /* 0x000fe200078e00ff */
[----:B------:R-:W-:-:S03]  /*11e0*/  IADD3 R14, R29, R14, RZ ;  /* 0x0000000e1d0e7210 */ /* 0x000fc60007ffe0ff */
[----:B------:R-:W-:Y:S01]  /*11f0*/  IMAD R6, R27, R31, RZ ;  /* 0x0000001f1b067224 */ /* 0x000fe200078e02ff */
[----:B------:R-:W-:Y:S01]  /*1200*/  SEL R20, R28, R20, !P1 ;  /* 0x000000141c147207 */ /* 0x000fe20004800000 */
[----:B------:R-:W-:Y:S02]  /*1210*/  @P3 IMAD R24, R202, c[0x0][0x214], RZ ;  /* 0x00008500ca183a24 */ /* 0x000fe400078e02ff */
[----:B------:R-:W-:Y:S02]  /*1220*/  IMAD.WIDE.U32 R32, R26, R32, RZ ;  /* 0x000000201a207225 */ /* 0x000fe400078e00ff */
[----:B------:R-:W-:Y:S02]  /*1230*/  @P6 IADD3 R7, R7, 0x1, RZ ;  /* 0x0000000107076810 */ /* 0x000fe40007ffe0ff */
[----:B-1----:R-:W-:Y:S01]  /*1240*/  IMAD.WIDE.U32 R26, R4, c[0x0][0x3d8], RZ ;  /* 0x0000f600041a7a25 */ /* 0x002fe200078e00ff */
[----:B--2---:R-:W-:Y:S02]  /*1250*/  ISETP.NE.AND P2, PT, R5, RZ, PT ;  /* 0x000000ff0500720c */ /* 0x004fe40003f45270 */
[----:B------:R-:W-:Y:S01]  /*1260*/  @!P4 IADD3 R7, -R7, RZ, RZ ;  /* 0x000000ff0707c210 */ /* 0x000fe20007ffe1ff */
[----:B------:R-:W-:Y:S01]  /*1270*/  @P1 IMAD.IADD R14, R21, 0x1, R6 ;  /* 0x00000001150e1824 */ /* 0x000fe200078e0206 */
[----:B------:R-:W-:Y:S01]  /*1280*/  @P3 SEL R6, R24, R31, !P1 ;  /* 0x0000001f18063207 */ /* 0x000fe20004800000 */
[----:B------:R-:W-:Y:S01]  /*1290*/  IMAD R17, R4, c[0x0][0x3dc], R27 ;  /* 0x0000f70004117a24 */ /* 0x000fe200078e021b */
[----:B------:R-:W-:Y:S01]  /*12a0*/  @!P5 LOP3.LUT R7, RZ, c[0x0][0x1c8], RZ, 0x33, !PT ;  /* 0x00007200ff07da12 */ /* 0x000fe200078e33ff */
[----:B------:R-:W-:Y:S01]  /*12b0*/  @!P3 IMAD R4, R202, c[0x0][0x1c0], R233 ;  /* 0x00007000ca04ba24 */ /* 0x000fe200078e02e9 */
[----:B------:R-:W-:Y:S01]  /*12c0*/  SEL R23, R26, RZ, P2 ;  /* 0x000000ff1a177207 */ /* 0x000fe20001000000 */
[C---:B------:R-:W-:Y:S01]  /*12d0*/  IMAD R21, R233.reuse, c[0x0][0x22c], RZ ;  /* 0x00008b00e9157a24 */ /* 0x040fe200078e02ff */
[----:B------:R-:W-:Y:S01]  /*12e0*/  SHF.R.S32.HI R5, RZ, 0x1f, R225 ;  /* 0x0000001fff057819 */ /* 0x000fe200000114e1 */
[----:B------:R-:W-:Y:S01]  /*12f0*/  @P3 IMAD R27, R233, c[0x0][0x234], R6 ;  /* 0x00008d00e91b3a24 */ /* 0x000fe200078e0206 */
[----:B------:R-:W-:Y:S01]  /*1300*/  SEL R17, R17, RZ, P2 ;  /* 0x000000ff11117207 */ /* 0x000fe20001000000 */
[----:B------:R-:W-:Y:S01]  /*1310*/  @!P3 IMAD R27, R4, c[0x0][0x214], RZ ;  /* 0x00008500041bba24 */ /* 0x000fe200078e02ff */
[----:B------:R-:W-:-:S02]  /*1320*/  SHF.R.S32.HI R4, RZ, 0x1f, R233 ;  /* 0x0000001fff047819 */ /* 0x000fc400000114e9 */
[----:B------:R-:W-:Y:S02]  /*1330*/  SHF.R.S32.HI R25, RZ, 0x1f, R21 ;  /* 0x0000001fff197819 */ /* 0x000fe40000011415 */
[----:B------:R-:W-:Y:S02]  /*1340*/  IADD3 R19, R33, R19, RZ ;  /* 0x0000001321137210 */ /* 0x000fe40007ffe0ff */
        /* <DEDUP_REMOVED lines=9> */
.L_x_302:
[----:B------:R-:W-:-:S04]  /*13e0*/  IMAD R29, R202, c[0x0][0x1c0], R233 ;  /* 0x00007000ca1d7a24 */ /* 0x000fc800078e02e9 */
[----:B------:R-:W-:Y:S02]  /*13f0*/  IMAD R29, R29, c[0x0][0x224], RZ ;  /* 0x000089001d1d7a24 */ /* 0x000fe400078e02ff */
.L_x_303:
[----:B------:R-:W-:Y:S01]  /*1400*/  IMAD R18, R18, c[0x0][0x1c0], RZ ;  /* 0x0000700012127a24 */ /* 0x000fe200078e02ff */
[----:B------:R-:W-:Y:S01]  /*1410*/  IADD3 R30, P4, R210, R30, RZ ;  /* 0x0000001ed21e7210 */ /* 0x000fe20007f9e0ff */
[----:B------:R-:W-:Y:S01]  /*1420*/  IMAD.IADD R28, R22, 0x1, R29 ;  /* 0x00000001161c7824 */ /* 0x000fe200078e021d */
[----:B------:R-:W-:Y:S01]  /*1430*/  SHF.R.S32.HI R211, RZ, 0x1f, R210 ;  /* 0x0000001fffd37819 */ /* 0x000fe200000114d2 */
[----:B------:R-:W-:Y:S01]  /*1440*/  IMAD.SHL.U32 R26, R18, 0x40, RZ ;  /* 0x00000040121a7824 */ /* 0x000fe200078e00ff */
[----:B------:R-:W-:Y:S03]  /*1450*/  BSSY B1, `(.L_x_299) ;  /* 0x00006de000017945 */ /* 0x000fe60003800000 */
[----:B------:R-:W-:Y:S01]  /*1460*/  IMAD.X R31, R211, 0x1, R11, P4 ;  /* 0x00000001d31f7824 */ /* 0x000fe200020e060b */
[----:B------:R-:W-:Y:S01]  /*1470*/  IADD3 R24, P3, P1, R32, R26, R21 ;  /* 0x0000001a20187210 */ /* 0x000fe2000797e015 */
[----:B------:R-:W-:Y:S01]  /*1480*/  IMAD R21, R15, c[0x0][0x370], RZ ;  /* 0x0000dc000f157a24 */ /* 0x000fe200078e02ff */
[----:B------:R-:W-:Y:S01]  /*1490*/  SHF.R.S32.HI R26, RZ, 0x1f, R26 ;  /* 0x0000001fff1a7819 */ /* 0x000fe2000001141a */
[----:B------:R-:W-:Y:S01]  /*14a0*/  IMAD.WIDE.U32 R30, R22, c[0x0][0x370], R30 ;  /* 0x0000dc00161e7a25 */ /* 0x000fe200078e001e */
[----:B------:R-:W-:-:S02]  /*14b0*/  MOV R11, 0x4 ;  /* 0x00000004000b7802 */ /* 0x000fc40000000f00 */
[----:B------:R-:W-:Y:S01]  /*14c0*/  IADD3.X R19, R19, R26, R25, P3, P1 ;  /* 0x0000001a13137210 */ /* 0x000fe20001fe2419 */
[C---:B------:R-:W-:Y:S01]  /*14d0*/  IMAD R21, R22.reuse, c[0x0][0x374], R21 ;  /* 0x0000dd0016157a24 */ /* 0x040fe200078e0215 */
[----:B------:R-:W-:Y:S01]  /*14e0*/  IADD3 R20, P3, P1, R23, R24, R20 ;  /* 0x0000001817147210 */ /* 0x000fe2000797e014 */
[----:B------:R-:W-:Y:S01]  /*14f0*/  IMAD.IADD R24, R22, 0x1, R27 ;  /* 0x0000000116187824 */ /* 0x000fe200078e021b */
[----:B------:R-:W-:Y:S01]  /*1500*/  IADD3 R23, P4, R209, R22, RZ ;  /* 0x00000016d1177210 */ /* 0x000fe20007f9e0ff */
[----:B------:R-:W-:Y:S01]  /*1510*/  IMAD R22, R4, c[0x0][0x378], RZ ;  /* 0x0000de0004167a24 */ /* 0x000fe200078e02ff */
[----:B------:R-:W-:Y:S01]  /*1520*/  IADD3.X R14, R17, R19, R14, P3, P1 ;  /* 0x00000013110e7210 */ /* 0x000fe20001fe240e */
[----:B------:R-:W-:Y:S01]  /*1530*/  IMAD R17, R207, R18, R206 ;  /* 0x00000012cf117224 */ /* 0x000fe200078e02ce */
[----:B------:R-:W-:Y:S01]  /*1540*/  IADD3 R19, -R240, R242, R225 ;  /* 0x000000f2f0137210 */ /* 0x000fe20007ffe1e1 */
[----:B------:R-:W-:Y:S02]  /*1550*/  IMAD.X R15, R212, 0x1, R15, P4 ;  /* 0x00000001d40f7824 */ /* 0x000fe400020e060f */
[----:B------:R-:W-:Y:S01]  /*1560*/  IMAD.WIDE.U32 R26, R23, c[0x0][0x190], R210 ;  /* 0x00006400171a7a25 */ /* 0x000fe200078e00d2 */
[----:B------:R-:W-:-:S03]  /*1570*/  IADD3 R20, P1, R17, R20, RZ ;  /* 0x0000001411147210 */ /* 0x000fc60007f3e0ff */
[----:B------:R-:W-:Y:S01]  /*1580*/  IMAD R18, R15, c[0x0][0x190], RZ ;  /* 0x000064000f127a24 */ /* 0x000fe200078e02ff */
[----:B------:R-:W-:Y:S01]  /*1590*/  IADD3 R15, R19, -c[0x0][0x2e8], RZ ;  /* 0x8000ba00130f7a10 */ /* 0x000fe20007ffe0ff */
[----:B------:R-:W-:Y:S01]  /*15a0*/  IMAD.IADD R31, R31, 0x1, R21 ;  /* 0x000000011f1f7824 */ /* 0x000fe200078e0215 */
[----:B------:R-:W-:Y:S01]  /*15b0*/  LEA.HI.X.SX32 R17, R17, R14, 0x1, P1 ;  /* 0x0000000e11117211 */ /* 0x000fe200008f0eff */
[----:B------:R-:W-:Y:S01]  /*15c0*/  IMAD R18, R23, c[0x0][0x194], R18 ;  /* 0x0000650017127a24 */ /* 0x000fe200078e0212 */
[----:B------:R-:W-:Y:S01]  /*15d0*/  SHF.R.S32.HI R14, RZ, 0x1f, R15 ;  /* 0x0000001fff0e7819 */ /* 0x000fe2000001140f */
[C---:B------:R-:W-:Y:S01]  /*15e0*/  IMAD R19, R233.reuse, c[0x0][0x37c], R22 ;  /* 0x0000df00e9137a24 */ /* 0x040fe200078e0216 */
[----:B------:R-:W-:Y:S01]  /*15f0*/  IADD3 R22, P3, R16, R26, RZ ;  /* 0x0000001a10167210 */ /* 0x000fe20007f7e0ff */
[----:B------:R-:W-:Y:S01]  /*1600*/  IMAD.WIDE.U32 R30, R233, c[0x0][0x378], R30 ;  /* 0x0000de00e91e7a25 */ /* 0x000fe200078e001e */
[----:B------:R-:W-:Y:S02]  /*1610*/  LEA.HI R14, R14, R15, RZ, 0x6 ;  /* 0x0000000f0e0e7211 */ /* 0x000fe400078f30ff */
[----:B------:R-:W-:Y:S01]  /*1620*/  LEA R246, P1, R20, c[0x0][0x350], 0x2 ;  /* 0x0000d40014f67a11 */ /* 0x000fe200078210ff */
[----:B------:R-:W-:Y:S01]  /*1630*/  IMAD R16, R212, c[0x0][0x370], RZ ;  /* 0x0000dc00d4107a24 */ /* 0x000fe200078e02ff */
[----:B------:R-:W-:Y:S01]  /*1640*/  SHF.R.S32.HI R14, RZ, 0x6, R14 ;  /* 0x00000006ff0e7819 */ /* 0x000fe2000001140e */
[----:B------:R-:W-:Y:S01]  /*1650*/  IMAD.IADD R31, R31, 0x1, R19 ;  /* 0x000000011f1f7824 */ /* 0x000fe200078e0213 */
[----:B------:R-:W-:Y:S01]  /*1660*/  IADD3.X R23, R13, R27, R18, P3, !PT ;  /* 0x0000001b0d177210 */ /* 0x000fe20001ffe412 */
[----:B------:R-:W-:Y:S01]  /*1670*/  IMAD R18, R4, c[0x0][0x1a8], RZ ;  /* 0x00006a0004127a24 */ /* 0x000fe200078e02ff */
[----:B------:R-:W-:Y:S01]  /*1680*/  IMNMX R224, RZ, R14, !PT ;  /* 0x0000000effe07217 */ /* 0x000fe20007800200 */
[----:B------:R-:W-:Y:S01]  /*1690*/  IMAD R15, R209, c[0x0][0x374], R16 ;  /* 0x0000dd00d10f7a24 */ /* 0x000fe200078e0210 */
[----:B------:R-:W-:Y:S01]  /*16a0*/  LEA.HI.X R247, R20, c[0x0][0x354], R17, 0x2, P1 ;  /* 0x0000d50014f77a11 */ /* 0x000fe200008f1411 */
[----:B------:R-:W-:Y:S01]  /*16b0*/  IMAD R13, R233, c[0x0][0x1ac], R18 ;  /* 0x00006b00e90d7a24 */ /* 0x000fe200078e0212 */
[----:B------:R-:W-:Y:S01]  /*16c0*/  ISETP.GT.AND P4, PT, R239, R224, PT ;  /* 0x000000e0ef00720c */ /* 0x000fe20003f84270 */
[----:B------:R-:W-:Y:S01]  /*16d0*/  IMAD.WIDE.U32 R20, R233, c[0x0][0x1a8], R22 ;  /* 0x00006a00e9147a25 */ /* 0x000fe200078e0016 */
[----:B------:R-:W-:-:S03]  /*16e0*/  IADD3 R239, R239, -0x1, RZ ;  /* 0xffffffffefef7810 */ /* 0x000fc60007ffe0ff */
[----:B------:R-:W-:Y:S01]  /*16f0*/  IMAD.WIDE.U32 R16, R209, c[0x0][0x370], R30 ;  /* 0x0000dc00d1107a25 */ /* 0x000fe200078e001e */
[----:B------:R-:W-:Y:S02]  /*1700*/  IADD3 R13, R21, R13, RZ ;  /* 0x0000000d150d7210 */ /* 0x000fe40007ffe0ff */
[----:B------:R-:W-:Y:S01]  /*1710*/  LEA R250, P3, R20, c[0x0][0x160], 0x1 ;  /* 0x0000580014fa7a11 */ /* 0x000fe200078608ff */
[-C--:B------:R-:W-:Y:S01]  /*1720*/  IMAD.WIDE R228, R28, R11.reuse, c[0x0][0x3c8] ;  /* 0x0000f2001ce47625 */ /* 0x080fe200078e020b */
[----:B------:R-:W-:Y:S02]  /*1730*/  LEA R248, P1, R16, c[0x0][0x330], 0x1 ;  /* 0x0000cc0010f87a11 */ /* 0x000fe400078208ff */
[----:B------:R-:W-:Y:S01]  /*1740*/  LEA.HI.X R251, R20, c[0x0][0x164], R13, 0x1, P3 ;  /* 0x0000590014fb7a11 */ /* 0x000fe200018f0c0d */
[----:B------:R-:W-:Y:S01]  /*1750*/  IMAD.WIDE R230, R24, R11, c[0x0][0x200] ;  /* 0x0000800018e67625 */ /* 0x000fe200078e020b */
[----:B------:R-:W-:-:S03]  /*1760*/  MOV R227, R229 ;  /* 0x000000e500e37202 */ /* 0x000fc60000000f00 */
[----:B------:R-:W-:Y:S01]  /*1770*/  IMAD.IADD R15, R17, 0x1, R15 ;  /* 0x00000001110f7824 */ /* 0x000fe200078e020f */
[----:B------:R-:W-:-:S04]  /*1780*/  MOV R229, R231 ;  /* 0x000000e700e57202 */ /* 0x000fc80000000f00 */
[----:B------:R-:W-:Y:S01]  /*1790*/  LEA.HI.X R249, R16, c[0x0][0x334], R15, 0x1, P1 ;  /* 0x0000cd0010f97a11 */ /* 0x000fe200008f0c0f */
[----:B------:R-:W-:Y:S05]  /*17a0*/  @P4 BRA `(.L_x_304) ;  /* 0x0000076000004947 */ /* 0x000fea0003800000 */
[----:B------:R-:W-:-:S05]  /*17b0*/  @P0 IADD3 R7, R241, R244, RZ ;  /* 0x000000f4f1070210 */ /* 0x000fca0007ffe0ff */
[----:B------:R-:W-:-:S04]  /*17c0*/  @P0 IMAD.WIDE.U32 R12, R7, c[0x0][0x3a0], RZ ;  /* 0x0000e800070c0a25 */ /* 0x000fc800078e00ff */
[----:B------:R-:W-:Y:S01]  /*17d0*/  @P0 IMAD R7, R7, c[0x0][0x3a4], R13 ;  /* 0x0000e90007070a24 */ /* 0x000fe200078e020d */
        /* <DEDUP_REMOVED lines=10> */
.L_x_305:
        /* <DEDUP_REMOVED lines=14> */
.L_x_306:
[----:B------:R-:W-:Y:S01]  /*1960*/  IMAD R240, R216, -0x40, R240 ;  /* 0xffffffc0d8f07824 */ /* 0x000fe200078e02f0 */
[----:B------:R-:W-:Y:S01]  /*1970*/  BSSY B0, `(.L_x_307) ;  /* 0x000001a000007945 */ /* 0x000fe20003800000 */
[----:B------:R-:W-:Y:S02]  /*1980*/  IMAD R10, R5, c[0x0][0x3a0], RZ ;  /* 0x0000e800050a7a24 */ /* 0x000fe400078e02ff */
[----:B------:R-:W-:Y:S01]  /*1990*/  IMAD.WIDE.U32 R14, R225, c[0x0][0x3a0], R210 ;  /* 0x0000e800e10e7a25 */ /* 0x000fe200078e00d2 */
[----:B------:R-:W-:-:S03]  /*19a0*/  ISETP.GE.AND P4, PT, R209, R240, PT ;  /* 0x000000f0d100720c */ /* 0x000fc60003f86270 */
[----:B------:R-:W-:Y:S01]  /*19b0*/  IMAD R10, R225, c[0x0][0x3a4], R10 ;  /* 0x0000e900e10a7a24 */ /* 0x000fe200078e020a */
[----:B------:R-:W-:Y:S01]  /*19c0*/  IADD3 R12, P0, R12, R14, RZ ;  /* 0x0000000e0c0c7210 */ /* 0x000fe20007f1e0ff */
[----:B------:R-:W-:-:S03]  /*19d0*/  IMAD R14, R4, c[0x0][0x3b8], RZ ;  /* 0x0000ee00040e7a24 */ /* 0x000fc600078e02ff */
        /* <DEDUP_REMOVED lines=16> */
[----:B------:R1:W-:Y:S04]  /*1ae0*/  @!P3 STG.E.128 [R10.64], RZ ;  /* 0x000000ff0a00b986 */ /* 0x0003e8000c101d06 */
[----:B------:R1:W-:Y:S04]  /*1af0*/  @!P2 STG.E.128 [R10.64+0x80], RZ ;  /* 0x000080ff0a00a986 */ /* 0x0003e8000c101d06 */
[----:B------:R1:W-:Y:S02]  /*1b00*/  @!P1 STG.E.128 [R10.64+0x100], RZ ;  /* 0x000100ff0a009986 */ /* 0x0003e4000c101d06 */
.L_x_308:
[----:B------:R-:W-:Y:S05]  /*1b10*/  BSYNC B0 ;  /* 0x0000000000007941 */ /* 0x000fea0003800000 */
.L_x_307:
[----:B------:R-:W-:Y:S01]  /*1b20*/  IADD3 R9, R209, 0x20, RZ ;  /* 0x00000020d1097810 */ /* 0x000fe20007ffe0ff */
[----:B------:R-:W-:Y:S03]  /*1b30*/  BSSY B0, `(.L_x_309) ;  /* 0x0000012000007945 */ /* 0x000fe60003800000 */
[----:B------:R-:W-:-:S13]  /*1b40*/  ISETP.GE.AND P3, PT, R9, R240, PT ;  /* 0x000000f00900720c */ /* 0x000fda0003f66270 */
[----:B------:R-:W-:Y:S05]  /*1b50*/  @P3 BRA `(.L_x_310) ;  /* 0x000000f000003947 */ /* 0x000fea0003800000 */
[----:B-1----:R-:W-:Y:S01]  /*1b60*/  IADD3 R10, P0, R209, 0x20, RZ ;  /* 0x00000020d10a7810 */ /* 0x002fe20007f1e0ff */
        /* <DEDUP_REMOVED lines=14> */
.L_x_310:
[----:B------:R-:W-:Y:S05]  /*1c50*/  BSYNC B0 ;  /* 0x0000000000007941 */ /* 0x000fea0003800000 */
.L_x_309:
[----:B------:R-:W-:Y:S01]  /*1c60*/  IMAD.WIDE.U32 R12, R225, c[0x0][0x3a8], R210 ;  /* 0x0000ea00e10c7a25 */ /* 0x000fe200078e00d2 */
[----:B------:R-:W-:Y:S03]  /*1c70*/  BSSY B0, `(.L_x_311) ;  /* 0x0000017000007945 */ /* 0x000fe60003800000 */
[----:B-1----:R-:W-:Y:S01]  /*1c80*/  IMAD R10, R5, c[0x0][0x3a8], RZ ;  /* 0x0000ea00050a7a24 */ /* 0x002fe200078e02ff */
        /* <DEDUP_REMOVED lines=21> */
.L_x_312:
[----:B------:R-:W-:Y:S05]  /*1de0*/  BSYNC B0 ;  /* 0x0000000000007941 */ /* 0x000fea0003800000 */
.L_x_311:
[----:B------:R-:W-:Y:S05]  /*1df0*/  @P3 BRA `(.L_x_313) ;  /* 0x0000643000003947 */ /* 0x000fea0003800000 */
[----:B------:R-:W-:Y:S01]  /*1e00*/  IADD3 R5, P0, R209, 0x20, RZ ;  /* 0x00000020d1057810 */ /* 0x000fe20007f1e0ff */
[----:B------:R-:W-:Y:S01]  /*1e10*/  IMAD.MOV.U32 R6, RZ, RZ, R8 ;  /* 0x000000ffff067224 */ /* 0x000fe200078e0008 */
[----:B------:R-:W-:-:S03]  /*1e20*/  ISETP.GE.AND P1, PT, R210, c[0x0][0x220], PT ;  /* 0x00008800d2007a0c */ /* 0x000fc60003f26270 */
[----:B------:R-:W-:Y:S01]  /*1e30*/  IMAD.X R4, RZ, RZ, R212, P0 ;  /* 0x000000ffff047224 */ /* 0x000fe200000e06d4 */
[----:B------:R-:W-:Y:S01]  /*1e40*/  ISETP.GE.AND P0, PT, R214, c[0x0][0x220], PT ;  /* 0x00008800d6007a0c */ /* 0x000fe20003f06270 */
[----:B------:R-:W-:-:S04]  /*1e50*/  IMAD.WIDE.U32 R6, R5, c[0x0][0x3a8], R6 ;  /* 0x0000ea0005067a25 */ /* 0x000fc800078e0006 */
[----:B------:R-:W-:Y:S01]  /*1e60*/  IMAD R4, R4, c[0x0][0x3a8], RZ ;  /* 0x0000ea0004047a24 */ /* 0x000fe200078e02ff */
[----:B------:R-:W-:-:S03]  /*1e70*/  LEA R8, P2, R6, c[0x0][0x348], 0x1 ;  /* 0x0000d20006087a11 */ /* 0x000fc600078408ff */
[----:B------:R-:W-:-:S04]  /*1e80*/  IMAD R4, R5, c[0x0][0x3ac], R4 ;  /* 0x0000eb0005047a24 */ /* 0x000fc800078e0204 */
        /* <DEDUP_REMOVED lines=8> */
.L_x_304:
[----:B------:R-:W-:Y:S01]  /*1f10*/  @P2 BAR.SYNC.DEFER_BLOCKING 0x0 ;  /* 0x0000000000002b1d */ /* 0x000fe20000010000 */
[C---:B------:R-:W-:Y:S01]  /*1f20*/  IMAD R11, R239.reuse, -0x40, R242 ;  /* 0xffffffc0ef0b7824 */ /* 0x040fe200078e02f2 */
[----:B------:R-:W-:-:S04]  /*1f30*/  LEA.HI R4, R239, R239, RZ, 0x1 ;  /* 0x000000efef047211 */ /* 0x000fc800078f08ff */
[----:B------:R-:W-:Y:S01]  /*1f40*/  ISETP.GE.AND P5, PT, R209, R11, PT ;  /* 0x0000000bd100720c */ /* 0x000fe20003fa6270 */
[----:B------:R-:W-:Y:S01]  /*1f50*/  BSSY B0, `(.L_x_314) ;  /* 0x000001b000007945 */ /* 0x000fe20003800000 */
[----:B------:R-:W-:-:S05]  /*1f60*/  LOP3.LUT R4, R4, 0xfffffffe, RZ, 0xc0, !PT ;  /* 0xfffffffe04047812 */ /* 0x000fca00078ec0ff */
        /* <DEDUP_REMOVED lines=25> */
.L_x_315:
[----:B------:R-:W-:Y:S05]  /*2100*/  BSYNC B0 ;  /* 0x0000000000007941 */ /* 0x000fea0003800000 */
.L_x_314:
        /* <DEDUP_REMOVED lines=10> */
[----:B------:R-:W-:-:S04]  /*21b0*/  ISETP.GE.AND P2, PT, R214, c[0x0][0x220], PT ;  /* 0x00008800d6007a0c */ /* 0x000fc80003f46270 */
[----:B------:R-:W-:Y:S01]  /*21c0*/  IADD3 R14, P6, R16, R22, RZ ;  /* 0x00000016100e7210 */ /* 0x000fe20007fde0ff */
[----:B------:R-:W-:-:S05]  /*21d0*/  IMAD R16, R193, c[0x0][0x374], RZ ;  /* 0x0000dd00c1107a24 */ /* 0x000fca00078e02ff */
[----:B------:R-:W-:Y:S01]  /*21e0*/  IADD3.X R15, R15, R23, R16, P6, !PT ;  /* 0x000000170f0f7210 */ /* 0x000fe200037fe410 */
[----:B------:R-:W-:Y:S01]  /*21f0*/  @!P3 IMAD.MOV.U32 R19, RZ, RZ, c[0x0][0x370] ;  /* 0x0000dc00ff13b624 */ /* 0x000fe200078e00ff */
[----:B------:R1:W-:Y:S01]  /*2200*/  @P3 STS.128 [R215+0xd000], RZ ;  /* 0x00d000ffd7003388 */ /* 0x0003e20000000c00 */
[----:B------:R-:W-:Y:S01]  /*2210*/  @!P3 IMAD.MOV.U32 R17, RZ, RZ, c[0x0][0x374] ;  /* 0x0000dd00ff11b624 */ /* 0x000fe200078e00ff */
[----:B------:R-:W-:Y:S02]  /*2220*/  @!P2 LEA R16, P6, R14, c[0x0][0x330], 0x1 ;  /* 0x0000cc000e10aa11 */ /* 0x000fe400078c08ff */
[----:B------:R-:W-:-:S04]  /*2230*/  @!P3 LEA R18, P1, R19, R248, 0x6 ;  /* 0x000000f81312b211 */ /* 0x000fc800078230ff */
[----:B------:R-:W-:Y:S02]  /*2240*/  @!P3 LEA.HI.X R19, R19, R249, R17, 0x6, P1 ;  /* 0x000000f91313b211 */ /* 0x000fe400008f3411 */
[----:B------:R-:W-:Y:S02]  /*2250*/  ISETP.GE.AND P1, PT, R217, c[0x0][0x220], PT ;  /* 0x00008800d9007a0c */ /* 0x000fe40003f26270 */
[----:B------:R-:W-:Y:S01]  /*2260*/  @!P2 LEA.HI.X R17, R14, c[0x0][0x334], R15, 0x1, P6 ;  /* 0x0000cd000e11aa11 */ /* 0x000fe200030f0c0f */
        /* <DEDUP_REMOVED lines=17> */
.L_x_317:
[----:B------:R-:W-:Y:S05]  /*2380*/  BSYNC B0 ;  /* 0x0000000000007941 */ /* 0x000fea0003800000 */
.L_x_316:
[----:B------:R-:W-:Y:S01]  /*2390*/  IADD3 R15, R208, 0x3000, RZ ;  /* 0x00003000d00f7810 */ /* 0x000fe20007ffe0ff */
[----:B------:R-:W-:Y:S03]  /*23a0*/  BSSY B0, `(.L_x_318) ;  /* 0x000002d000007945 */ /* 0x000fe60003800000 */
        /* <DEDUP_REMOVED lines=16> */
.L_x_319:
        /* <DEDUP_REMOVED lines=28> */
.L_x_320:
[----:B------:R-:W-:Y:S05]  /*2670*/  BSYNC B0 ;  /* 0x0000000000007941 */ /* 0x000fea0003800000 */
.L_x_318:
        /* <DEDUP_REMOVED lines=17> */
.L_x_322:
        /* <DEDUP_REMOVED lines=32> */
[----:B------:R-:W-:-:S04]  /*2990*/  LEA R14, P1, R20, c[0x0][0x160], 0x1 ;  /* 0x00005800140e7a11 */ /* 0x000fc800078208ff */
[----:B------:R-:W-:-:S05]  /*29a0*/  LEA.HI.X R15, R20, c[0x0][0x164], R13, 0x1, P1 ;  /* 0x00005900140f7a11 */ /* 0x000fca00008f0c0d */
[----:B------:R-:W-:Y:S01]  /*29b0*/  @!PT LDS RZ, [RZ] ;  /* 0x00000000fffff984 */ /* 0x000fe20000000800 */
[----:B------:R-:W-:Y:S01]  /*29c0*/  @!PT LDS RZ, [RZ] ;  /* 0x00000000fffff984 */ /* 0x000fe20000000800 */
[----:B------:R-:W-:Y:S01]  /*29d0*/  @!PT LDS RZ, [RZ] ;  /* 0x00000000fffff984 */ /* 0x000fe20000000800 */
[----:B------:R1:W-:Y:S04]  /*29e0*/  LDGSTS.E.BYPASS.LTC128B.128 [R238+0x5000], [R14.64+0x100] ;  /* 0x050001000eee7fae */ /* 0x0003e8000b901d46 */
.L_x_323:
[----:B------:R-:W-:Y:S05]  /*29f0*/  BSYNC B0 ;  /* 0x0000000000007941 */ /* 0x000fea0003800000 */
.L_x_321:
[C---:B-1----:R-:W-:Y:S01]  /*2a00*/  IADD3 R14, R204.reuse, 0x8, RZ ;  /* 0x00000008cc0e7810 */ /* 0x042fe20007ffe0ff */
[C---:B------:R-:W-:Y:S01]  /*2a10*/  IMAD.SHL.U32 R231, R204.reuse, 0x4, RZ ;  /* 0x00000004cce77824 */ /* 0x040fe200078e00ff */
[----:B------:R-:W-:Y:S01]  /*2a20*/  SHF.R.S32.HI R13, RZ, 0x1f, R204 ;  /* 0x0000001fff0d7819 */ /* 0x000fe200000114cc */
[----:B------:R-:W-:Y:S01]  /*2a30*/  IMAD.MOV.U32 R235, RZ, RZ, 0x7f800000 ;  /* 0x7f800000ffeb7424 */ /* 0x000fe200078e00ff */
[-C--:B------:R-:W-:Y:S02]  /*2a40*/  ISETP.GE.AND P3, PT, R204, R11.reuse, PT ;  /* 0x0000000bcc00720c */ /* 0x080fe40003f66270 */
[----:B------:R-:W-:Y:S02]  /*2a50*/  ISETP.GE.AND P2, PT, R14, R11, PT ;  /* 0x0000000b0e00720c */ /* 0x000fe40003f46270 */
[----:B------:R-:W-:Y:S02]  /*2a60*/  SHF.L.U64.HI R232, R204, 0x2, R13 ;  /* 0x00000002cce87819 */ /* 0x000fe4000001020d */
[----:B------:R-:W-:-:S02]  /*2a70*/  IADD3 R18, P1, R231, R230, RZ ;  /* 0x000000e6e7127210 */ /* 0x000fc40007f3e0ff */
[----:B------:R-:W-:Y:S02]  /*2a80*/  MOV R237, 0x7f800000 ;  /* 0x7f80000000ed7802 */ /* 0x000fe40000000f00 */
[----:B------:R-:W-:-:S05]  /*2a90*/  IADD3.X R19, R232, R229, RZ, P1, !PT ;  /* 0x000000e5e8137210 */ /* 0x000fca0000ffe4ff */
[----:B------:R1:W5:Y:S04]  /*2aa0*/  @!P3 LDG.E R235, [R18.64] ;  /* 0x0000000612ebb981 */ /* 0x000368000c1e1900 */
[----:B------:R1:W5:Y:S01]  /*2ab0*/  @!P2 LDG.E R237, [R18.64+0x20] ;  /* 0x0000200612eda981 */ /* 0x000362000c1e1900 */
[----:B------:R-:W-:Y:S01]  /*2ac0*/  IMAD R11, R216, -0x40, R240 ;  /* 0xffffffc0d80b7824 */ /* 0x000fe200078e02f0 */
[----:B------:R-:W-:Y:S01]  /*2ad0*/  BSSY B0, `(.L_x_324) ;  /* 0x000002e000007945 */ /* 0x000fe20003800000 */
[----:B------:R-:W-:Y:S02]  /*2ae0*/  IMAD R14, R5, c[0x0][0x198], RZ ;  /* 0x00006600050e7a24 */ /* 0x000fe400078e02ff */
[----:B------:R-:W-:Y:S01]  /*2af0*/  IMAD.WIDE.U32 R16, R225, c[0x0][0x198], R210 ;  /* 0x00006600e1107a25 */ /* 0x000fe200078e00d2 */
[----:B------:R-:W-:-:S03]  /*2b00*/  ISETP.GE.AND P6, PT, R209, R11, PT ;  /* 0x0000000bd100720c */ /* 0x000fc60003fc6270 */
[----:B------:R-:W-:Y:S01]  /*2b10*/  IMAD R13, R225, c[0x0][0x19c], R14 ;  /* 0x00006700e10d7a24 */ /* 0x000fe200078e020e */
[----:B------:R-:W-:-:S04]  /*2b20*/  IADD3 R14, P1, R10, R16, RZ ;  /* 0x000000100a0e7210 */ /* 0x000fc80007f3e0ff */
[----:B------:R-:W-:Y:S01]  /*2b30*/  IADD3.X R15, R8, R17, R13, P1, !PT ;  /* 0x00000011080f7210 */ /* 0x000fe20000ffe40d */
[----:B------:R-:W-:-:S04]  /*2b40*/  IMAD R8, R6, c[0x0][0x1b0], RZ ;  /* 0x00006c0006087a24 */ /* 0x000fc800078e02ff */
[----:B------:R1:W-:Y:S01]  /*2b50*/  @P6 STS.128 [R215+0x12000], RZ ;  /* 0x012000ffd7006388 */ /* 0x0003e20000000c00 */
[C---:B------:R-:W-:Y:S02]  /*2b60*/  IMAD R13, R7.reuse, c[0x0][0x1b4], R8 ;  /* 0x00006d00070d7a24 */ /* 0x040fe400078e0208 */
[----:B------:R-:W-:Y:S01]  /*2b70*/  IMAD.WIDE.U32 R14, R7, c[0x0][0x1b0], R14 ;  /* 0x00006c00070e7a25 */ /* 0x000fe200078e000e */
[----:B------:R1:W-:Y:S03]  /*2b80*/  @P6 STS.128 [R215+0x14000], RZ ;  /* 0x014000ffd7006388 */ /* 0x0003e60000000c00 */
[----:B------:R-:W-:Y:S01]  /*2b90*/  IMAD.IADD R13, R15, 0x1, R13 ;  /* 0x000000010f0d7824 */ /* 0x000fe200078e020d */
[----:B------:R1:W-:Y:S01]  /*2ba0*/  @P6 STS.128 [R215+0x16000], RZ ;  /* 0x016000ffd7006388 */ /* 0x0003e20000000c00 */
[----:B------:R-:W-:Y:S05]  /*2bb0*/  @P6 BRA `(.L_x_325) ;  /* 0x000001f000006947 */ /* 0x000fea0003800000 */
[----:B------:R-:W-:Y:S01]  /*2bc0*/  ISETP.GE.AND P4, PT, R210, c[0x0][0x220], PT ;  /* 0x00008800d2007a0c */ /* 0x000fe20003f86270 */
[----:B------:R-:W-:Y:S01]  /*2bd0*/  IMAD R8, R212, c[0x0][0x198], RZ ;  /* 0x00006600d4087a24 */ /* 0x000fe200078e02ff */
[----:B------:R-:W-:Y:S01]  /*2be0*/  ISETP.GE.AND P3, PT, R214, c[0x0][0x220], PT ;  /* 0x00008800d6007a0c */ /* 0x000fe20003f66270 */
[----:B------:R-:W-:Y:S01]  /*2bf0*/  IMAD.MOV.U32 R16, RZ, RZ, R14 ;  /* 0x000000ffff107224 */ /* 0x000fe200078e000e */
[----:B------:R-:W-:Y:S01]  /*2c00*/  ISETP.GE.AND P1, PT, R217, c[0x0][0x220], PT ;  /* 0x00008800d9007a0c */ /* 0x000fe20003f26270 */
[----:B------:R-:W-:-:S02]  /*2c10*/  IMAD.MOV.U32 R17, RZ, RZ, R13 ;  /* 0x000000ffff117224 */ /* 0x000fc400078e000d */
[C---:B------:R-:W-:Y:S02]  /*2c20*/  IMAD R8, R209.reuse, c[0x0][0x19c], R8 ;  /* 0x00006700d1087a24 */ /* 0x040fe400078e0208 */
[----:B------:R-:W-:-:S04]  /*2c30*/  IMAD.WIDE.U32 R16, R209, c[0x0][0x198], R16 ;  /* 0x00006600d1107a25 */ /* 0x000fc800078e0010 */
[----:B------:R-:W-:Y:S01]  /*2c40*/  IMAD.IADD R8, R17, 0x1, R8 ;  /* 0x0000000111087824 */ /* 0x000fe200078e0208 */
[C---:B------:R-:W-:Y:S01]  /*2c50*/  @!P4 LEA R20, P5, R16.reuse, c[0x0][0x168], 0x1 ;  /* 0x00005a001014ca11 */ /* 0x040fe200078a08ff */
[----:B------:R1:W-:Y:S02]  /*2c60*/  @P4 STS.128 [R215+0x12000], RZ ;  /* 0x012000ffd7004388 */ /* 0x0003e40000000c00 */
[C---:B-1----:R-:W-:Y:S02]  /*2c70*/  @!P3 LEA R18, P2, R16.reuse, c[0x0][0x168], 0x1 ;  /* 0x00005a001012ba11 */ /* 0x042fe400078408ff */
        /* <DEDUP_REMOVED lines=19> */
.L_x_325:
[----:B------:R-:W-:Y:S05]  /*2db0*/  BSYNC B0 ;  /* 0x0000000000007941 */ /* 0x000fea0003800000 */
.L_x_324:
        /* <DEDUP_REMOVED lines=38> */
.L_x_327:
[----:B------:R-:W-:Y:S05]  /*3020*/  BSYNC B0 ;  /* 0x0000000000007941 */ /* 0x000fea0003800000 */
.L_x_326:
[----:B------:R1:W-:Y:S02]  /*3030*/  @P6 STS.128 [R215+0x18000], RZ ;  /* 0x018000ffd7006388 */ /* 0x0003e40000000c00 */
[----:B-1----:R-:W-:Y:S01]  /*3040*/  IMAD.WIDE.U32 R10, R225, c[0x0][0x1a0], R210 ;  /* 0x00006800e10a7a25 */ /* 0x002fe200078e00d2 */
[----:B------:R-:W-:Y:S01]  /*3050*/  BSSY B0, `(.L_x_328) ;  /* 0x000002a000007945 */ /* 0x000fe20003800000 */
[----:B------:R1:W-:Y:S02]  /*3060*/  @P6 STS.128 [R215+0x1a000], RZ ;  /* 0x01a000ffd7006388 */ /* 0x0003e40000000c00 */
[----:B------:R-:W-:Y:S01]  /*3070*/  IMAD R4, R5, c[0x0][0x1a0], RZ ;  /* 0x0000680005047a24 */ /* 0x000fe200078e02ff */
[----:B------:R-:W-:Y:S01]  /*3080*/  IADD3 R8, P1, R12, R10, RZ ;  /* 0x0000000a0c087210 */ /* 0x000fe20007f3e0ff */
[----:B------:R-:W-:Y:S01]  /*3090*/  IMAD R6, R6, c[0x0][0x1b8], RZ ;  /* 0x00006e0006067a24 */ /* 0x000fe200078e02ff */
[----:B------:R1:W-:Y:S01]  /*30a0*/  @P6 STS.128 [R215+0x1c000], RZ ;  /* 0x01c000ffd7006388 */ /* 0x0003e20000000c00 */
[----:B------:R-:W-:-:S02]  /*30b0*/  IMAD R4, R225, c[0x0][0x1a4], R4 ;  /* 0x00006900e1047a24 */ /* 0x000fc400078e0204 */
[----:B------:R-:W-:-:S03]  /*30c0*/  IMAD R5, R7, c[0x0][0x1bc], R6 ;  /* 0x00006f0007057a24 */ /* 0x000fc600078e0206 */
[----:B------:R-:W-:-:S05]  /*30d0*/  IADD3.X R9, R9, R11, R4, P1, !PT ;  /* 0x0000000b09097210 */ /* 0x000fca0000ffe404 */
        /* <DEDUP_REMOVED lines=8> */
[C---:B------:R-:W-:Y:S02]  /*3160*/  IMAD R4, R209.reuse, c[0x0][0x1a4], R4 ;  /* 0x00006900d1047a24 */ /* 0x040fe400078e0204 */
[----:B------:R-:W-:-:S04]  /*3170*/  IMAD.WIDE.U32 R10, R209, c[0x0][0x1a0], R6 ;  /* 0x00006800d10a7a25 */ /* 0x000fc800078e0006 */
[----:B------:R-:W-:Y:S02]  /*3180*/  IMAD.IADD R4, R11, 0x1, R4 ;  /* 0x000000010b047824 */ /* 0x000fe400078e0204 */
        /* <DEDUP_REMOVED lines=22> */
.L_x_329:
[----:B------:R-:W-:Y:S05]  /*32f0*/  BSYNC B0 ;  /* 0x0000000000007941 */ /* 0x000fea0003800000 */
.L_x_328:
        /* <DEDUP_REMOVED lines=37> */
.L_x_331:
[----:B------:R-:W-:Y:S05]  /*3550*/  BSYNC B0 ;  /* 0x0000000000007941 */ /* 0x000fea0003800000 */
.L_x_330:
[----:B------:R-:W0:Y:S01]  /*3560*/  LDGDEPBAR ;  /* 0x00000000000079af */ /* 0x000e220000000000 */
[----:B------:R-:W-:Y:S01]  /*3570*/  R2P PR, R205, 0x6 ;  /* 0x00000006cd007804 */ /* 0x000fe20000000000 */
[----:B------:R-:W-:Y:S01]  /*3580*/  IMAD.MOV.U32 R192, RZ, RZ, 0x40 ;  /* 0x00000040ffc07424 */ /* 0x000fe200078e00ff */
[----:B------:R-:W-:Y:S01]  /*3590*/  IADD3 R195, R200, 0x3000, RZ ;  /* 0x00003000c8c37810 */ /* 0x000fe20007ffe0ff */
[----:B------:R-:W-:Y:S01]  /*35a0*/  IMAD.IADD R223, R225, 0x1, R242 ;  /* 0x00000001e1df7824 */ /* 0x000fe200078e02f2 */
[----:B------:R-:W-:Y:S01]  /*35b0*/  IADD3 R194, R199, 0x3000, RZ ;  /* 0x00003000c7c27810 */ /* 0x000fe20007ffe0ff */
[----:B------:R-:W-:Y:S01]  /*35c0*/  IMAD.MOV.U32 R236, RZ, RZ, c[0x0][0x2e4] ;  /* 0x0000b900ffec7624 */ /* 0x000fe200078e00ff */
[----:B------:R-:W-:Y:S01]  /*35d0*/  SEL R193, R193, 0xffffffe0, !P1 ;  /* 0xffffffe0c1c17807 */ /* 0x000fe20004800000 */
[----:B------:R-:W-:Y:S01]  /*35e0*/  IMAD.MOV.U32 R234, RZ, RZ, R238 ;  /* 0x000000ffffea7224 */ /* 0x000fe200078e00ee */
[----:B------:R-:W-:Y:S01]  /*35f0*/  SEL R195, R195, R200, !P0 ;  /* 0x000000c8c3c37207 */ /* 0x000fe20004000000 */
[----:B------:R-:W-:Y:S01]  /*3600*/  CS2R R142, SRZ ;  /* 0x00000000008e7805 */ /* 0x000fe2000001ff00 */
[----:B------:R-:W-:Y:S01]  /*3610*/  SEL R194, R194, R199, !P0 ;  /* 0x000000c7c2c27207 */ /* 0x000fe20004000000 */
[----:B------:R-:W-:Y:S01]  /*3620*/  IMAD.IADD R191, R196, 0x1, R193 ;  /* 0x00000001c4bf7824 */ /* 0x000fe200078e02c1 */
[----:B------:R-:W-:Y:S01]  /*3630*/  SEL R192, R192, 0xffffffc0, !P2 ;  /* 0xffffffc0c0c07807 */ /* 0x000fe20005000000 */
[----:B------:R-:W-:Y:S01]  /*3640*/  CS2R R140, SRZ ;  /* 0x00000000008c7805 */ /* 0x000fe2000001ff00 */
[----:B------:R-:W-:Y:S01]  /*3650*/  IADD3 R243, -R240, 0x40, R223 ;  /* 0x00000040f0f37810 */ /* 0x000fe20007ffe1df */
        /* <DEDUP_REMOVED lines=46> */
[----:B------:R-:W-:Y:S01]  /*3940*/  IMAD.SHL.U32 R195, R195, 0x2, RZ ;  /* 0x00000002c3c37824 */ /* 0x000fe200078e00ff */
[----:B------:R-:W-:Y:S01]  /*3950*/  IADD3 R243, R243, -c[0x0][0x2e8], RZ ;  /* 0x8000ba00f3f37a10 */ /* 0x000fe20007ffe0ff */
[----:B------:R-:W-:-:S02]  /*3960*/  IMAD.SHL.U32 R194, R194, 0x2, RZ ;  /* 0x00000002c2c27824 */ /* 0x000fc400078e00ff */
[----:B------:R-:W-:Y:S02]  /*3970*/  IMAD.IADD R189, R196, 0x1, R192 ;  /* 0x00000001c4bd7824 */ /* 0x000fe400078e02c0 */
[----:B------:R-:W-:Y:S02]  /*3980*/  IMAD.IADD R190, R192, 0x1, R191 ;  /* 0x00000001c0be7824 */ /* 0x000fe400078e02bf */
.L_x_336:
[----:B------:R-:W0:Y:S01]  /*3990*/  LDGDEPBAR ;  /* 0x00000000000079af */ /* 0x000e220000000000 */
[C---:B------:R-:W-:Y:S01]  /*39a0*/  IMAD.IADD R95, R195.reuse, 0x1, R193 ;  /* 0x00000001c35f7824 */ /* 0x040fe200078e02c1 */
[----:B------:R-:W-:Y:S02]  /*39b0*/  IADD3 R93, R195, R192, RZ ;  /* 0x000000c0c35d7210 */ /* 0x000fe40007ffe0ff */
[----:B------:R-:W-:Y:S01]  /*39c0*/  IADD3 R96, P0, R231, R228, RZ ;  /* 0x000000e4e7607210 */ /* 0x000fe20007f1e0ff */
[----:B------:R-:W-:Y:S01]  /*39d0*/  IMAD.IADD R92, R95, 0x1, R192 ;  /* 0x000000015f5c7824 */ /* 0x000fe200078e02c0 */
[----:B------:R-:W-:Y:S03]  /*39e0*/  SHF.L.U32 R94, R239, 0x6, RZ ;  /* 0x00000006ef5e7819 */ /* 0x000fe600000006ff */
[----:B------:R-:W-:Y:S01]  /*39f0*/  IMAD.X R97, R232, 0x1, R227, P0 ;  /* 0x00000001e8617824 */ /* 0x000fe200000e06e3 */
[----:B------:R-:W-:Y:S01]  /*3a00*/  ISETP.GE.AND P0, PT, R94, R243, PT ;  /* 0x000000f35e00720c */ /* 0x000fe20003f06270 */
[----:B------:R-:W-:Y:S04]  /*3a10*/  DEPBAR.LE SB0, 0x0 ;  /* 0x000080000000791a */ /* 0x000fe80000000000 */
[----:B------:R-:W-:Y:S06]  /*3a20*/  BAR.SYNC.DEFER_BLOCKING 0x0 ;  /* 0x0000000000007b1d */ /* 0x000fec0000010000 */
[----:B------:R-:W-:Y:S04]  /*3a30*/  LDSM.16.M88.4 R20, [R195] ;  /* 0x00000000c314783b */ /* 0x000fe80000000200 */
[----:B------:R-:W1:Y:S04]  /*3a40*/  LDSM.16.M88.4 R24, [R198+0x12000] ;  /* 0x01200000c618783b */ /* 0x000e680000000200 */
[----:B------:R-:W2:Y:S04]  /*3a50*/  LDSM.16.M88.4 R28, [R198+0x12800] ;  /* 0x01280000c61c783b */ /* 0x000ea80000000200 */
[----:B------:R-:W-:Y:S04]  /*3a60*/  LDSM.16.M88.4 R32, [R95] ;  /* 0x000000005f20783b */ /* 0x000fe80000000200 */
[----:B------:R-:W3:Y:S04]  /*3a70*/  LDSM.16.M88.4 R84, [R188+0x12000] ;  /* 0x01200000bc54783b */ /* 0x000ee80000000200 */
[----:B------:R-:W4:Y:S04]  /*3a80*/  LDSM.16.M88.4 R88, [R188+0x12800] ;  /* 0x01280000bc58783b */ /* 0x000f280000000200 */
[----:B-----5:R2:W5:Y:S04]  /*3a90*/  LDG.E R169, [R96.64] ;  /* 0x0000000660a97981 */ /* 0x020568000c1e1900 */
[----:B------:R2:W5:Y:S01]  /*3aa0*/  LDG.E R168, [R96.64+0x20] ;  /* 0x0000200660a87981 */ /* 0x000562000c1e1900 */
[C---:B-1----:R-:W-:Y:S08]  /*3ab0*/  HMMA.16816.F32.BF16 R4, R20.reuse, R24, RZ ;  /* 0x000000181404723c */ /* 0x042ff000000418ff */
[C---:B------:R-:W-:Y:S01]  /*3ac0*/  HMMA.16816.F32.BF16 R8, R20.reuse, R26, RZ ;  /* 0x0000001a1408723c */ /* 0x040fe200000418ff */
[----:B------:R-:W-:Y:S03]  /*3ad0*/  LDSM.16.M88.4 R24, [R3+0x12000] ;  /* 0x012000000318783b */ /* 0x000fe60000000200 */
[----:B--2---:R-:W-:Y:S04]  /*3ae0*/  IMAD.MOV.U32 R97, RZ, RZ, c[0x0][0x2e4] ;  /* 0x0000b900ff617624 */ /* 0x004fe800078e00ff */
[C---:B------:R-:W-:Y:S08]  /*3af0*/  HMMA.16816.F32.BF16 R12, R20.reuse, R28, RZ ;  /* 0x0000001c140c723c */ /* 0x040ff000000418ff */
[----:B------:R-:W-:Y:S01]  /*3b00*/  HMMA.16816.F32.BF16 R16, R20, R30, RZ ;  /* 0x0000001e1410723c */ /* 0x000fe200000418ff */
[----:B------:R-:W1:Y:S04]  /*3b10*/  LDSM.16.M88.4 R20, [R93] ;  /* 0x000000005d14783b */ /* 0x000e680000000200 */
[----:B------:R-:W2:Y:S03]  /*3b20*/  LDSM.16.M88.4 R28, [R3+0x12800] ;  /* 0x01280000031c783b */ /* 0x000ea60000000200 */
[C---:B---3--:R-:W-:Y:S08]  /*3b30*/  HMMA.16816.F32.BF16 R4, R32.reuse, R84, R4 ;  /* 0x000000542004723c */ /* 0x048ff00000041804 */
[C---:B------:R-:W-:Y:S01]  /*3b40*/  HMMA.16816.F32.BF16 R8, R32.reuse, R86, R8 ;  /* 0x000000562008723c */ /* 0x040fe20000041808 */
[----:B------:R-:W-:Y:S07]  /*3b50*/  LDSM.16.M88.4 R84, [R2+0x12000] ;  /* 0x012000000254783b */ /* 0x000fee0000000200 */
[C---:B----4-:R-:W-:Y:S08]  /*3b60*/  HMMA.16816.F32.BF16 R12, R32.reuse, R88, R12 ;  /* 0x00000058200c723c */ /* 0x050ff0000004180c */
[----:B------:R-:W-:Y:S01]  /*3b70*/  HMMA.16816.F32.BF16 R16, R32, R90, R16 ;  /* 0x0000005a2010723c */ /* 0x000fe20000041810 */
[----:B------:R-:W3:Y:S04]  /*3b80*/  LDSM.16.M88.4 R32, [R92] ;  /* 0x000000005c20783b */ /* 0x000ee80000000200 */
[----:B------:R-:W4:Y:S03]  /*3b90*/  LDSM.16.M88.4 R88, [R2+0x12800] ;  /* 0x012800000258783b */ /* 0x000f260000000200 */
[C---:B-1----:R-:W-:Y:S08]  /*3ba0*/  HMMA.16816.F32.BF16 R4, R20.reuse, R24, R4 ;  /* 0x000000181404723c */ /* 0x042ff00000041804 */
[C---:B------:R-:W-:Y:S01]  /*3bb0*/  HMMA.16816.F32.BF16 R8, R20.reuse, R26, R8 ;  /* 0x0000001a1408723c */ /* 0x040fe20000041808 */
[----:B------:R-:W-:Y:S07]  /*3bc0*/  LDSM.16.M88.4 R24, [R198+0x14000] ;  /* 0x01400000c618783b */ /* 0x000fee0000000200 */
[C---:B--2---:R-:W-:Y:S08]  /*3bd0*/  HMMA.16816.F32.BF16 R12, R20.reuse, R28, R12 ;  /* 0x0000001c140c723c */ /* 0x044ff0000004180c */
[----:B------:R-:W-:Y:S01]  /*3be0*/  HMMA.16816.F32.BF16 R16, R20, R30, R16 ;  /* 0x0000001e1410723c */ /* 0x000fe20000041810 */
[----:B------:R-:W1:Y:S04]  /*3bf0*/  LDSM.16.M88.4 R20, [R195+0x2000] ;  /* 0x00200000c314783b */ /* 0x000e680000000200 */
[----:B------:R-:W2:Y:S03]  /*3c00*/  LDSM.16.M88.4 R28, [R198+0x14800] ;  /* 0x01480000c61c783b */ /* 0x000ea60000000200 */
[C---:B---3--:R-:W-:Y:S08]  /*3c10*/  HMMA.16816.F32.BF16 R4, R32.reuse, R84, R4 ;  /* 0x000000542004723c */ /* 0x048ff00000041804 */
[C---:B------:R-:W-:Y:S01]  /*3c20*/  HMMA.16816.F32.BF16 R8, R32.reuse, R86, R8 ;  /* 0x000000562008723c */ /* 0x040fe20000041808 */
[----:B------:R-:W-:Y:S07]  /*3c30*/  LDSM.16.M88.4 R84, [R188+0x14000] ;  /* 0x01400000bc54783b */ /* 0x000fee0000000200 */
[C---:B----4-:R-:W-:Y:S08]  /*3c40*/  HMMA.16816.F32.BF16 R12, R32.reuse, R88, R12 ;  /* 0x00000058200c723c */ /* 0x050ff0000004180c */
[----:B------:R-:W-:Y:S01]  /*3c50*/  HMMA.16816.F32.BF16 R16, R32, R90, R16 ;  /* 0x0000005a2010723c */ /* 0x000fe20000041810 */
[----:B------:R-:W3:Y:S04]  /*3c60*/  LDSM.16.M88.4 R32, [R95+0x2000] ;  /* 0x002000005f20783b */ /* 0x000ee80000000200 */
        /* <DEDUP_REMOVED lines=44> */
[C---:B------:R-:W-:Y:S08]  /*3f30*/  HMMA.16816.F32.BF16 R8, R20.reuse, R26, R8 ;  /* 0x0000001a1408723c */ /* 0x040ff00000041808 */
[C---:B--2---:R-:W-:Y:S08]  /*3f40*/  HMMA.16816.F32.BF16 R12, R20.reuse, R28, R12 ;  /* 0x0000001c140c723c */ /* 0x044ff0000004180c */
[----:B------:R-:W-:Y:S08]  /*3f50*/  HMMA.16816.F32.BF16 R16, R20, R30, R16 ;  /* 0x0000001e1410723c */ /* 0x000ff00000041810 */
[C---:B---3--:R-:W-:Y:S08]  /*3f60*/  HMMA.16816.F32.BF16 R4, R32.reuse, R84, R4 ;  /* 0x000000542004723c */ /* 0x048ff00000041804 */
[C---:B------:R-:W-:Y:S08]  /*3f70*/  HMMA.16816.F32.BF16 R8, R32.reuse, R86, R8 ;  /* 0x000000562008723c */ /* 0x040ff00000041808 */
[C---:B----4-:R-:W-:Y:S08]  /*3f80*/  HMMA.16816.F32.BF16 R12, R32.reuse, R88, R12 ;  /* 0x00000058200c723c */ /* 0x050ff0000004180c */
[----:B------:R-:W-:Y:S01]  /*3f90*/  HMMA.16816.F32.BF16 R16, R32, R90, R16 ;  /* 0x0000005a2010723c */ /* 0x000fe20000041810 */
[----:B------:R-:W-:-:S07]  /*3fa0*/  @!P0 BRA `(.L_x_332) ;  /* 0x0000008000008947 */ /* 0x000fce0003800000 */
[----:B------:R-:W-:Y:S01]  /*3fb0*/  IADD3 R21, R236, R223, -R240 ;  /* 0x000000dfec157210 */ /* 0x000fe20007ffe8f0 */
[----:B------:R-:W-:Y:S01]  /*3fc0*/  IMAD.MOV.U32 R97, RZ, RZ, R236 ;  /* 0x000000ffff617224 */ /* 0x000fe200078e00ec */
[----:B------:R-:W-:Y:S02]  /*3fd0*/  IADD3 R20, R94, 0x40, RZ ;  /* 0x000000405e147810 */ /* 0x000fe40007ffe0ff */
[----:B------:R-:W-:Y:S02]  /*3fe0*/  IADD3 R23, R225, 0x40, RZ ;  /* 0x00000040e1177810 */ /* 0x000fe40007ffe0ff */
[----:B------:R-:W-:Y:S02]  /*3ff0*/  ISETP.GE.AND P1, PT, R20, R21, PT ;  /* 0x000000151400720c */ /* 0x000fe40003f26270 */
[----:B------:R-:W-:Y:S11]  /*4000*/  ISETP.LT.AND P0, PT, R23, R240, PT ;  /* 0x000000f01700720c */ /* 0x000ff60003f01270 */
[----:B------:R-:W-:Y:S02]  /*4010*/  @!UPT UIADD3 URZ, URZ, URZ, URZ ;  /* 0x0000003f3f3ff290 */ /* 0x000fe4000fffe03f */
[----:B------:R-:W-:-:S05]  /*4020*/  @!P1 BRA P0, `(.L_x_333) ;  /* 0x0000046000009947 */ /* 0x000fca0000000000 */
.L_x_332:
[----:B------:R-:W-:Y:S01]  /*4030*/  IADD3 R22, R240, 0x1, -R242 ;  /* 0x00000001f0167810 */ /* 0x000fe20007ffe8f2 */
[----:B------:R-:W-:Y:S01]  /*4040*/  IMAD.IADD R87, R204, 0x1, R94 ;  /* 0x00000001cc577824 */ /* 0x000fe200078e025e */
[----:B------:R-:W-:Y:S01]  /*4050*/  IADD3 R20, -R97, R240, -R242 ;  /* 0x000000f061147210 */ /* 0x000fe20007ffe9f2 */
[----:B------:R-:W-:Y:S01]  /*4060*/  IMAD R85, R216, 0x40, R203 ;  /* 0x00000040d8557824 */ /* 0x000fe200078e02cb */
[----:B------:R-:W-:Y:S01]  /*4070*/  IADD3 R22, R22, c[0x0][0x2e8], RZ ;  /* 0x0000ba0016167a10 */ /* 0x000fe20007ffe0ff */
[----:B------:R-:W-:Y:S01]  /*4080*/  IMAD.MOV.U32 R236, RZ, RZ, R97 ;  /* 0x000000ffffec7224 */ /* 0x000fe200078e0061 */
[C---:B------:R-:W-:Y:S01]  /*4090*/  IADD3 R21, R87.reuse, 0x8, RZ ;  /* 0x0000000857157810 */ /* 0x040fe20007ffe0ff */
[----:B------:R-:W-:Y:S01]  /*40a0*/  IMAD.IADD R24, R87, 0x1, R20 ;  /* 0x0000000157187824 */ /* 0x000fe200078e0214 */
[----:B------:R-:W-:Y:S01]  /*40b0*/  IADD3 R35, R85, 0x1, RZ ;  /* 0x0000000155237810 */ /* 0x000fe20007ffe0ff */
[----:B------:R-:W-:Y:S01]  /*40c0*/  IMAD.IADD R87, R87, 0x1, R22 ;  /* 0x0000000157577824 */ /* 0x000fe200078e0216 */
[----:B------:R-:W-:Y:S01]  /*40d0*/  IADD3 R33, R85, 0x8, RZ ;  /* 0x0000000855217810 */ /* 0x000fe20007ffe0ff */
[--C-:B------:R-:W-:Y:S01]  /*40e0*/  IMAD.IADD R20, R20, 0x1, R21.reuse ;  /* 0x0000000114147824 */ /* 0x100fe200078e0215 */
[----:B------:R-:W-:Y:S01]  /*40f0*/  IMNMX R24, RZ, R24, !PT ;  /* 0x00000018ff187217 */ /* 0x000fe20007800200 */
[----:B------:R-:W-:Y:S01]  /*4100*/  IMAD.IADD R21, R22, 0x1, R21 ;  /* 0x0000000116157824 */ /* 0x000fe200078e0215 */
[----:B------:R-:W-:Y:S02]  /*4110*/  IMNMX R22, R87, R240, PT ;  /* 0x000000f057167217 */ /* 0x000fe40003800200 */
[-C--:B------:R-:W-:Y:S02]  /*4120*/  ISETP.GE.AND P1, PT, R85, R24.reuse, PT ;  /* 0x000000185500720c */ /* 0x080fe40003f26270 */
[----:B------:R-:W-:Y:S02]  /*4130*/  ISETP.GE.AND P0, PT, R35, R24, PT ;  /* 0x000000182300720c */ /* 0x000fe40003f06270 */
[C---:B------:R-:W-:Y:S02]  /*4140*/  IADD3 R31, R85.reuse, 0x9, RZ ;  /* 0x00000009551f7810 */ /* 0x040fe40007ffe0ff */
[C---:B------:R-:W-:Y:S02]  /*4150*/  IADD3 R29, R85.reuse, 0x10, RZ ;  /* 0x00000010551d7810 */ /* 0x040fe40007ffe0ff */
[C---:B------:R-:W-:Y:S02]  /*4160*/  IADD3 R27, R85.reuse, 0x11, RZ ;  /* 0x00000011551b7810 */ /* 0x040fe40007ffe0ff */
[C---:B------:R-:W-:Y:S02]  /*4170*/  IADD3 R25, R85.reuse, 0x18, RZ ;  /* 0x0000001855197810 */ /* 0x040fe40007ffe0ff */
[C---:B------:R-:W-:Y:S02]  /*4180*/  IADD3 R23, R85.reuse, 0x19, RZ ;  /* 0x0000001955177810 */ /* 0x040fe40007ffe0ff */
[----:B------:R-:W-:Y:S02]  /*4190*/  IMNMX R20, RZ, R20, !PT ;  /* 0x00000014ff147217 */ /* 0x000fe40007800200 */
[-C--:B------:R-:W-:Y:S02]  /*41a0*/  ISETP.GE.OR P1, PT, R85, R22.reuse, !P1 ;  /* 0x000000165500720c */ /* 0x080fe40004f26670 */
[----:B------:R-:W-:Y:S02]  /*41b0*/  ISETP.GE.OR P0, PT, R35, R22, !P0 ;  /* 0x000000162300720c */ /* 0x000fe40004706670 */
[-C--:B------:R-:W-:Y:S02]  /*41c0*/  ISETP.GE.AND P6, PT, R33, R24.reuse, PT ;  /* 0x000000182100720c */ /* 0x080fe40003fc6270 */
[-C--:B------:R-:W-:Y:S02]  /*41d0*/  ISETP.GE.AND P5, PT, R31, R24.reuse, PT ;  /* 0x000000181f00720c */ /* 0x080fe40003fa6270 */
[-C--:B------:R-:W-:Y:S02]  /*41e0*/  ISETP.GE.AND P4, PT, R29, R24.reuse, PT ;  /* 0x000000181d00720c */ /* 0x080fe40003f86270 */
[-C--:B------:R-:W-:Y:S02]  /*41f0*/  ISETP.GE.AND P3, PT, R27, R24.reuse, PT ;  /* 0x000000181b00720c */ /* 0x080fe40003f66270 */
[-C--:B------:R-:W-:Y:S02]  /*4200*/  ISETP.GE.AND P2, PT, R25, R24.reuse, PT ;  /* 0x000000181900720c */ /* 0x080fe40003f46270 */
[----:B------:R-:W-:Y:S02]  /*4210*/  FSEL R4, R4, -INF , !P1 ;  /* 0xff80000004047808 */ /* 0x000fe40004800000 */
[----:B------:R-:W-:Y:S02]  /*4220*/  ISETP.GE.AND P1, PT, R23, R24, PT ;  /* 0x000000181700720c */ /* 0x000fe40003f26270 */
[----:B------:R-:W-:Y:S02]  /*4230*/  IMNMX R24, R21, R240, PT ;  /* 0x000000f015187217 */ /* 0x000fe40003800200 */
[----:B------:R-:W-:Y:S02]  /*4240*/  FSEL R5, R5, -INF , !P0 ;  /* 0xff80000005057808 */ /* 0x000fe40004000000 */
[----:B------:R-:W-:Y:S02]  /*4250*/  ISETP.GE.AND P0, PT, R85, R20, PT ;  /* 0x000000145500720c */ /* 0x000fe40003f06270 */
[-C--:B------:R-:W-:Y:S02]  /*4260*/  ISETP.GE.OR P6, PT, R33, R22.reuse, !P6 ;  /* 0x000000162100720c */ /* 0x080fe400077c6670 */
[-C--:B------:R-:W-:Y:S02]  /*4270*/  ISETP.GE.OR P5, PT, R31, R22.reuse, !P5 ;  /* 0x000000161f00720c */ /* 0x080fe40006fa6670 */
[-C--:B------:R-:W-:Y:S02]  /*4280*/  ISETP.GE.OR P4, PT, R29, R22.reuse, !P4 ;  /* 0x000000161d00720c */ /* 0x080fe40006786670 */
[-C--:B------:R-:W-:Y:S02]  /*4290*/  ISETP.GE.OR P3, PT, R27, R22.reuse, !P3 ;  /* 0x000000161b00720c */ /* 0x080fe40005f66670 */
[-C--:B------:R-:W-:Y:S02]  /*42a0*/  ISETP.GE.OR P2, PT, R25, R22.reuse, !P2 ;  /* 0x000000161900720c */ /* 0x080fe40005746670 */
[----:B------:R-:W-:Y:S02]  /*42b0*/  ISETP.GE.OR P1, PT, R23, R22, !P1 ;  /* 0x000000161700720c */ /* 0x000fe40004f26670 */
[----:B------:R-:W-:Y:S02]  /*42c0*/  ISETP.GE.OR P0, PT, R85, R24, !P0 ;  /* 0x000000185500720c */ /* 0x000fe40004706670 */
        /* <DEDUP_REMOVED lines=28> */
.L_x_333:
[C---:B------:R-:W-:Y:S01]  /*4490*/  FMUL.FTZ R21, R235.reuse, 1.4426950216293334961 ;  /* 0x3fb8aa3beb157820 */ /* 0x040fe20000410000 */
[----:B------:R-:W-:Y:S01]  /*44a0*/  FSETP.NEU.FTZ.AND P0, PT, R235, -INF , PT ;  /* 0xff800000eb00780b */ /* 0x000fe20003f1d000 */
[----:B------:R-:W-:Y:S01]  /*44b0*/  FMUL.FTZ R20, R237, 1.4426950216293334961 ;  /* 0x3fb8aa3bed147820 */ /* 0x000fe20000410000 */
[----:B------:R-:W-:Y:S02]  /*44c0*/  SHF.L.U32 R166, R200, 0x1, RZ ;  /* 0x00000001c8a67819 */ /* 0x000fe400000006ff */
[----:B------:R-:W-:Y:S02]  /*44d0*/  FSEL R21, R21, RZ, P0 ;  /* 0x000000ff15157208 */ /* 0x000fe40000000000 */
[----:B------:R-:W-:Y:S02]  /*44e0*/  FSETP.NEU.FTZ.AND P0, PT, R237, -INF , PT ;  /* 0xff800000ed00780b */ /* 0x000fe40003f1d000 */
[-C--:B------:R-:W-:Y:S01]  /*44f0*/  IADD3 R167, R193, R166.reuse, RZ ;  /* 0x000000a6c1a77210 */ /* 0x080fe20007ffe0ff */
[--C-:B------:R-:W-:Y:S01]  /*4500*/  FFMA.FTZ R170, R4, c[0x0][0x23c], -R21.reuse ;  /* 0x00008f0004aa7a23 */ /* 0x100fe20000010815 */
[----:B------:R-:W-:Y:S01]  /*4510*/  FSEL R20, R20, RZ, P0 ;  /* 0x000000ff14147208 */ /* 0x000fe20000000000 */
[--C-:B------:R-:W-:Y:S01]  /*4520*/  FFMA.FTZ R171, R5, c[0x0][0x23c], -R21.reuse ;  /* 0x00008f0005ab7a23 */ /* 0x100fe20000010815 */
[----:B------:R-:W-:Y:S01]  /*4530*/  IADD3 R165, R192, R166, RZ ;  /* 0x000000a6c0a57210 */ /* 0x000fe20007ffe0ff */
[--C-:B------:R-:W-:Y:S01]  /*4540*/  FFMA.FTZ R174, R8, c[0x0][0x23c], -R21.reuse ;  /* 0x00008f0008ae7a23 */ /* 0x100fe20000010815 */
[----:B------:R-:W-:Y:S01]  /*4550*/  IADD3 R164, R192, R167, RZ ;  /* 0x000000a7c0a47210 */ /* 0x000fe20007ffe0ff */
[--C-:B------:R-:W-:Y:S01]  /*4560*/  FFMA.FTZ R172, R6, c[0x0][0x23c], -R20.reuse ;  /* 0x00008f0006ac7a23 */ /* 0x100fe20000010814 */
[----:B------:R-:W-:Y:S01]  /*4570*/  MUFU.EX2 R170, R170 ;  /* 0x000000aa00aa7308 */ /* 0x000fe20000000800 */
[--C-:B------:R-:W-:Y:S01]  /*4580*/  FFMA.FTZ R173, R7, c[0x0][0x23c], -R20.reuse ;  /* 0x00008f0007ad7a23 */ /* 0x100fe20000010814 */
[----:B------:R-:W-:Y:S01]  /*4590*/  MOV R245, c[0x0][0x22c] ;  /* 0x00008b0000f57a02 */ /* 0x000fe20000000f00 */
[--C-:B------:R-:W-:Y:S01]  /*45a0*/  FFMA.FTZ R175, R9, c[0x0][0x23c], -R21.reuse ;  /* 0x00008f0009af7a23 */ /* 0x100fe20000010815 */
[----:B------:R-:W-:Y:S01]  /*45b0*/  ISETP.GT.AND P6, PT, R239, R224, PT ;  /* 0x000000e0ef00720c */ /* 0x000fe20003fc4270 */
[--C-:B------:R-:W-:Y:S02]  /*45c0*/  FFMA.FTZ R176, R10, c[0x0][0x23c], -R20.reuse ;  /* 0x00008f000ab07a23 */ /* 0x100fe40000010814 */
[--C-:B------:R-:W-:Y:S02]  /*45d0*/  FFMA.FTZ R177, R11, c[0x0][0x23c], -R20.reuse ;  /* 0x00008f000bb17a23 */ /* 0x100fe40000010814 */
[--C-:B------:R-:W-:Y:S01]  /*45e0*/  FFMA.FTZ R178, R12, c[0x0][0x23c], -R21.reuse ;  /* 0x00008f000cb27a23 */ /* 0x100fe20000010815 */
[----:B------:R-:W-:Y:S01]  /*45f0*/  MUFU.EX2 R171, R171 ;  /* 0x000000ab00ab7308 */ /* 0x000fe20000000800 */
[--C-:B------:R-:W-:Y:S02]  /*4600*/  FFMA.FTZ R179, R13, c[0x0][0x23c], -R21.reuse ;  /* 0x00008f000db37a23 */ /* 0x100fe40000010815 */
[--C-:B------:R-:W-:Y:S02]  /*4610*/  FFMA.FTZ R180, R14, c[0x0][0x23c], -R20.reuse ;  /* 0x00008f000eb47a23 */ /* 0x100fe40000010814 */
[--C-:B------:R-:W-:Y:S02]  /*4620*/  FFMA.FTZ R181, R15, c[0x0][0x23c], -R20.reuse ;  /* 0x00008f000fb57a23 */ /* 0x100fe40000010814 */
[--C-:B------:R-:W-:Y:S02]  /*4630*/  FFMA.FTZ R182, R16, c[0x0][0x23c], -R21.reuse ;  /* 0x00008f0010b67a23 */ /* 0x100fe40000010815 */
[--C-:B------:R-:W-:Y:S01]  /*4640*/  FFMA.FTZ R184, R18, c[0x0][0x23c], -R20.reuse ;  /* 0x00008f0012b87a23 */ /* 0x100fe20000010814 */
[----:B------:R-:W-:Y:S01]  /*4650*/  MUFU.EX2 R172, R172 ;  /* 0x000000ac00ac7308 */ /* 0x000fe20000000800 */
[----:B------:R-:W-:Y:S02]  /*4660*/  FFMA.FTZ R21, R17, c[0x0][0x23c], -R21 ;  /* 0x00008f0011157a23 */ /* 0x000fe40000010815 */
[----:B------:R-:W-:Y:S02]  /*4670*/  FFMA.FTZ R20, R19, c[0x0][0x23c], -R20 ;  /* 0x00008f0013147a23 */ /* 0x000fe40000010814 */
[----:B------:R-:W-:Y:S05]  /*4680*/  IMAD R245, R245, c[0x0][0x1c0], RZ ;  /* 0x00007000f5f57a24 */ /* 0x000fea00078e02ff */
[----:B------:R-:W-:Y:S10]  /*4690*/  MUFU.EX2 R173, R173 ;  /* 0x000000ad00ad7308 */ /* 0x000ff40000000800 */
        /* <DEDUP_REMOVED lines=11> */
[----:B------:R-:W1:Y:S02]  /*4750*/  MUFU.EX2 R185, R20 ;  /* 0x0000001400b97308 */ /* 0x000e640000000800 */
[----:B-1----:R-:W-:Y:S02]  /*4760*/  F2FP.BF16.PACK_AB R25, R185, R184 ;  /* 0x000000b8b919723e */ /* 0x002fe400000010ff */
[----:B------:R-:W-:Y:S02]  /*4770*/  F2FP.BF16.PACK_AB R153, R171, R170 ;  /* 0x000000aaab99723e */ /* 0x000fe400000010ff */
[----:B------:R-:W-:Y:S02]  /*4780*/  F2FP.BF16.PACK_AB R35, R173, R172 ;  /* 0x000000acad23723e */ /* 0x000fe400000010ff */
[----:B------:R-:W-:Y:S01]  /*4790*/  F2FP.BF16.PACK_AB R33, R175, R174 ;  /* 0x000000aeaf21723e */ /* 0x000fe200000010ff */
[----:B------:R-:W-:Y:S01]  /*47a0*/  STS [R218+0x20000], R153 ;  /* 0x02000099da007388 */ /* 0x000fe20000000800 */
[----:B------:R-:W-:Y:S02]  /*47b0*/  F2FP.BF16.PACK_AB R23, R177, R176 ;  /* 0x000000b0b117723e */ /* 0x000fe400000010ff */
[----:B------:R-:W-:Y:S02]  /*47c0*/  F2FP.BF16.PACK_AB R31, R179, R178 ;  /* 0x000000b2b31f723e */ /* 0x000fe400000010ff */
[----:B------:R-:W-:Y:S01]  /*47d0*/  F2FP.BF16.PACK_AB R29, R181, R180 ;  /* 0x000000b4b51d723e */ /* 0x000fe200000010ff */
[----:B------:R-:W-:Y:S01]  /*47e0*/  STS [R218+0x20400], R35 ;  /* 0x02040023da007388 */ /* 0x000fe20000000800 */
[----:B------:R-:W-:Y:S05]  /*47f0*/  F2FP.BF16.PACK_AB R27, R183, R182 ;  /* 0x000000b6b71b723e */ /* 0x000fea00000010ff */
[----:B------:R-:W-:Y:S06]  /*4800*/  STS [R222+0x20000], R33 ;  /* 0x02000021de007388 */ /* 0x000fec0000000800 */
[----:B------:R-:W-:Y:S06]  /*4810*/  STS [R222+0x20400], R23 ;  /* 0x02040017de007388 */ /* 0x000fec0000000800 */
[----:B------:R-:W-:Y:S06]  /*4820*/  STS [R220+0x20000], R31 ;  /* 0x0200001fdc007388 */ /* 0x000fec0000000800 */
[----:B------:R-:W-:Y:S06]  /*4830*/  STS [R220+0x20400], R29 ;  /* 0x0204001ddc007388 */ /* 0x000fec0000000800 */
[----:B------:R-:W-:Y:S06]  /*4840*/  STS [R226+0x20000], R27 ;  /* 0x0200001be2007388 */ /* 0x000fec0000000800 */
[----:B------:R-:W-:Y:S06]  /*4850*/  STS [R226+0x20400], R25 ;  /* 0x02040019e2007388 */ /* 0x000fec0000000800 */
[----:B------:R-:W-:Y:S06]  /*4860*/  LDSM.16.M88.4 R84, [R166+0xc000] ;  /* 0x00c00000a654783b */ /* 0x000fec0000000200 */
[----:B------:R-:W1:Y:S06]  /*4870*/  LDSM.16.M88.4 R88, [R198+0x18000] ;  /* 0x01800000c658783b */ /* 0x000e6c0000000200 */
[----:B------:R-:W2:Y:S06]  /*4880*/  LDSM.16.M88.4 R92, [R198+0x18800] ;  /* 0x01880000c65c783b */ /* 0x000eac0000000200 */
[----:B------:R-:W-:Y:S06]  /*4890*/  LDSM.16.M88.4 R96, [R167+0xc000] ;  /* 0x00c00000a760783b */ /* 0x000fec0000000200 */
[----:B------:R-:W3:Y:S06]  /*48a0*/  LDSM.16.M88.4 R148, [R188+0x18000] ;  /* 0x01800000bc94783b */ /* 0x000eec0000000200 */
[----:B------:R-:W4:Y:S06]  /*48b0*/  LDSM.16.M88.4 R152, [R188+0x18800] ;  /* 0x01880000bc98783b */ /* 0x000f2c0000000200 */
[----:B------:R-:W-:Y:S06]  /*48c0*/  LDSM.16.M88.4 R156, [R165+0xc000] ;  /* 0x00c00000a59c783b */ /* 0x000fec0000000200 */
[----:B------:R-:W4:Y:S01]  /*48d0*/  LDSM.16.M88.4 R160, [R3+0x18000] ;  /* 0x0180000003a0783b */ /* 0x000f220000000200 */
[C---:B-1----:R-:W-:Y:S08]  /*48e0*/  HMMA.16816.F32.BF16 R20, R84.reuse, R88, RZ ;  /* 0x000000585414723c */ /* 0x042ff000000418ff */
[C---:B------:R-:W-:Y:S01]  /*48f0*/  HMMA.16816.F32.BF16 R24, R84.reuse, R90, RZ ;  /* 0x0000005a5418723c */ /* 0x040fe200000418ff */
[----:B------:R-:W-:Y:S07]  /*4900*/  LDSM.16.M88.4 R88, [R164+0xc000] ;  /* 0x00c00000a458783b */ /* 0x000fee0000000200 */
[C---:B--2---:R-:W-:Y:S08]  /*4910*/  HMMA.16816.F32.BF16 R28, R84.reuse, R92, RZ ;  /* 0x0000005c541c723c */ /* 0x044ff000000418ff */
[----:B------:R-:W-:Y:S01]  /*4920*/  HMMA.16816.F32.BF16 R32, R84, R94, RZ ;  /* 0x0000005e5420723c */ /* 0x000fe200000418ff */
[----:B------:R-:W1:Y:S06]  /*4930*/  LDSM.16.M88.4 R84, [R3+0x18800] ;  /* 0x018800000354783b */ /* 0x000e6c0000000200 */
[----:B------:R-:W2:Y:S01]  /*4940*/  LDSM.16.M88.4 R92, [R2+0x18000] ;  /* 0x01800000025c783b */ /* 0x000ea20000000200 */
[C---:B---3--:R-:W-:Y:S08]  /*4950*/  HMMA.16816.F32.BF16 R20, R96.reuse, R148, R20 ;  /* 0x000000946014723c */ /* 0x048ff00000041814 */
[C---:B------:R-:W-:Y:S01]  /*4960*/  HMMA.16816.F32.BF16 R24, R96.reuse, R150, R24 ;  /* 0x000000966018723c */ /* 0x040fe20000041818 */
[----:B------:R-:W-:Y:S07]  /*4970*/  LDSM.16.M88.4 R148, [R166+0xe000] ;  /* 0x00e00000a694783b */ /* 0x000fee0000000200 */
[C---:B----4-:R-:W-:Y:S08]  /*4980*/  HMMA.16816.F32.BF16 R28, R96.reuse, R152, R28 ;  /* 0x00000098601c723c */ /* 0x050ff0000004181c */
[----:B------:R-:W-:Y:S01]  /*4990*/  HMMA.16816.F32.BF16 R32, R96, R154, R32 ;  /* 0x0000009a6020723c */ /* 0x000fe20000041820 */
[----:B------:R-:W3:Y:S06]  /*49a0*/  LDSM.16.M88.4 R96, [R2+0x18800] ;  /* 0x018800000260783b */ /* 0x000eec0000000200 */
[----:B------:R-:W4:Y:S01]  /*49b0*/  LDSM.16.M88.4 R152, [R198+0x1a000] ;  /* 0x01a00000c698783b */ /* 0x000f220000000200 */
[C---:B------:R-:W-:Y:S08]  /*49c0*/  HMMA.16816.F32.BF16 R20, R156.reuse, R160, R20 ;  /* 0x000000a09c14723c */ /* 0x040ff00000041814 */
[C---:B------:R-:W-:Y:S01]  /*49d0*/  HMMA.16816.F32.BF16 R24, R156.reuse, R162, R24 ;  /* 0x000000a29c18723c */ /* 0x040fe20000041818 */
[----:B------:R-:W-:Y:S07]  /*49e0*/  LDSM.16.M88.4 R160, [R188+0x1a000] ;  /* 0x01a00000bca0783b */ /* 0x000fee0000000200 */
[C---:B-1----:R-:W-:Y:S08]  /*49f0*/  HMMA.16816.F32.BF16 R28, R156.reuse, R84, R28 ;  /* 0x000000549c1c723c */ /* 0x042ff0000004181c */
[----:B------:R-:W-:Y:S01]  /*4a00*/  HMMA.16816.F32.BF16 R32, R156, R86, R32 ;  /* 0x000000569c20723c */ /* 0x000fe20000041820 */
[----:B------:R-:W1:Y:S06]  /*4a10*/  LDSM.16.M88.4 R84, [R198+0x1a800] ;  /* 0x01a80000c654783b */ /* 0x000e6c0000000200 */
[----:B------:R-:W1:Y:S01]  /*4a20*/  LDSM.16.M88.4 R156, [R167+0xe000] ;  /* 0x00e00000a79c783b */ /* 0x000e620000000200 */
[C---:B--2---:R-:W-:Y:S08]  /*4a30*/  HMMA.16816.F32.BF16 R20, R88.reuse, R92, R20 ;  /* 0x0000005c5814723c */ /* 0x044ff00000041814 */
[C---:B------:R-:W-:Y:S01]  /*4a40*/  HMMA.16816.F32.BF16 R24, R88.reuse, R94, R24 ;  /* 0x0000005e5818723c */ /* 0x040fe20000041818 */
[----:B------:R-:W-:Y:S07]  /*4a50*/  LDSM.16.M88.4 R92, [R165+0xe000] ;  /* 0x00e00000a55c783b */ /* 0x000fee0000000200 */
[C---:B---3--:R-:W-:Y:S08]  /*4a60*/  HMMA.16816.F32.BF16 R28, R88.reuse, R96, R28 ;  /* 0x00000060581c723c */ /* 0x048ff0000004181c */
[----:B------:R-:W-:Y:S01]  /*4a70*/  HMMA.16816.F32.BF16 R32, R88, R98, R32 ;  /* 0x000000625820723c */ /* 0x000fe20000041820 */
[----:B------:R-:W2:Y:S06]  /*4a80*/  LDSM.16.M88.4 R88, [R188+0x1a800] ;  /* 0x01a80000bc58783b */ /* 0x000eac0000000200 */
[----:B------:R-:W3:Y:S01]  /*4a90*/  LDSM.16.M88.4 R96, [R3+0x1a000] ;  /* 0x01a000000360783b */ /* 0x000ee20000000200 */
[C---:B----4-:R-:W-:Y:S08]  /*4aa0*/  HMMA.16816.F32.BF16 R20, R148.reuse, R152, R20 ;  /* 0x000000989414723c */ /* 0x050ff00000041814 */
[C---:B------:R-:W-:Y:S01]  /*4ab0*/  HMMA.16816.F32.BF16 R24, R148.reuse, R154, R24 ;  /* 0x0000009a9418723c */ /* 0x040fe20000041818 */
[----:B------:R-:W-:Y:S07]  /*4ac0*/  LDSM.16.M88.4 R152, [R2+0x1a000] ;  /* 0x01a000000298783b */ /* 0x000fee0000000200 */
[C---:B-1----:R-:W-:Y:S08]  /*4ad0*/  HMMA.16816.F32.BF16 R28, R148.reuse, R84, R28 ;  /* 0x00000054941c723c */ /* 0x042ff0000004181c */
[----:B------:R-:W-:Y:S01]  /*4ae0*/  HMMA.16816.F32.BF16 R32, R148, R86, R32 ;  /* 0x000000569420723c */ /* 0x000fe20000041820 */
[----:B------:R-:W1:Y:S06]  /*4af0*/  LDSM.16.M88.4 R84, [R3+0x1a800] ;  /* 0x01a800000354783b */ /* 0x000e6c0000000200 */
[----:B------:R-:W4:Y:S01]  /*4b00*/  LDSM.16.M88.4 R148, [R164+0xe000] ;  /* 0x00e00000a494783b */ /* 0x000f220000000200 */
[C---:B------:R-:W-:Y:S08]  /*4b10*/  HMMA.16816.F32.BF16 R20, R156.reuse, R160, R20 ;  /* 0x000000a09c14723c */ /* 0x040ff00000041814 */
[C---:B------:R-:W-:Y:S01]  /*4b20*/  HMMA.16816.F32.BF16 R24, R156.reuse, R162, R24 ;  /* 0x000000a29c18723c */ /* 0x040fe20000041818 */
[----:B------:R-:W-:Y:S07]  /*4b30*/  LDSM.16.M88.4 R160, [R198+0x1c000] ;  /* 0x01c00000c6a0783b */ /* 0x000fee0000000200 */
[C---:B--2---:R-:W-:Y:S08]  /*4b40*/  HMMA.16816.F32.BF16 R28, R156.reuse, R88, R28 ;  /* 0x000000589c1c723c */ /* 0x044ff0000004181c */
[----:B------:R-:W-:Y:S01]  /*4b50*/  HMMA.16816.F32.BF16 R32, R156, R90, R32 ;  /* 0x0000005a9c20723c */ /* 0x000fe20000041820 */
[----:B------:R-:W2:Y:S06]  /*4b60*/  LDSM.16.M88.4 R88, [R2+0x1a800] ;  /* 0x01a800000258783b */ /* 0x000eac0000000200 */
[----:B------:R-:W2:Y:S01]  /*4b70*/  LDSM.16.M88.4 R156, [R166+0x10000] ;  /* 0x01000000a69c783b */ /* 0x000ea20000000200 */
[C---:B---3--:R-:W-:Y:S08]  /*4b80*/  HMMA.16816.F32.BF16 R20, R92.reuse, R96, R20 ;  /* 0x000000605c14723c */ /* 0x048ff00000041814 */
[C---:B------:R-:W-:Y:S01]  /*4b90*/  HMMA.16816.F32.BF16 R24, R92.reuse, R98, R24 ;  /* 0x000000625c18723c */ /* 0x040fe20000041818 */
[----:B------:R-:W-:Y:S07]  /*4ba0*/  LDSM.16.M88.4 R96, [R188+0x1c000] ;  /* 0x01c00000bc60783b */ /* 0x000fee0000000200 */
[C---:B-1----:R-:W-:Y:S08]  /*4bb0*/  HMMA.16816.F32.BF16 R28, R92.reuse, R84, R28 ;  /* 0x000000545c1c723c */ /* 0x042ff0000004181c */
[----:B------:R-:W-:Y:S01]  /*4bc0*/  HMMA.16816.F32.BF16 R32, R92, R86, R32 ;  /* 0x000000565c20723c */ /* 0x000fe20000041820 */
[----:B------:R-:W1:Y:S06]  /*4bd0*/  LDSM.16.M88.4 R84, [R198+0x1c800] ;  /* 0x01c80000c654783b */ /* 0x000e6c0000000200 */
[----:B------:R-:W3:Y:S01]  /*4be0*/  LDSM.16.M88.4 R92, [R167+0x10000] ;  /* 0x01000000a75c783b */ /* 0x000ee20000000200 */
[C---:B----4-:R-:W-:Y:S08]  /*4bf0*/  HMMA.16816.F32.BF16 R20, R148.reuse, R152, R20 ;  /* 0x000000989414723c */ /* 0x050ff00000041814 */
[C---:B------:R-:W-:Y:S01]  /*4c00*/  HMMA.16816.F32.BF16 R24, R148.reuse, R154, R24 ;  /* 0x0000009a9418723c */ /* 0x040fe20000041818 */
[----:B------:R-:W-:Y:S07]  /*4c10*/  LDSM.16.M88.4 R152, [R3+0x1c000] ;  /* 0x01c000000398783b */ /* 0x000fee0000000200 */
[C---:B--2---:R-:W-:Y:S08]  /*4c20*/  HMMA.16816.F32.BF16 R28, R148.reuse, R88, R28 ;  /* 0x00000058941c723c */ /* 0x044ff0000004181c */
[----:B------:R-:W-:Y:S01]  /*4c30*/  HMMA.16816.F32.BF16 R32, R148, R90, R32 ;  /* 0x0000005a9420723c */ /* 0x000fe20000041820 */
[----:B------:R-:W2:Y:S06]  /*4c40*/  LDSM.16.M88.4 R88, [R188+0x1c800] ;  /* 0x01c80000bc58783b */ /* 0x000eac0000000200 */
[----:B------:R-:W4:Y:S01]  /*4c50*/  LDSM.16.M88.4 R148, [R165+0x10000] ;  /* 0x01000000a594783b */ /* 0x000f220000000200 */
[C---:B------:R-:W-:Y:S08]  /*4c60*/  HMMA.16816.F32.BF16 R20, R156.reuse, R160, R20 ;  /* 0x000000a09c14723c */ /* 0x040ff00000041814 */
[C---:B------:R-:W-:Y:S08]  /*4c70*/  HMMA.16816.F32.BF16 R24, R156.reuse, R162, R24 ;  /* 0x000000a29c18723c */ /* 0x040ff00000041818 */
[C---:B-1----:R-:W-:Y:S08]  /*4c80*/  HMMA.16816.F32.BF16 R28, R156.reuse, R84, R28 ;  /* 0x000000549c1c723c */ /* 0x042ff0000004181c */
[----:B------:R-:W-:Y:S01]  /*4c90*/  HMMA.16816.F32.BF16 R32, R156, R86, R32 ;  /* 0x000000569c20723c */ /* 0x000fe20000041820 */
[----:B------:R-:W1:Y:S06]  /*4ca0*/  LDSM.16.M88.4 R84, [R3+0x1c800] ;  /* 0x01c800000354783b */ /* 0x000e6c0000000200 */
[----:B------:R-:W-:Y:S01]  /*4cb0*/  LDSM.16.M88.4 R156, [R2+0x1c000] ;  /* 0x01c00000029c783b */ /* 0x000fe20000000200 */
[C---:B---3--:R-:W-:Y:S08]  /*4cc0*/  HMMA.16816.F32.BF16 R20, R92.reuse, R96, R20 ;  /* 0x000000605c14723c */ /* 0x048ff00000041814 */
[C---:B------:R-:W-:Y:S01]  /*4cd0*/  HMMA.16816.F32.BF16 R24, R92.reuse, R98, R24 ;  /* 0x000000625c18723c */ /* 0x040fe20000041818 */
[----:B------:R-:W3:Y:S07]  /*4ce0*/  LDSM.16.M88.4 R96, [R164+0x10000] ;  /* 0x01000000a460783b */ /* 0x000eee0000000200 */
[C---:B--2---:R-:W-:Y:S08]  /*4cf0*/  HMMA.16816.F32.BF16 R28, R92.reuse, R88, R28 ;  /* 0x000000585c1c723c */ /* 0x044ff0000004181c */
[----:B------:R-:W-:Y:S01]  /*4d00*/  HMMA.16816.F32.BF16 R32, R92, R90, R32 ;  /* 0x0000005a5c20723c */ /* 0x000fe20000041820 */
[----:B------:R-:W2:Y:S07]  /*4d10*/  LDSM.16.M88.4 R88, [R2+0x1c800] ;  /* 0x01c800000258783b */ /* 0x000eae0000000200 */
[C---:B----4-:R-:W-:Y:S07]  /*4d20*/  HMMA.16816.F32.BF16 R20, R148.reuse, R152, R20 ;  /* 0x000000989414723c */ /* 0x050fee0000041814 */
[----:B------:R-:W-:Y:S01]  /*4d30*/  LEA R153, -R245, RZ, 0x6 ;  /* 0x000000fff5997211 */ /* 0x000fe200078e31ff */
[C---:B------:R-:W-:Y:S04]  /*4d40*/  HMMA.16816.F32.BF16 R24, R148.reuse, R154, R24 ;  /* 0x0000009a9418723c */ /* 0x040fe80000041818 */
[C---:B------:R-:W-:Y:S04]  /*4d50*/  LEA R246, P0, R153.reuse, R246, 0x2 ;  /* 0x000000f699f67211 */ /* 0x040fe800078010ff */
[C---:B-1----:R-:W-:Y:S04]  /*4d60*/  HMMA.16816.F32.BF16 R28, R148.reuse, R84, R28 ;  /* 0x00000054941c723c */ /* 0x042fe8000004181c */
[----:B------:R-:W-:Y:S04]  /*4d70*/  LEA.HI.X.SX32 R247, R153, R247, 0x2, P0 ;  /* 0x000000f799f77211 */ /* 0x000fe800000f16ff */
[----:B------:R-:W-:Y:S08]  /*4d80*/  HMMA.16816.F32.BF16 R32, R148, R86, R32 ;  /* 0x000000569420723c */ /* 0x000ff00000041820 */
[C---:B---3--:R-:W-:Y:S08]  /*4d90*/  HMMA.16816.F32.BF16 R20, R96.reuse, R156, R20 ;  /* 0x0000009c6014723c */ /* 0x048ff00000041814 */
[C---:B------:R-:W-:Y:S08]  /*4da0*/  HMMA.16816.F32.BF16 R24, R96.reuse, R158, R24 ;  /* 0x0000009e6018723c */ /* 0x040ff00000041818 */
[C---:B--2---:R-:W-:Y:S08]  /*4db0*/  HMMA.16816.F32.BF16 R28, R96.reuse, R88, R28 ;  /* 0x00000058601c723c */ /* 0x044ff0000004181c */
[C---:B-----5:R-:W-:Y:S01]  /*4dc0*/  FADD.FTZ R153, -R169.reuse, R20 ;  /* 0x00000014a9997221 */ /* 0x060fe20000010100 */
[----:B------:R-:W-:Y:S03]  /*4dd0*/  HMMA.16816.F32.BF16 R32, R96, R90, R32 ;  /* 0x0000005a6020723c */ /* 0x000fe60000041820 */
[C---:B------:R-:W-:Y:S02]  /*4de0*/  FADD.FTZ R20, -R169.reuse, R21 ;  /* 0x00000015a9147221 */ /* 0x040fe40000010100 */
[C---:B------:R-:W-:Y:S02]  /*4df0*/  FADD.FTZ R21, -R168.reuse, R22 ;  /* 0x00000016a8157221 */ /* 0x040fe40000010100 */
[C---:B------:R-:W-:Y:S02]  /*4e00*/  FADD.FTZ R22, -R168.reuse, R23 ;  /* 0x00000017a8167221 */ /* 0x040fe40000010100 */
[C---:B------:R-:W-:Y:S03]  /*4e10*/  FADD.FTZ R23, -R169.reuse, R24 ;  /* 0x00000018a9177221 */ /* 0x040fe60000010100 */
[C---:B------:R-:W-:Y:S02]  /*4e20*/  FADD.FTZ R24, -R169.reuse, R25 ;  /* 0x00000019a9187221 */ /* 0x040fe40000010100 */
[C---:B------:R-:W-:Y:S02]  /*4e30*/  FADD.FTZ R25, -R168.reuse, R26 ;  /* 0x0000001aa8197221 */ /* 0x040fe40000010100 */
[C---:B------:R-:W-:Y:S02]  /*4e40*/  FADD.FTZ R26, -R168.reuse, R27 ;  /* 0x0000001ba81a7221 */ /* 0x040fe40000010100 */
[C---:B------:R-:W-:Y:S02]  /*4e50*/  FADD.FTZ R27, -R169.reuse, R28 ;  /* 0x0000001ca91b7221 */ /* 0x040fe40000010100 */
[C---:B------:R-:W-:Y:S02]  /*4e60*/  FADD.FTZ R28, -R169.reuse, R29 ;  /* 0x0000001da91c7221 */ /* 0x040fe40000010100 */
[C---:B------:R-:W-:Y:S02]  /*4e70*/  FADD.FTZ R29, -R168.reuse, R30 ;  /* 0x0000001ea81d7221 */ /* 0x040fe40000010100 */
[C---:B------:R-:W-:Y:S02]  /*4e80*/  FADD.FTZ R30, -R168.reuse, R31 ;  /* 0x0000001fa81e7221 */ /* 0x040fe40000010100 */
[C---:B------:R-:W-:Y:S02]  /*4e90*/  FADD.FTZ R31, -R169.reuse, R32 ;  /* 0x00000020a91f7221 */ /* 0x040fe40000010100 */
[----:B------:R-:W-:Y:S02]  /*4ea0*/  FADD.FTZ R32, -R169, R33 ;  /* 0x00000021a9207221 */ /* 0x000fe40000010100 */
        /* <DEDUP_REMOVED lines=22> */
[----:B------:R-:W-:Y:S01]  /*5010*/  IMAD.MOV.U32 R6, RZ, RZ, -0x6000 ;  /* 0xffffa000ff067424 */ /* 0x000fe200078e00ff */
[----:B------:R-:W-:Y:S01]  /*5020*/  ISETP.GE.AND P1, PT, R217, c[0x0][0x220], PT ;  /* 0x00008800d9007a0c */ /* 0x000fe20003f26270 */
[----:B------:R-:W-:Y:S01]  /*5030*/  IMAD.U32 R7, R5, -0x40, RZ ;  /* 0xffffffc005077824 */ /* 0x000fe200078e00ff */
[----:B------:R-:W-:Y:S04]  /*5040*/  LOP3.LUT R4, R239, 0x1, RZ, 0xc0, !PT ;  /* 0x00000001ef047812 */ /* 0x000fe800078ec0ff */
[CC--:B------:R-:W-:Y:S02]  /*5050*/  LEA R10, P0, R7.reuse, R250.reuse, 0x1 ;  /* 0x000000fa070a7211 */ /* 0x0c0fe400078008ff */
[----:B------:R-:W-:Y:S01]  /*5060*/  ISETP.NE.U32.AND P5, PT, R4, 0x1, PT ;  /* 0x000000010400780c */ /* 0x000fe20003fa5070 */
[----:B------:R-:W-:Y:S01]  /*5070*/  IMAD.MOV.U32 R4, RZ, RZ, c[0x0][0x194] ;  /* 0x00006500ff047624 */ /* 0x000fe200078e00ff */
[----:B------:R-:W-:Y:S02]  /*5080*/  LEA.HI.X.SX32 R11, R7, R251, 0x1, P0 ;  /* 0x000000fb070b7211 */ /* 0x000fe400000f0eff */
[----:B------:R-:W-:Y:S02]  /*5090*/  LEA R9, P4, R5, R7, 0x5 ;  /* 0x0000000705097211 */ /* 0x000fe400078828ff */
[----:B------:R-:W-:Y:S02]  /*50a0*/  SHF.R.S32.HI R8, RZ, 0x1f, R7 ;  /* 0x0000001fff087819 */ /* 0x000fe40000011407 */
[----:B------:R-:W-:Y:S02]  /*50b0*/  @!P1 LEA R14, P0, R9, R250, 0x1 ;  /* 0x000000fa090e9211 */ /* 0x000fe400078008ff */
[----:B------:R-:W-:Y:S02]  /*50c0*/  SEL R7, R6, 0x6000, !P5 ;  /* 0x0000600006077807 */ /* 0x000fe40006800000 */
[C---:B------:R-:W-:Y:S02]  /*50d0*/  @!P3 LEA R16, P5, R5.reuse, R10, 0x6 ;  /* 0x0000000a0510b211 */ /* 0x040fe400078a30ff */
[C-C-:B------:R-:W-:Y:S01]  /*50e0*/  LEA.HI.X R8, R5.reuse, R8, R4.reuse, 0x5, P4 ;  /* 0x0000000805087211 */ /* 0x140fe200020f2c04 */
[--C-:B------:R-:W-:Y:S01]  /*50f0*/  IMAD.IADD R238, R238, 0x1, R7.reuse ;  /* 0x00000001eeee7824 */ /* 0x100fe200078e0207 */
[----:B------:R-:W-:Y:S01]  /*5100*/  @!P3 LEA.HI.X R17, R5, R11, R4, 0x6, P5 ;  /* 0x0000000b0511b211 */ /* 0x000fe200028f3404 */
[--C-:B------:R-:W-:Y:S01]  /*5110*/  IMAD.IADD R234, R234, 0x1, R7.reuse ;  /* 0x00000001eaea7824 */ /* 0x100fe200078e0207 */
[----:B------:R-:W-:Y:S01]  /*5120*/  @!P2 LEA R12, P4, R9, R250, 0x1 ;  /* 0x000000fa090ca211 */ /* 0x000fe200078808ff */
[----:B------:R-:W-:Y:S01]  /*5130*/  IMAD.IADD R195, R195, 0x1, R7 ;  /* 0x00000001c3c37824 */ /* 0x000fe200078e0207 */
[----:B------:R1:W-:Y:S01]  /*5140*/  @P3 STS [R238], RZ ;  /* 0x000000ffee003388 */ /* 0x0003e20000000800 */
[CC--:B------:R-:W-:Y:S01]  /*5150*/  @!P1 LEA.HI.X R15, R9.reuse, R251.reuse, R8, 0x1, P0 ;  /* 0x000000fb090f9211 */ /* 0x0c0fe200000f0c08 */
[----:B------:R-:W-:Y:S01]  /*5160*/  IMAD.MOV.U32 R250, RZ, RZ, R10 ;  /* 0x000000fffffa7224 */ /* 0x000fe200078e000a */
[----:B------:R-:W-:Y:S01]  /*5170*/  @!P2 LEA.HI.X R13, R9, R251, R8, 0x1, P4 ;  /* 0x000000fb090da211 */ /* 0x000fe200020f0c08 */
        /* <DEDUP_REMOVED lines=49> */
.L_x_334:
[----:B------:R-:W-:Y:S01]  /*5490*/  F2FP.BF16.PACK_AB R153, R20, R153 ;  /* 0x000000991499723e */ /* 0x000fe200000010ff */
[----:B------:R-:W-:Y:S01]  /*54a0*/  IMAD.SHL.U32 R201, R199, 0x2, RZ ;  /* 0x00000002c7c97824 */ /* 0x000fe200078e00ff */
        /* <DEDUP_REMOVED lines=12> */
[----:B------:R-:W-:Y:S05]  /*5570*/  STS [R220+0x1e400], R29 ;  /* 0x01e4001ddc007388 */ /* 0x000fea0000000800 */
[----:B------:R-:W-:Y:S05]  /*5580*/  STS [R226+0x1e000], R85 ;  /* 0x01e00055e2007388 */ /* 0x000fea0000000800 */
[----:B------:R-:W-:Y:S05]  /*5590*/  STS [R226+0x1e400], R87 ;  /* 0x01e40057e2007388 */ /* 0x000fea0000000800 */
[----:B------:R-:W-:Y:S06]  /*55a0*/  BAR.SYNC.DEFER_BLOCKING 0x0 ;  /* 0x0000000000007b1d */ /* 0x000fec0000010000 */
[----:B------:R-:W-:Y:S05]  /*55b0*/  LDSM.16.MT88.4 R4, [R197+0x20000] ;  /* 0x02000000c504783b */ /* 0x000fea0000004200 */
[----:B-1----:R-:W1:Y:S05]  /*55c0*/  LDSM.16.MT88.4 R8, [R201+0xc000] ;  /* 0x00c00000c908783b */ /* 0x002e6a0000004200 */
        /* <DEDUP_REMOVED lines=74> */
[----:B------:R-:W-:Y:S02]  /*5a70*/  LEA R10, P0, R7, R248, 0x1 ;  /* 0x000000f8070a7211 */ /* 0x000fe400078008ff */
[----:B------:R-:W-:Y:S02]  /*5a80*/  LEA R9, P4, R5, R7, 0x5 ;  /* 0x0000000705097211 */ /* 0x000fe400078828ff */
[----:B------:R-:W-:Y:S01]  /*5a90*/  LEA.HI.X.SX32 R11, R7, R249, 0x1, P0 ;  /* 0x000000f9070b7211 */ /* 0x000fe200000f0eff */
[----:B------:R1:W-:Y:S01]  /*5aa0*/  @P3 STS.128 [R215+0xc000], RZ ;  /* 0x00c000ffd7003388 */ /* 0x0003e20000000c00 */
[C---:B------:R-:W-:Y:S02]  /*5ab0*/  @!P3 LEA R14, P5, R5.reuse, R10, 0x6 ;  /* 0x0000000a050eb211 */ /* 0x040fe400078a30ff */
[----:B------:R-:W-:Y:S01]  /*5ac0*/  SHF.R.S32.HI R6, RZ, 0x1f, R7 ;  /* 0x0000001fff067819 */ /* 0x000fe20000011407 */
[----:B------:R-:W-:Y:S01]  /*5ad0*/  @!PT LDS RZ, [RZ] ;  /* 0x00000000fffff984 */ /* 0x000fe20000000800 */
[----:B------:R-:W-:Y:S01]  /*5ae0*/  @!PT LDS RZ, [RZ] ;  /* 0x00000000fffff984 */ /* 0x000fe20000000800 */
[----:B------:R-:W-:Y:S01]  /*5af0*/  @!PT LDS RZ, [RZ] ;  /* 0x00000000fffff984 */ /* 0x000fe20000000800 */
[----:B------:R1:W-:Y:S01]  /*5b00*/  @!P3 LDGSTS.E.BYPASS.LTC128B.128 [R215+0xc000], [R10.64] ;  /* 0x0c0000000ad7bfae */ /* 0x0003e2000b901d46 */
[--C-:B------:R-:W-:Y:S02]  /*5b10*/  @!P3 LEA.HI.X R15, R5, R11, R4.reuse, 0x6, P5 ;  /* 0x0000000b050fb211 */ /* 0x100fe400028f3404 */
[----:B------:R-:W-:Y:S01]  /*5b20*/  @!P1 LEA R8, P0, R9, R248, 0x1 ;  /* 0x000000f809089211 */ /* 0x000fe200078008ff */
[----:B------:R1:W-:Y:S01]  /*5b30*/  @P2 STS.128 [R215+0xe000], RZ ;  /* 0x00e000ffd7002388 */ /* 0x0003e20000000c00 */
[----:B------:R-:W-:Y:S02]  /*5b40*/  LEA.HI.X R6, R5, R6, R4, 0x5, P4 ;  /* 0x0000000605067211 */ /* 0x000fe400020f2c04 */
[C---:B------:R-:W-:Y:S01]  /*5b50*/  @!P2 LEA R12, P4, R9.reuse, R248, 0x1 ;  /* 0x000000f8090ca211 */ /* 0x040fe200078808ff */
[----:B------:R-:W-:Y:S01]  /*5b60*/  @!PT LDS RZ, [RZ] ;  /* 0x00000000fffff984 */ /* 0x000fe20000000800 */
[----:B------:R-:W-:Y:S01]  /*5b70*/  @!PT LDS RZ, [RZ] ;  /* 0x00000000fffff984 */ /* 0x000fe20000000800 */
[----:B------:R-:W-:Y:S01]  /*5b80*/  @!PT LDS RZ, [RZ] ;  /* 0x00000000fffff984 */ /* 0x000fe20000000800 */
[----:B------:R1:W-:Y:S01]  /*5b90*/  @!P2 LDGSTS.E.BYPASS.LTC128B.128 [R215+0xe000], [R10.64+0x80] ;  /* 0x0e0000800ad7afae */ /* 0x0003e2000b901d46 */
[----:B------:R-:W-:Y:S02]  /*5ba0*/  IMAD.MOV.U32 R248, RZ, RZ, R10 ;  /* 0x000000fffff87224 */ /* 0x000fe400078e000a */
[CCC-:B------:R-:W-:Y:S01]  /*5bb0*/  @!P2 LEA.HI.X R13, R9.reuse, R249.reuse, R6.reuse, 0x1, P4 ;  /* 0x000000f9090da211 */ /* 0x1c0fe200020f0c06 */
[----:B------:R1:W-:Y:S01]  /*5bc0*/  @P1 STS.128 [R215+0x10000], RZ ;  /* 0x010000ffd7001388 */ /* 0x0003e20000000c00 */
[----:B------:R-:W-:Y:S01]  /*5bd0*/  @!P1 LEA.HI.X R9, R9, R249, R6, 0x1, P0 ;  /* 0x000000f909099211 */ /* 0x000fe200000f0c06 */
[----:B------:R-:W-:Y:S02]  /*5be0*/  IMAD.MOV.U32 R249, RZ, RZ, R11 ;  /* 0x000000fffff97224 */ /* 0x000fe400078e000b */
        /* <DEDUP_REMOVED lines=20> */
.L_x_335:
[----:B------:R-:W-:Y:S04]  /*5d30*/  LDSM.16.M88.4 R148, [R196] ;  /* 0x00000000c494783b */ /* 0x000fe80000000200 */
[----:B------:R-:W2:Y:S04]  /*5d40*/  LDSM.16.MT88.4 R16, [R201+0x12000] ;  /* 0x01200000c910783b */ /* 0x000ea80000004200 */
[----:B------:R-:W3:Y:S04]  /*5d50*/  LDSM.16.M88.4 R92, [R196+0x1000] ;  /* 0x00100000c45c783b */ /* 0x000ee80000000200 */
[----:B------:R-:W4:Y:S04]  /*5d60*/  LDSM.16.MT88.4 R32, [R201+0x14000] ;  /* 0x01400000c920783b */ /* 0x000f280000004200 */
[----:B------:R-:W1:Y:S04]  /*5d70*/  LDSM.16.MT88.4 R96, [R201+0x16000] ;  /* 0x01600000c960783b */ /* 0x000e680000004200 */
[----:B------:R-:W-:Y:S04]  /*5d80*/  LDSM.16.M88.4 R152, [R191] ;  /* 0x00000000bf98783b */ /* 0x000fe80000000200 */
[----:B------:R-:W1:Y:S04]  /*5d90*/  LDSM.16.MT88.4 R156, [R201+0x12800] ;  /* 0x01280000c99c783b */ /* 0x000e680000004200 */
[----:B------:R-:W1:Y:S04]  /*5da0*/  LDSM.16.M88.4 R160, [R191+0x1000] ;  /* 0x00100000bfa0783b */ /* 0x000e680000000200 */
[----:B------:R-:W1:Y:S04]  /*5db0*/  LDSM.16.MT88.4 R164, [R201+0x14800] ;  /* 0x01480000c9a4783b */ /* 0x000e680000004200 */
[----:B------:R-:W1:Y:S04]  /*5dc0*/  LDSM.16.MT88.4 R168, [R201+0x16800] ;  /* 0x01680000c9a8783b */ /* 0x000e680000004200 */
[----:B------:R-:W-:Y:S01]  /*5dd0*/  LDSM.16.MT88.4 R172, [R201+0x13000] ;  /* 0x01300000c9ac783b */ /* 0x000fe20000004200 */
[-C--:B--2---:R-:W-:Y:S03]  /*5de0*/  HMMA.16816.F32.BF16 R4, R148, R16.reuse, RZ ;  /* 0x000000109404723c */ /* 0x084fe600000418ff */
[----:B------:R-:W-:Y:S04]  /*5df0*/  LDSM.16.M88.4 R176, [R189+0x1000] ;  /* 0x00100000bdb0783b */ /* 0x000fe80000000200 */
[----:B------:R-:W-:Y:S01]  /*5e00*/  LDSM.16.MT88.4 R180, [R201+0x15000] ;  /* 0x01500000c9b4783b */ /* 0x000fe20000004200 */
[C---:B-1-3--:R-:W-:Y:S03]  /*5e10*/  HMMA.16816.F32.BF16 R8, R92.reuse, R16, RZ ;  /* 0x000000105c08723c */ /* 0x04afe600000418ff */
[----:B------:R-:W-:Y:S05]  /*5e20*/  LDSM.16.M88.4 R184, [R190+0x1000] ;  /* 0x00100000beb8783b */ /* 0x000fea0000000200 */
[-C--:B------:R-:W-:Y:S08]  /*5e30*/  HMMA.16816.F32.BF16 R12, R92, R18.reuse, RZ ;  /* 0x000000125c0c723c */ /* 0x080ff000000418ff */
[C---:B------:R-:W-:Y:S08]  /*5e40*/  HMMA.16816.F32.BF16 R16, R148.reuse, R18, RZ ;  /* 0x000000129410723c */ /* 0x040ff000000418ff */
[-C--:B----4-:R-:W-:Y:S08]  /*5e50*/  HMMA.16816.F32.BF16 R20, R148, R32.reuse, RZ ;  /* 0x000000209414723c */ /* 0x090ff000000418ff */
[C---:B------:R-:W-:Y:S08]  /*5e60*/  HMMA.16816.F32.BF16 R24, R92.reuse, R32, RZ ;  /* 0x000000205c18723c */ /* 0x040ff000000418ff */
[-C--:B------:R-:W-:Y:S08]  /*5e70*/  HMMA.16816.F32.BF16 R28, R92, R34.reuse, RZ ;  /* 0x000000225c1c723c */ /* 0x080ff000000418ff */
[C---:B------:R-:W-:Y:S08]  /*5e80*/  HMMA.16816.F32.BF16 R32, R148.reuse, R34, RZ ;  /* 0x000000229420723c */ /* 0x040ff000000418ff */
[-C--:B------:R-:W-:Y:S08]  /*5e90*/  HMMA.16816.F32.BF16 R84, R148, R96.reuse, RZ ;  /* 0x000000609454723c */ /* 0x080ff000000418ff */
[C---:B------:R-:W-:Y:S08]  /*5ea0*/  HMMA.16816.F32.BF16 R88, R92.reuse, R96, RZ ;  /* 0x000000605c58723c */ /* 0x040ff000000418ff */
[-C--:B------:R-:W-:Y:S08]  /*5eb0*/  HMMA.16816.F32.BF16 R92, R92, R98.reuse, RZ ;  /* 0x000000625c5c723c */ /* 0x080ff000000418ff */
[----:B------:R-:W-:Y:S01]  /*5ec0*/  HMMA.16816.F32.BF16 R96, R148, R98, RZ ;  /* 0x000000629460723c */ /* 0x000fe200000418ff */
[----:B------:R-:W1:Y:S07]  /*5ed0*/  LDSM.16.M88.4 R148, [R189] ;  /* 0x00000000bd94783b */ /* 0x000e6e0000000200 */
        /* <DEDUP_REMOVED lines=13> */
[----:B------:R-:W3:Y:S07]  /*5fb0*/  LDSM.16.M88.4 R160, [R190] ;  /* 0x00000000bea0783b */ /* 0x000eee0000000200 */
[----:B------:R-:W-:Y:S01]  /*5fc0*/  HMMA.16816.F32.BF16 R96, R152, R170, R96 ;  /* 0x000000aa9860723c */ /* 0x000fe20000041860 */
[----:B------:R-:W4:Y:S04]  /*5fd0*/  LDSM.16.MT88.4 R152, [R201+0x15800] ;  /* 0x01580000c998783b */ /* 0x000f280000004200 */
[----:B------:R-:W2:Y:S03]  /*5fe0*/  LDSM.16.MT88.4 R168, [R201+0x17800] ;  /* 0x01780000c9a8783b */ /* 0x000ea60000004200 */
        /* <DEDUP_REMOVED lines=8> */
[-C--:B--2---:R-:W-:Y:S08]  /*6070*/  HMMA.16816.F32.BF16 R84, R148, R156.reuse, R84 ;  /* 0x0000009c9454723c */ /* 0x084ff00000041854 */
[C---:B------:R-:W-:Y:S07]  /*6080*/  HMMA.16816.F32.BF16 R88, R176.reuse, R156, R88 ;  /* 0x0000009cb058723c */ /* 0x040fee0000041858 */
[----:B------:R-:W-:Y:S01]  /*6090*/  IMAD.SHL.U32 R157, R245, 0x10, RZ ;  /* 0x00000010f59d7824 */ /* 0x000fe200078e00ff */
[-C--:B------:R-:W-:Y:S08]  /*60a0*/  HMMA.16816.F32.BF16 R92, R176, R158.reuse, R92 ;  /* 0x0000009eb05c723c */ /* 0x080ff0000004185c */
[----:B------:R-:W-:Y:S08]  /*60b0*/  HMMA.16816.F32.BF16 R96, R148, R158, R96 ;  /* 0x0000009e9460723c */ /* 0x000ff00000041860 */
[-C--:B---3--:R-:W-:Y:S08]  /*60c0*/  HMMA.16816.F32.BF16 R4, R160, R164.reuse, R4 ;  /* 0x000000a4a004723c */ /* 0x088ff00000041804 */
[C---:B------:R-:W-:Y:S08]  /*60d0*/  HMMA.16816.F32.BF16 R8, R184.reuse, R164, R8 ;  /* 0x000000a4b808723c */ /* 0x040ff00000041808 */
[-C--:B------:R-:W-:Y:S08]  /*60e0*/  HMMA.16816.F32.BF16 R12, R184, R166.reuse, R12 ;  /* 0x000000a6b80c723c */ /* 0x080ff0000004180c */
[C---:B------:R-:W-:Y:S07]  /*60f0*/  HMMA.16816.F32.BF16 R16, R160.reuse, R166, R16 ;  /* 0x000000a6a010723c */ /* 0x040fee0000041810 */
[C---:B------:R-:W-:Y:S01]  /*6100*/  LEA R166, P1, R157.reuse, R246, 0x2 ;  /* 0x000000f69da67211 */ /* 0x040fe200078210ff */
[-C--:B----4-:R-:W-:Y:S04]  /*6110*/  HMMA.16816.F32.BF16 R20, R160, R152.reuse, R20 ;  /* 0x00000098a014723c */ /* 0x090fe80000041814 */
[-C--:B------:R-:W-:Y:S04]  /*6120*/  LEA.HI.X.SX32 R167, R157, R247.reuse, 0x2, P1 ;  /* 0x000000f79da77211 */ /* 0x080fe800008f16ff */
[C---:B------:R-:W-:Y:S07]  /*6130*/  HMMA.16816.F32.BF16 R24, R184.reuse, R152, R24 ;  /* 0x00000098b818723c */ /* 0x040fee0000041818 */
[----:B------:R-:W-:Y:S01]  /*6140*/  IMAD.SHL.U32 R153, R245, 0x8, RZ ;  /* 0x00000008f5997824 */ /* 0x000fe200078e00ff */
[-C--:B------:R-:W-:Y:S08]  /*6150*/  HMMA.16816.F32.BF16 R28, R184, R154.reuse, R28 ;  /* 0x0000009ab81c723c */ /* 0x080ff0000004181c */
[C---:B------:R-:W-:Y:S07]  /*6160*/  HMMA.16816.F32.BF16 R32, R160.reuse, R154, R32 ;  /* 0x0000009aa020723c */ /* 0x040fee0000041820 */
[----:B------:R-:W-:Y:S01]  /*6170*/  @P6 IADD3 R154, P0, R231, R230, RZ ;  /* 0x000000e6e79a6210 */ /* 0x000fe20007f1e0ff */
[-C--:B------:R-:W-:Y:S04]  /*6180*/  HMMA.16816.F32.BF16 R84, R160, R168.reuse, R84 ;  /* 0x000000a8a054723c */ /* 0x080fe80000041854 */
[----:B------:R-:W-:Y:S01]  /*6190*/  @P6 IMAD.X R155, R232, 0x1, R229, P0 ;  /* 0x00000001e89b6824 */ /* 0x000fe200000e06e5 */
[CC--:B------:R-:W-:Y:S03]  /*61a0*/  LEA R158, P0, R153.reuse, R246.reuse, 0x2 ;  /* 0x000000f6999e7211 */ /* 0x0c0fe600078010ff */
[C---:B------:R-:W-:Y:S01]  /*61b0*/  HMMA.16816.F32.BF16 R88, R184.reuse, R168, R88 ;  /* 0x000000a8b858723c */ /* 0x040fe20000041858 */
[----:B------:R1:W5:Y:S03]  /*61c0*/  @P6 LDG.E R235, [R154.64+-0x100] ;  /* 0xffff00069aeb6981 */ /* 0x000366000c1e1900 */
[-C--:B------:R-:W-:Y:S01]  /*61d0*/  LEA.HI.X.SX32 R159, R153, R247.reuse, 0x2, P0 ;  /* 0x000000f7999f7211 */ /* 0x080fe200000f16ff */
[----:B------:R1:W5:Y:S03]  /*61e0*/  @P6 LDG.E R237, [R154.64+-0xe0] ;  /* 0xffff20069aed6981 */ /* 0x000366000c1e1900 */
[-C--:B------:R-:W-:Y:S01]  /*61f0*/  HMMA.16816.F32.BF16 R92, R184, R170.reuse, R92 ;  /* 0x000000aab85c723c */ /* 0x080fe2000004185c */
[----:B------:R-:W-:Y:S04]  /*6200*/  RED.E.ADD.F32.FTZ.RN.STRONG.GPU [R246.64], R4 ;  /* 0x00000004f600798e */ /* 0x000fe8000c10e786 */
[----:B------:R2:W-:Y:S03]  /*6210*/  RED.E.ADD.F32.FTZ.RN.STRONG.GPU [R158.64], R5 ;  /* 0x000000059e00798e */ /* 0x0005e6000c10e786 */
[----:B------:R-:W-:Y:S01]  /*6220*/  HMMA.16816.F32.BF16 R96, R160, R170, R96 ;  /* 0x000000aaa060723c */ /* 0x000fe20000041860 */
[----:B------:R-:W-:Y:S06]  /*6230*/  RED.E.ADD.F32.FTZ.RN.STRONG.GPU [R166.64], R6 ;  /* 0x00000006a600798e */ /* 0x000fec000c10e786 */
[C---:B------:R-:W-:Y:S02]  /*6240*/  IMAD R161, R245.reuse, 0x18, RZ ;  /* 0x00000018f5a17824 */ /* 0x040fe400078e02ff */
[----:B------:R-:W-:Y:S03]  /*6250*/  IMAD.SHL.U32 R163, R245, 0x20, RZ ;  /* 0x00000020f5a37824 */ /* 0x000fe600078e00ff */
[-C--:B------:R-:W-:Y:S02]  /*6260*/  LEA R164, P0, R161, R246.reuse, 0x2 ;  /* 0x000000f6a1a47211 */ /* 0x080fe400078010ff */
[-C--:B------:R-:W-:Y:S01]  /*6270*/  LEA R162, P1, R163, R246.reuse, 0x2 ;  /* 0x000000f6a3a27211 */ /* 0x080fe200078210ff */
[----:B-1----:R-:W-:Y:S01]  /*6280*/  IMAD R155, R245, 0x28, RZ ;  /* 0x00000028f59b7824 */ /* 0x002fe200078e02ff */
[-C--:B------:R-:W-:Y:S01]  /*6290*/  LEA.HI.X.SX32 R165, R161, R247.reuse, 0x2, P0 ;  /* 0x000000f7a1a57211 */ /* 0x080fe200000f16ff */
[----:B------:R-:W-:Y:S01]  /*62a0*/  IMAD R161, R245, 0x30, RZ ;  /* 0x00000030f5a17824 */ /* 0x000fe200078e02ff */
[-C--:B------:R-:W-:Y:S01]  /*62b0*/  LEA.HI.X.SX32 R163, R163, R247.reuse, 0x2, P1 ;  /* 0x000000f7a3a37211 */ /* 0x080fe200008f16ff */
[----:B------:R-:W-:Y:S01]  /*62c0*/  IMAD R245, R245, 0x38, RZ ;  /* 0x00000038f5f57824 */ /* 0x000fe200078e02ff */
[-C--:B------:R-:W-:Y:S01]  /*62d0*/  LEA R154, P0, R155, R246.reuse, 0x2 ;  /* 0x000000f69b9a7211 */ /* 0x080fe200078010ff */
[----:B------:R1:W-:Y:S01]  /*62e0*/  RED.E.ADD.F32.FTZ.RN.STRONG.GPU [R164.64], R7 ;  /* 0x00000007a400798e */ /* 0x0003e2000c10e786 */
[-C--:B------:R-:W-:Y:S02]  /*62f0*/  LEA R160, P1, R161, R246.reuse, 0x2 ;  /* 0x000000f6a1a07211 */ /* 0x080fe400078210ff */
[-C--:B------:R-:W-:Y:S01]  /*6300*/  LEA.HI.X.SX32 R155, R155, R247.reuse, 0x2, P0 ;  /* 0x000000f79b9b7211 */ /* 0x080fe200000f16ff */
[----:B------:R3:W-:Y:S01]  /*6310*/  RED.E.ADD.F32.FTZ.RN.STRONG.GPU [R162.64], R8 ;  /* 0x00000008a200798e */ /* 0x0007e2000c10e786 */
[-C--:B------:R-:W-:Y:S02]  /*6320*/  LEA R168, P0, R245, R246.reuse, 0x2 ;  /* 0x000000f6f5a87211 */ /* 0x080fe400078010ff */
[-C--:B------:R-:W-:Y:S01]  /*6330*/  LEA.HI.X.SX32 R161, R161, R247.reuse, 0x2, P1 ;  /* 0x000000f7a1a17211 */ /* 0x080fe200008f16ff */
[----:B------:R4:W-:Y:S01]  /*6340*/  RED.E.ADD.F32.FTZ.RN.STRONG.GPU [R154.64], R9 ;  /* 0x000000099a00798e */ /* 0x0009e2000c10e786 */
[-C--:B------:R-:W-:Y:S02]  /*6350*/  LEA.HI.X.SX32 R169, R245, R247.reuse, 0x2, P0 ;  /* 0x000000f7f5a97211 */ /* 0x080fe400000f16ff */
[----:B--2---:R-:W-:Y:S01]  /*6360*/  IADD3 R5, R157, 0x20, RZ ;  /* 0x000000209d057810 */ /* 0x004fe20007ffe0ff */
[----:B------:R2:W-:Y:S04]  /*6370*/  RED.E.ADD.F32.FTZ.RN.STRONG.GPU [R160.64], R10 ;  /* 0x0000000aa000798e */ /* 0x0005e8000c10e786 */
[----:B------:R2:W-:Y:S04]  /*6380*/  RED.E.ADD.F32.FTZ.RN.STRONG.GPU [R168.64], R11 ;  /* 0x0000000ba800798e */ /* 0x0005e8000c10e786 */
[----:B------:R2:W-:Y:S04]  /*6390*/  RED.E.ADD.F32.FTZ.RN.STRONG.GPU [R246.64+0x80], R16 ;  /* 0x00008010f600798e */ /* 0x0005e8000c10e786 */
[----:B------:R2:W-:Y:S01]  /*63a0*/  RED.E.ADD.F32.FTZ.RN.STRONG.GPU [R158.64+0x80], R17 ;  /* 0x000080119e00798e */ /* 0x0005e2000c10e786 */
[----:B-1----:R-:W-:Y:S01]  /*63b0*/  IMAD.IADD R7, R153, 0x1, R5 ;  /* 0x0000000199077824 */ /* 0x002fe200078e0205 */
[CC--:B------:R-:W-:Y:S04]  /*63c0*/  LEA R164, P0, R5.reuse, R246.reuse, 0x2 ;  /* 0x000000f605a47211 */ /* 0x0c0fe800078010ff */
[-C--:B------:R-:W-:Y:S01]  /*63d0*/  LEA.HI.X.SX32 R165, R5, R247.reuse, 0x2, P0 ;  /* 0x000000f705a57211 */ /* 0x080fe200000f16ff */
[----:B------:R-:W-:Y:S01]  /*63e0*/  IMAD.IADD R5, R153, 0x1, R7 ;  /* 0x0000000199057824 */ /* 0x000fe200078e0207 */
[CC--:B---3--:R-:W-:Y:S03]  /*63f0*/  LEA R162, P0, R7.reuse, R246.reuse, 0x2 ;  /* 0x000000f607a27211 */ /* 0x0c8fe600078010ff */
[----:B------:R1:W-:Y:S01]  /*6400*/  RED.E.ADD.F32.FTZ.RN.STRONG.GPU [R164.64], R18 ;  /* 0x00000012a400798e */ /* 0x0003e2000c10e786 */
[-C--:B------:R-:W-:Y:S01]  /*6410*/  LEA.HI.X.SX32 R163, R7, R247.reuse, 0x2, P0 ;  /* 0x000000f707a37211 */ /* 0x080fe200000f16ff */
[----:B------:R-:W-:Y:S01]  /*6420*/  IMAD.IADD R7, R153, 0x1, R5 ;  /* 0x0000000199077824 */ /* 0x000fe200078e0205 */
[-C--:B----4-:R-:W-:Y:S03]  /*6430*/  LEA R154, P1, R5, R246.reuse, 0x2 ;  /* 0x000000f6059a7211 */ /* 0x090fe600078210ff */
[----:B------:R-:W-:Y:S01]  /*6440*/  IMAD.IADD R9, R153, 0x1, R7 ;  /* 0x0000000199097824 */ /* 0x000fe200078e0207 */
[-C--:B------:R-:W-:Y:S01]  /*6450*/  LEA R6, P0, R7, R246.reuse, 0x2 ;  /* 0x000000f607067211 */ /* 0x080fe200078010ff */
[----:B------:R3:W-:Y:S01]  /*6460*/  RED.E.ADD.F32.FTZ.RN.STRONG.GPU [R162.64], R19 ;  /* 0x00000013a200798e */ /* 0x0007e2000c10e786 */
[-C--:B------:R-:W-:Y:S01]  /*6470*/  LEA.HI.X.SX32 R155, R5, R247.reuse, 0x2, P1 ;  /* 0x000000f7059b7211 */ /* 0x080fe200008f16ff */
[----:B------:R-:W-:Y:S01]  /*6480*/  IMAD.IADD R5, R153, 0x1, R9 ;  /* 0x0000000199057824 */ /* 0x000fe200078e0209 */
[-C--:B------:R-:W-:Y:S02]  /*6490*/  LEA.HI.X.SX32 R7, R7, R247.reuse, 0x2, P0 ;  /* 0x000000f707077211 */ /* 0x080fe400000f16ff */
[CC--:B--2---:R-:W-:Y:S01]  /*64a0*/  LEA R10, P0, R9.reuse, R246.reuse, 0x2 ;  /* 0x000000f6090a7211 */ /* 0x0c4fe200078010ff */
[----:B------:R2:W-:Y:S03]  /*64b0*/  RED.E.ADD.F32.FTZ.RN.STRONG.GPU [R154.64], R12 ;  /* 0x0000000c9a00798e */ /* 0x0005e6000c10e786 */
[-C--:B------:R-:W-:Y:S01]  /*64c0*/  LEA.HI.X.SX32 R11, R9, R247.reuse, 0x2, P0 ;  /* 0x000000f7090b7211 */ /* 0x080fe200000f16ff */
[----:B------:R-:W-:Y:S01]  /*64d0*/  RED.E.ADD.F32.FTZ.RN.STRONG.GPU [R6.64], R13 ;  /* 0x0000000d0600798e */ /* 0x000fe2000c10e786 */
[-C--:B------:R-:W-:Y:S02]  /*64e0*/  LEA R16, P0, R5, R246.reuse, 0x2 ;  /* 0x000000f605107211 */ /* 0x080fe400078010ff */
[----:B------:R-:W-:Y:S01]  /*64f0*/  IADD3 R9, R157, 0x40, RZ ;  /* 0x000000409d097810 */ /* 0x000fe20007ffe0ff */
[----:B------:R4:W-:Y:S01]  /*6500*/  RED.E.ADD.F32.FTZ.RN.STRONG.GPU [R10.64], R14 ;  /* 0x0000000e0a00798e */ /* 0x0009e2000c10e786 */
[-C--:B------:R-:W-:Y:S03]  /*6510*/  LEA.HI.X.SX32 R17, R5, R247.reuse, 0x2, P0 ;  /* 0x000000f705117211 */ /* 0x080fe600000f16ff */
[----:B------:R-:W-:Y:S01]  /*6520*/  IMAD.IADD R5, R153, 0x1, R9 ;  /* 0x0000000199057824 */ /* 0x000fe200078e0209 */
[CC--:B-1----:R-:W-:Y:S01]  /*6530*/  LEA R18, P0, R9.reuse, R246.reuse, 0x2 ;  /* 0x000000f609127211 */ /* 0x0c2fe200078010ff */
[----:B------:R1:W-:Y:S04]  /*6540*/  RED.E.ADD.F32.FTZ.RN.STRONG.GPU [R16.64], R15 ;  /* 0x0000000f1000798e */ /* 0x0003e8000c10e786 */
[----:B------:R-:W-:Y:S01]  /*6550*/  RED.E.ADD.F32.FTZ.RN.STRONG.GPU [R246.64+0x100], R20 ;  /* 0x00010014f600798e */ /* 0x000fe2000c10e786 */
[-C--:B---3--:R-:W-:Y:S01]  /*6560*/  LEA.HI.X.SX32 R19, R9, R247.reuse, 0x2, P0 ;  /* 0x000000f709137211 */ /* 0x088fe200000f16ff */
[----:B------:R-:W-:Y:S02]  /*6570*/  IMAD.IADD R9, R153, 0x1, R5 ;  /* 0x0000000199097824 */ /* 0x000fe400078e0205 */
[----:B------:R-:W-:Y:S01]  /*6580*/  RED.E.ADD.F32.FTZ.RN.STRONG.GPU [R158.64+0x100], R21 ;  /* 0x000100159e00798e */ /* 0x000fe2000c10e786 */
[CC--:B--2---:R-:W-:Y:S03]  /*6590*/  LEA R154, P0, R5.reuse, R246.reuse, 0x2 ;  /* 0x000000f6059a7211 */ /* 0x0c4fe600078010ff */
[----:B------:R-:W-:Y:S01]  /*65a0*/  RED.E.ADD.F32.FTZ.RN.STRONG.GPU [R18.64], R22 ;  /* 0x000000161200798e */ /* 0x000fe2000c10e786 */
[-C--:B------:R-:W-:Y:S01]  /*65b0*/  LEA.HI.X.SX32 R155, R5, R247.reuse, 0x2, P0 ;  /* 0x000000f7059b7211 */ /* 0x080fe200000f16ff */
[----:B------:R-:W-:Y:S01]  /*65c0*/  IMAD.IADD R5, R153, 0x1, R9 ;  /* 0x0000000199057824 */ /* 0x000fe200078e0209 */
[-C--:B----4-:R-:W-:Y:S03]  /*65d0*/  LEA R10, P1, R9, R246.reuse, 0x2 ;  /* 0x000000f6090a7211 */ /* 0x090fe600078210ff */
[----:B------:R-:W-:Y:S01]  /*65e0*/  IMAD.IADD R7, R153, 0x1, R5 ;  /* 0x0000000199077824 */ /* 0x000fe200078e0205 */
[-C--:B------:R-:W-:Y:S01]  /*65f0*/  LEA R8, P0, R5, R246.reuse, 0x2 ;  /* 0x000000f605087211 */ /* 0x080fe200078010ff */
[----:B------:R-:W-:Y:S01]  /*6600*/  RED.E.ADD.F32.FTZ.RN.STRONG.GPU [R154.64], R23 ;  /* 0x000000179a00798e */ /* 0x000fe2000c10e786 */
[-C--:B------:R-:W-:Y:S02]  /*6610*/  LEA.HI.X.SX32 R11, R9, R247.reuse, 0x2, P1 ;  /* 0x000000f7090b7211 */ /* 0x080fe400008f16ff */
[-C--:B------:R-:W-:Y:S01]  /*6620*/  LEA.HI.X.SX32 R9, R5, R247.reuse, 0x2, P0 ;  /* 0x000000f705097211 */ /* 0x080fe200000f16ff */
[----:B------:R-:W-:Y:S01]  /*6630*/  IMAD.IADD R5, R153, 0x1, R7 ;  /* 0x0000000199057824 */ /* 0x000fe200078e0207 */
[CC--:B------:R-:W-:Y:S01]  /*6640*/  LEA R12, P0, R7.reuse, R246.reuse, 0x2 ;  /* 0x000000f6070c7211 */ /* 0x0c0fe200078010ff */
[----:B------:R2:W-:Y:S03]  /*6650*/  RED.E.ADD.F32.FTZ.RN.STRONG.GPU [R10.64], R24 ;  /* 0x000000180a00798e */ /* 0x0005e6000c10e786 */
[-C--:B------:R-:W-:Y:S01]  /*6660*/  LEA.HI.X.SX32 R13, R7, R247.reuse, 0x2, P0 ;  /* 0x000000f7070d7211 */ /* 0x080fe200000f16ff */
[----:B------:R-:W-:Y:S01]  /*6670*/  RED.E.ADD.F32.FTZ.RN.STRONG.GPU [R8.64], R25 ;  /* 0x000000190800798e */ /* 0x000fe2000c10e786 */
[-C--:B------:R-:W-:Y:S02]  /*6680*/  LEA R14, P0, R5, R246.reuse, 0x2 ;  /* 0x000000f6050e7211 */ /* 0x080fe400078010ff */
[----:B------:R-:W-:Y:S01]  /*6690*/  IADD3 R7, R157, 0x60, RZ ;  /* 0x000000609d077810 */ /* 0x000fe20007ffe0ff */
[----:B------:R3:W-:Y:S01]  /*66a0*/  RED.E.ADD.F32.FTZ.RN.STRONG.GPU [R12.64], R26 ;  /* 0x0000001a0c00798e */ /* 0x0007e2000c10e786 */
[-C--:B-1----:R-:W-:Y:S02]  /*66b0*/  LEA.HI.X.SX32 R15, R5, R247.reuse, 0x2, P0 ;  /* 0x000000f7050f7211 */ /* 0x082fe400000f16ff */
[-C--:B------:R-:W-:Y:S01]  /*66c0*/  LEA R16, P0, R7, R246.reuse, 0x2 ;  /* 0x000000f607107211 */ /* 0x080fe200078010ff */
[----:B------:R-:W-:Y:S01]  /*66d0*/  IMAD.IADD R5, R153, 0x1, R7 ;  /* 0x0000000199057824 */ /* 0x000fe200078e0207 */
[----:B------:R-:W-:Y:S02]  /*66e0*/  LDSM.16.MT88.4 R20, [R194+0x4000] ;  /* 0x00400000c214783b */ /* 0x000fe40000004200 */
[-C--:B------:R-:W-:Y:S01]  /*66f0*/  LEA.HI.X.SX32 R17, R7, R247.reuse, 0x2, P0 ;  /* 0x000000f707117211 */ /* 0x080fe200000f16ff */
[----:B------:R-:W-:Y:S01]  /*6700*/  IMAD.IADD R7, R153, 0x1, R5 ;  /* 0x0000000199077824 */ /* 0x000fe200078e0205 */
[----:B------:R1:W-:Y:S04]  /*6710*/  RED.E.ADD.F32.FTZ.RN.STRONG.GPU [R14.64], R27 ;  /* 0x0000001b0e00798e */ /* 0x0003e8000c10e786 */
[----:B------:R-:W-:Y:S04]  /*6720*/  RED.E.ADD.F32.FTZ.RN.STRONG.GPU [R246.64+0x180], R32 ;  /* 0x00018020f600798e */ /* 0x000fe8000c10e786 */
[----:B------:R-:W-:Y:S01]  /*6730*/  RED.E.ADD.F32.FTZ.RN.STRONG.GPU [R158.64+0x180], R33 ;  /* 0x000180219e00798e */ /* 0x000fe2000c10e786 */
[CC--:B--2---:R-:W-:Y:S03]  /*6740*/  LEA R10, P0, R5.reuse, R246.reuse, 0x2 ;  /* 0x000000f6050a7211 */ /* 0x0c4fe600078010ff */
[----:B------:R2:W-:Y:S01]  /*6750*/  RED.E.ADD.F32.FTZ.RN.STRONG.GPU [R16.64], R34 ;  /* 0x000000221000798e */ /* 0x0005e2000c10e786 */
[-C--:B------:R-:W-:Y:S01]  /*6760*/  LEA.HI.X.SX32 R11, R5, R247.reuse, 0x2, P0 ;  /* 0x000000f7050b7211 */ /* 0x080fe200000f16ff */
[----:B------:R-:W-:Y:S02]  /*6770*/  IMAD.IADD R5, R153, 0x1, R7 ;  /* 0x0000000199057824 */ /* 0x000fe400078e0207 */
[----:B------:R-:W-:Y:S01]  /*6780*/  LDSM.16.MT88.4 R24, [R197+0x1e800] ;  /* 0x01e80000c518783b */ /* 0x000fe20000004200 */
[-C--:B---3--:R-:W-:Y:S01]  /*6790*/  LEA R12, P1, R7, R246.reuse, 0x2 ;  /* 0x000000f6070c7211 */ /* 0x088fe200078210ff */
[----:B------:R-:W-:Y:S01]  /*67a0*/  IMAD.IADD R9, R153, 0x1, R5 ;  /* 0x0000000199097824 */ /* 0x000fe200078e0205 */
[-C--:B------:R-:W-:Y:S01]  /*67b0*/  LEA R6, P0, R5, R246.reuse, 0x2 ;  /* 0x000000f605067211 */ /* 0x080fe200078010ff */
[----:B------:R3:W-:Y:S01]  /*67c0*/  RED.E.ADD.F32.FTZ.RN.STRONG.GPU [R10.64], R35 ;  /* 0x000000230a00798e */ /* 0x0007e2000c10e786 */
[-C--:B------:R-:W-:Y:S02]  /*67d0*/  LEA.HI.X.SX32 R13, R7, R247.reuse, 0x2, P1 ;  /* 0x000000f7070d7211 */ /* 0x080fe400008f16ff */
[-C--:B------:R-:W-:Y:S01]  /*67e0*/  LEA.HI.X.SX32 R7, R5, R247.reuse, 0x2, P0 ;  /* 0x000000f705077211 */ /* 0x080fe200000f16ff */
[----:B------:R-:W-:Y:S01]  /*67f0*/  IMAD.IADD R5, R153, 0x1, R9 ;  /* 0x0000000199057824 */ /* 0x000fe200078e0209 */
[CC--:B-1----:R-:W-:Y:S01]  /*6800*/  LEA R14, P0, R9.reuse, R246.reuse, 0x2 ;  /* 0x000000f6090e7211 */ /* 0x0c2fe200078010ff */
[----:B------:R1:W-:Y:S03]  /*6810*/  RED.E.ADD.F32.FTZ.RN.STRONG.GPU [R12.64], R28 ;  /* 0x0000001c0c00798e */ /* 0x0003e6000c10e786 */
[-C--:B------:R-:W-:Y:S01]  /*6820*/  LEA.HI.X.SX32 R15, R9, R247.reuse, 0x2, P0 ;  /* 0x000000f7090f7211 */ /* 0x080fe200000f16ff */
[----:B------:R-:W-:Y:S01]  /*6830*/  RED.E.ADD.F32.FTZ.RN.STRONG.GPU [R6.64], R29 ;  /* 0x0000001d0600798e */ /* 0x000fe2000c10e786 */
[C---:B------:R-:W-:Y:S02]  /*6840*/  IADD3 R9, R157.reuse, 0x80, RZ ;  /* 0x000000809d097810 */ /* 0x040fe40007ffe0ff */
[----:B------:R-:W-:Y:S01]  /*6850*/  IADD3 R157, R157, 0xa0, RZ ;  /* 0x000000a09d9d7810 */ /* 0x000fe20007ffe0ff */
[----:B------:R4:W-:Y:S01]  /*6860*/  RED.E.ADD.F32.FTZ.RN.STRONG.GPU [R14.64], R30 ;  /* 0x0000001e0e00798e */ /* 0x0009e2000c10e786 */
[CC--:B--2---:R-:W-:Y:S04]  /*6870*/  LEA R16, P0, R5.reuse, R246.reuse, 0x2 ;  /* 0x000000f605107211 */ /* 0x0c4fe800078010ff */
[-C--:B------:R-:W-:Y:S01]  /*6880*/  LEA.HI.X.SX32 R17, R5, R247.reuse, 0x2, P0 ;  /* 0x000000f705117211 */ /* 0x080fe200000f16ff */
[----:B------:R-:W-:Y:S04]  /*6890*/  IMAD.IADD R5, R153, 0x1, R9 ;  /* 0x0000000199057824 */ /* 0x000fe800078e0209 */
[----:B------:R-:W-:Y:S01]  /*68a0*/  RED.E.ADD.F32.FTZ.RN.STRONG.GPU [R16.64], R31 ;  /* 0x0000001f1000798e */ /* 0x000fe2000c10e786 */
[CC--:B---3--:R-:W-:Y:S03]  /*68b0*/  LEA R10, P0, R9.reuse, R246.reuse, 0x2 ;  /* 0x000000f6090a7211 */ /* 0x0c8fe600078010ff */
[----:B------:R-:W-:Y:S01]  /*68c0*/  RED.E.ADD.F32.FTZ.RN.STRONG.GPU [R246.64+0x200], R84 ;  /* 0x00020054f600798e */ /* 0x000fe2000c10e786 */
[-C--:B------:R-:W-:Y:S01]  /*68d0*/  LEA.HI.X.SX32 R11, R9, R247.reuse, 0x2, P0 ;  /* 0x000000f7090b7211 */ /* 0x080fe200000f16ff */
[----:B------:R-:W-:Y:S01]  /*68e0*/  IMAD.IADD R9, R153, 0x1, R5 ;  /* 0x0000000199097824 */ /* 0x000fe200078e0205 */
[CC--:B-1----:R-:W-:Y:S01]  /*68f0*/  LEA R12, P0, R5.reuse, R246.reuse, 0x2 ;  /* 0x000000f6050c7211 */ /* 0x0c2fe200078010ff */
[----:B------:R-:W-:Y:S03]  /*6900*/  RED.E.ADD.F32.FTZ.RN.STRONG.GPU [R158.64+0x200], R85 ;  /* 0x000200559e00798e */ /* 0x000fe6000c10e786 */
[-C--:B------:R-:W-:Y:S01]  /*6910*/  LEA.HI.X.SX32 R13, R5, R247.reuse, 0x2, P0 ;  /* 0x000000f7050d7211 */ /* 0x080fe200000f16ff */
[----:B------:R-:W-:Y:S01]  /*6920*/  IMAD.IADD R5, R153, 0x1, R9 ;  /* 0x0000000199057824 */ /* 0x000fe200078e0209 */
[----:B------:R1:W-:Y:S01]  /*6930*/  RED.E.ADD.F32.FTZ.RN.STRONG.GPU [R10.64], R86 ;  /* 0x000000560a00798e */ /* 0x0003e2000c10e786 */
[-C--:B----4-:R-:W-:Y:S02]  /*6940*/  LEA R14, P1, R9, R246.reuse, 0x2 ;  /* 0x000000f6090e7211 */ /* 0x090fe400078210ff */
[----:B------:R-:W-:Y:S01]  /*6950*/  IMAD.IADD R7, R153, 0x1, R5 ;  /* 0x0000000199077824 */ /* 0x000fe200078e0205 */
[-C--:B------:R-:W-:Y:S01]  /*6960*/  LEA R8, P0, R5, R246.reuse, 0x2 ;  /* 0x000000f605087211 */ /* 0x080fe200078010ff */
[----:B------:R2:W-:Y:S01]  /*6970*/  RED.E.ADD.F32.FTZ.RN.STRONG.GPU [R12.64], R87 ;  /* 0x000000570c00798e */ /* 0x0005e2000c10e786 */
[-C--:B------:R-:W-:Y:S02]  /*6980*/  LEA.HI.X.SX32 R15, R9, R247.reuse, 0x2, P1 ;  /* 0x000000f7090f7211 */ /* 0x080fe400008f16ff */
[-C--:B------:R-:W-:Y:S01]  /*6990*/  LEA.HI.X.SX32 R9, R5, R247.reuse, 0x2, P0 ;  /* 0x000000f705097211 */ /* 0x080fe200000f16ff */
[----:B------:R-:W-:Y:S01]  /*69a0*/  IMAD.IADD R5, R153, 0x1, R7 ;  /* 0x0000000199057824 */ /* 0x000fe200078e0207 */
[CC--:B------:R-:W-:Y:S01]  /*69b0*/  LEA R6, P0, R7.reuse, R246.reuse, 0x2 ;  /* 0x000000f607067211 */ /* 0x0c0fe200078010ff */
[----:B------:R-:W-:Y:S03]  /*69c0*/  RED.E.ADD.F32.FTZ.RN.STRONG.GPU [R14.64], R88 ;  /* 0x000000580e00798e */ /* 0x000fe6000c10e786 */
[-C--:B------:R-:W-:Y:S01]  /*69d0*/  LEA.HI.X.SX32 R7, R7, R247.reuse, 0x2, P0 ;  /* 0x000000f707077211 */ /* 0x080fe200000f16ff */
[----:B------:R3:W-:Y:S04]  /*69e0*/  RED.E.ADD.F32.FTZ.RN.STRONG.GPU [R8.64], R89 ;  /* 0x000000590800798e */ /* 0x0007e8000c10e786 */
[----:B------:R-:W-:Y:S04]  /*69f0*/  RED.E.ADD.F32.FTZ.RN.STRONG.GPU [R6.64], R90 ;  /* 0x0000005a0600798e */ /* 0x000fe8000c10e786 */
[----:B------:R-:W-:Y:S01]  /*6a00*/  LDSM.16.MT88.4 R28, [R194+0x800] ;  /* 0x00080000c21c783b */ /* 0x000fe20000004200 */
[CC--:B-1----:R-:W-:Y:S04]  /*6a10*/  LEA R10, P0, R5.reuse, R246.reuse, 0x2 ;  /* 0x000000f6050a7211 */ /* 0x0c2fe800078010ff */
[-C--:B------:R-:W-:Y:S01]  /*6a20*/  LEA.HI.X.SX32 R11, R5, R247.reuse, 0x2, P0 ;  /* 0x000000f7050b7211 */ /* 0x080fe200000f16ff */
[----:B------:R-:W-:Y:S01]  /*6a30*/  IMAD.IADD R5, R153, 0x1, R157 ;  /* 0x0000000199057824 */ /* 0x000fe200078e029d */
[-C--:B------:R-:W-:Y:S03]  /*6a40*/  LEA R16, P0, R157, R246.reuse, 0x2 ;  /* 0x000000f69d107211 */ /* 0x080fe600078010ff */
[----:B--2---:R-:W-:Y:S01]  /*6a50*/  IMAD.IADD R13, R153, 0x1, R5 ;  /* 0x00000001990d7824 */ /* 0x004fe200078e0205 */
[-C--:B------:R-:W-:Y:S01]  /*6a60*/  LEA.HI.X.SX32 R17, R157, R247.reuse, 0x2, P0 ;  /* 0x000000f79d117211 */ /* 0x080fe200000f16ff */
[----:B------:R-:W-:Y:S01]  /*6a70*/  RED.E.ADD.F32.FTZ.RN.STRONG.GPU [R10.64], R91 ;  /* 0x0000005b0a00798e */ /* 0x000fe2000c10e786 */
[-C--:B------:R-:W-:Y:S01]  /*6a80*/  LEA R18, P0, R5, R246.reuse, 0x2 ;  /* 0x000000f605127211 */ /* 0x080fe200078010ff */
[----:B---3--:R-:W-:Y:S03]  /*6a90*/  IMAD.IADD R9, R153, 0x1, R13 ;  /* 0x0000000199097824 */ /* 0x008fe600078e020d */
[-C--:B------:R-:W-:Y:S01]  /*6aa0*/  LEA.HI.X.SX32 R19, R5, R247.reuse, 0x2, P0 ;  /* 0x000000f705137211 */ /* 0x080fe200000f16ff */
[----:B------:R-:W-:Y:S01]  /*6ab0*/  RED.E.ADD.F32.FTZ.RN.STRONG.GPU [R246.64+0x280], R96 ;  /* 0x00028060f600798e */ /* 0x000fe2000c10e786 */
[-C--:B------:R-:W-:Y:S01]  /*6ac0*/  LEA R32, P0, R13, R246.reuse, 0x2 ;  /* 0x000000f60d207211 */ /* 0x080fe200078010ff */
[----:B------:R-:W-:Y:S01]  /*6ad0*/  IMAD.IADD R5, R153, 0x1, R9 ;  /* 0x0000000199057824 */ /* 0x000fe200078e0209 */
[-C--:B------:R-:W-:Y:S01]  /*6ae0*/  LEA R88, P2, R9, R246.reuse, 0x2 ;  /* 0x000000f609587211 */ /* 0x080fe200078410ff */
[----:B------:R-:W-:Y:S01]  /*6af0*/  RED.E.ADD.F32.FTZ.RN.STRONG.GPU [R158.64+0x280], R97 ;  /* 0x000280619e00798e */ /* 0x000fe2000c10e786 */
[-C--:B------:R-:W-:Y:S01]  /*6b00*/  LEA.HI.X.SX32 R33, R13, R247.reuse, 0x2, P0 ;  /* 0x000000f70d217211 */ /* 0x080fe200000f16ff */
[----:B------:R-:W-:Y:S01]  /*6b10*/  IMAD.IADD R153, R153, 0x1, R5 ;  /* 0x0000000199997824 */ /* 0x000fe200078e0205 */
[-C--:B------:R-:W-:Y:S01]  /*6b20*/  LEA R86, P1, R5, R246.reuse, 0x2 ;  /* 0x000000f605567211 */ /* 0x080fe200078210ff */
[----:B------:R-:W-:Y:S01]  /*6b30*/  LDSM.16.MT88.4 R12, [R0+0x1e000] ;  /* 0x01e00000000c783b */ /* 0x000fe20000004200 */
[-C--:B------:R-:W-:Y:S02]  /*6b40*/  LEA.HI.X.SX32 R89, R9, R247.reuse, 0x2, P2 ;  /* 0x000000f709597211 */ /* 0x080fe400010f16ff */
[-C--:B------:R-:W-:Y:S01]  /*6b50*/  LEA.HI.X.SX32 R87, R5, R247.reuse, 0x2, P1 ;  /* 0x000000f705577211 */ /* 0x080fe200008f16ff */
[----:B------:R-:W-:Y:S01]  /*6b60*/  LDSM.16.MT88.4 R8, [R194] ;  /* 0x00000000c208783b */ /* 0x000fe20000004200 */
[C---:B------:R-:W-:Y:S02]  /*6b70*/  LEA R84, P0, R153.reuse, R246, 0x2 ;  /* 0x000000f699547211 */ /* 0x040fe400078010ff */
[----:B------:R-:W-:Y:S01]  /*6b80*/  @P6 IADD3 R228, P1, R228, -0x100, RZ ;  /* 0xffffff00e4e46810 */ /* 0x000fe20007f3e0ff */
[----:B------:R-:W1:Y:S01]  /*6b90*/  LDSM.16.MT88.4 R4, [R197+0x1e000] ;  /* 0x01e00000c504783b */ /* 0x000e620000004200 */
[----:B------:R-:W-:Y:S02]  /*6ba0*/  LEA.HI.X.SX32 R85, R153, R247, 0x2, P0 ;  /* 0x000000f799557211 */ /* 0x000fe400000f16ff */
[----:B------:R-:W-:Y:S01]  /*6bb0*/  @P6 IADD3.X R227, R227, -0x1, RZ, P1, !PT ;  /* 0xffffffffe3e36810 */ /* 0x000fe20000ffe4ff */
[----:B------:R-:W-:Y:S04]  /*6bc0*/  RED.E.ADD.F32.FTZ.RN.STRONG.GPU [R16.64], R98 ;  /* 0x000000621000798e */ /* 0x000fe8000c10e786 */
[----:B------:R-:W-:Y:S04]  /*6bd0*/  RED.E.ADD.F32.FTZ.RN.STRONG.GPU [R18.64], R99 ;  /* 0x000000631200798e */ /* 0x000fe8000c10e786 */
[----:B------:R-:W2:Y:S04]  /*6be0*/  LDSM.16.MT88.4 R16, [R194+0x2000] ;  /* 0x00200000c210783b */ /* 0x000ea80000004200 */
[----:B------:R-:W-:Y:S04]  /*6bf0*/  RED.E.ADD.F32.FTZ.RN.STRONG.GPU [R32.64], R92 ;  /* 0x0000005c2000798e */ /* 0x000fe8000c10e786 */
[----:B------:R-:W3:Y:S04]  /*6c00*/  LDSM.16.MT88.4 R32, [R0+0x1e800] ;  /* 0x01e800000020783b */ /* 0x000ee80000004200 */
[----:B------:R-:W-:Y:S04]  /*6c10*/  RED.E.ADD.F32.FTZ.RN.STRONG.GPU [R88.64], R93 ;  /* 0x0000005d5800798e */ /* 0x000fe8000c10e786 */
[----:B------:R-:W-:Y:S04]  /*6c20*/  LDSM.16.MT88.4 R88, [R0+0x1f800] ;  /* 0x01f800000058783b */ /* 0x000fe80000004200 */
[----:B------:R-:W-:Y:S04]  /*6c30*/  RED.E.ADD.F32.FTZ.RN.STRONG.GPU [R86.64], R94 ;  /* 0x0000005e5600798e */ /* 0x000fe8000c10e786 */
[----:B------:R-:W-:Y:S01]  /*6c40*/  RED.E.ADD.F32.FTZ.RN.STRONG.GPU [R84.64], R95 ;  /* 0x0000005f5400798e */ /* 0x000fe2000c10e786 */
[-C--:B-1----:R-:W-:Y:S03]  /*6c50*/  HMMA.16816.F32.BF16 R100, R4, R8.reuse, R100 ;  /* 0x000000080464723c */ /* 0x082fe60000041864 */
[----:B------:R-:W1:Y:S04]  /*6c60*/  LDSM.16.MT88.4 R84, [R194+0x2800] ;  /* 0x00280000c254783b */ /* 0x000e680000004200 */
[----:B------:R-:W-:Y:S01]  /*6c70*/  LDSM.16.MT88.4 R92, [R194+0x3800] ;  /* 0x00380000c25c783b */ /* 0x000fe20000004200 */
[C---:B------:R-:W-:Y:S08]  /*6c80*/  HMMA.16816.F32.BF16 R104, R12.reuse, R8, R104 ;  /* 0x000000080c68723c */ /* 0x040ff00000041868 */
[-C--:B------:R-:W-:Y:S08]  /*6c90*/  HMMA.16816.F32.BF16 R108, R12, R10.reuse, R108 ;  /* 0x0000000a0c6c723c */ /* 0x080ff0000004186c */
[C---:B------:R-:W-:Y:S01]  /*6ca0*/  HMMA.16816.F32.BF16 R112, R4.reuse, R10, R112 ;  /* 0x0000000a0470723c */ /* 0x040fe20000041870 */
[----:B------:R-:W4:Y:S07]  /*6cb0*/  LDSM.16.MT88.4 R8, [R194+0x4800] ;  /* 0x00480000c208783b */ /* 0x000f2e0000004200 */
[-C--:B--2---:R-:W-:Y:S08]  /*6cc0*/  HMMA.16816.F32.BF16 R116, R4, R16.reuse, R116 ;  /* 0x000000100474723c */ /* 0x084ff00000041874 */
        /* <DEDUP_REMOVED lines=10> */
[----:B------:R-:W2:Y:S03]  /*6d70*/  LDSM.16.MT88.4 R20, [R194+0x3000] ;  /* 0x00300000c214783b */ /* 0x000ea60000004200 */
[-C--:B------:R-:W-:Y:S08]  /*6d80*/  HMMA.16816.F32.BF16 R100, R24, R28.reuse, R100 ;  /* 0x0000001c1864723c */ /* 0x080ff00000041864 */
[C---:B---3--:R-:W-:Y:S08]  /*6d90*/  HMMA.16816.F32.BF16 R104, R32.reuse, R28, R104 ;  /* 0x0000001c2068723c */ /* 0x048ff00000041868 */
[-C--:B------:R-:W-:Y:S08]  /*6da0*/  HMMA.16816.F32.BF16 R108, R32, R30.reuse, R108 ;  /* 0x0000001e206c723c */ /* 0x080ff0000004186c */
[C---:B------:R-:W-:Y:S01]  /*6db0*/  HMMA.16816.F32.BF16 R112, R24.reuse, R30, R112 ;  /* 0x0000001e1870723c */ /* 0x040fe20000041870 */
[----:B------:R-:W3:Y:S07]  /*6dc0*/  LDSM.16.MT88.4 R28, [R194+0x5000] ;  /* 0x00500000c21c783b */ /* 0x000eee0000004200 */
[-C--:B-1----:R-:W-:Y:S08]  /*6dd0*/  HMMA.16816.F32.BF16 R116, R24, R84.reuse, R116 ;  /* 0x000000541874723c */ /* 0x082ff00000041874 */
[C---:B------:R-:W-:Y:S08]  /*6de0*/  HMMA.16816.F32.BF16 R120, R32.reuse, R84, R120 ;  /* 0x000000542078723c */ /* 0x040ff00000041878 */
[-C--:B------:R-:W-:Y:S08]  /*6df0*/  HMMA.16816.F32.BF16 R124, R32, R86.reuse, R124 ;  /* 0x00000056207c723c */ /* 0x080ff0000004187c */
[C---:B------:R-:W-:Y:S01]  /*6e00*/  HMMA.16816.F32.BF16 R128, R24.reuse, R86, R128 ;  /* 0x000000561880723c */ /* 0x040fe20000041880 */
[----:B------:R-:W-:Y:S07]  /*6e10*/  LDSM.16.MT88.4 R84, [R194+0x1800] ;  /* 0x00180000c254783b */ /* 0x000fee0000004200 */
[-C--:B----4-:R-:W-:Y:S08]  /*6e20*/  HMMA.16816.F32.BF16 R132, R24, R8.reuse, R132 ;  /* 0x000000081884723c */ /* 0x090ff00000041884 */
[C---:B------:R-:W-:Y:S08]  /*6e30*/  HMMA.16816.F32.BF16 R136, R32.reuse, R8, R136 ;  /* 0x000000082088723c */ /* 0x040ff00000041888 */
[-C--:B------:R-:W-:Y:S01]  /*6e40*/  HMMA.16816.F32.BF16 R140, R32, R10.reuse, R140 ;  /* 0x0000000a208c723c */ /* 0x080fe2000004188c */
[----:B------:R-:W1:Y:S07]  /*6e50*/  LDSM.16.MT88.4 R32, [R197+0x1f800] ;  /* 0x01f80000c520783b */ /* 0x000e6e0000004200 */
[----:B------:R-:W-:Y:S01]  /*6e60*/  HMMA.16816.F32.BF16 R144, R24, R10, R144 ;  /* 0x0000000a1890723c */ /* 0x000fe20000041890 */
[----:B------:R4:W1:Y:S07]  /*6e70*/  LDSM.16.MT88.4 R8, [R194+0x5800] ;  /* 0x00580000c208783b */ /* 0x00086e0000004200 */
[-C--:B--2---:R-:W-:Y:S08]  /*6e80*/  HMMA.16816.F32.BF16 R100, R4, R12.reuse, R100 ;  /* 0x0000000c0464723c */ /* 0x084ff00000041864 */
[C---:B------:R-:W-:Y:S08]  /*6e90*/  HMMA.16816.F32.BF16 R104, R16.reuse, R12, R104 ;  /* 0x0000000c1068723c */ /* 0x040ff00000041868 */
[-C--:B------:R-:W-:Y:S08]  /*6ea0*/  HMMA.16816.F32.BF16 R108, R16, R14.reuse, R108 ;  /* 0x0000000e106c723c */ /* 0x080ff0000004186c */
[C---:B------:R-:W-:Y:S08]  /*6eb0*/  HMMA.16816.F32.BF16 R112, R4.reuse, R14, R112 ;  /* 0x0000000e0470723c */ /* 0x040ff00000041870 */
[-C--:B------:R-:W-:Y:S08]  /*6ec0*/  HMMA.16816.F32.BF16 R116, R4, R20.reuse, R116 ;  /* 0x000000140474723c */ /* 0x080ff00000041874 */
[C---:B------:R-:W-:Y:S08]  /*6ed0*/  HMMA.16816.F32.BF16 R120, R16.reuse, R20, R120 ;  /* 0x000000141078723c */ /* 0x040ff00000041878 */
[-C--:B------:R-:W-:Y:S08]  /*6ee0*/  HMMA.16816.F32.BF16 R124, R16, R22.reuse, R124 ;  /* 0x00000016107c723c */ /* 0x080ff0000004187c */
[C---:B------:R-:W-:Y:S08]  /*6ef0*/  HMMA.16816.F32.BF16 R128, R4.reuse, R22, R128 ;  /* 0x000000160480723c */ /* 0x040ff00000041880 */
[-C--:B---3--:R-:W-:Y:S08]  /*6f00*/  HMMA.16816.F32.BF16 R132, R4, R28.reuse, R132 ;  /* 0x0000001c0484723c */ /* 0x088ff00000041884 */
[C---:B------:R-:W-:Y:S08]  /*6f10*/  HMMA.16816.F32.BF16 R136, R16.reuse, R28, R136 ;  /* 0x0000001c1088723c */ /* 0x040ff00000041888 */
[-C--:B------:R-:W-:Y:S08]  /*6f20*/  HMMA.16816.F32.BF16 R140, R16, R30.reuse, R140 ;  /* 0x0000001e108c723c */ /* 0x080ff0000004188c */
[----:B------:R-:W-:Y:S07]  /*6f30*/  HMMA.16816.F32.BF16 R144, R4, R30, R144 ;  /* 0x0000001e0490723c */ /* 0x000fee0000041890 */
[----:B------:R-:W-:Y:S01]  /*6f40*/  LOP3.LUT R4, R239, 0x1, RZ, 0xc0, !PT ;  /* 0x00000001ef047812 */ /* 0x000fe200078ec0ff */
[-C--:B-1----:R-:W-:Y:S05]  /*6f50*/  HMMA.16816.F32.BF16 R100, R32, R84.reuse, R100 ;  /* 0x000000542064723c */ /* 0x082fea0000041864 */
[----:B------:R-:W-:Y:S02]  /*6f60*/  ISETP.NE.U32.AND P0, PT, R4, 0x1, PT ;  /* 0x000000010400780c */ /* 0x000fe40003f05070 */
[----:B------:R-:W-:Y:S01]  /*6f70*/  @P6 IADD3 R4, P2, R230, -0x100, RZ ;  /* 0xffffff00e6046810 */ /* 0x000fe20007f5e0ff */
[C---:B------:R-:W-:Y:S04]  /*6f80*/  HMMA.16816.F32.BF16 R104, R88.reuse, R84, R104 ;  /* 0x000000545868723c */ /* 0x040fe80000041868 */
[----:B------:R-:W-:Y:S01]  /*6f90*/  @P6 IMAD.MOV.U32 R230, RZ, RZ, R4 ;  /* 0x000000ffffe66224 */ /* 0x000fe200078e0004 */
[----:B------:R-:W-:Y:S02]  /*6fa0*/  @P6 IADD3.X R4, R229, -0x1, RZ, P2, !PT ;  /* 0xffffffffe5046810 */ /* 0x000fe400017fe4ff */
[C---:B------:R-:W-:Y:S01]  /*6fb0*/  ISETP.GT.AND P2, PT, R239.reuse, R224, PT ;  /* 0x000000e0ef00720c */ /* 0x040fe20003f44270 */
[-C--:B------:R-:W-:Y:S04]  /*6fc0*/  HMMA.16816.F32.BF16 R108, R88, R86.reuse, R108 ;  /* 0x00000056586c723c */ /* 0x080fe8000004186c */
[C---:B------:R-:W-:Y:S01]  /*6fd0*/  IADD3 R5, R194.reuse, -0x6000, RZ ;  /* 0xffffa000c2057810 */ /* 0x040fe20007ffe0ff */
[----:B------:R-:W-:Y:S01]  /*6fe0*/  @P6 IMAD.MOV.U32 R229, RZ, RZ, R4 ;  /* 0x000000ffffe56224 */ /* 0x000fe200078e0004 */
[----:B------:R-:W-:Y:S02]  /*6ff0*/  @P0 IADD3 R5, R194, 0x6000, RZ ;  /* 0x00006000c2050810 */ /* 0x000fe40007ffe0ff */
[C---:B------:R-:W-:Y:S04]  /*7000*/  HMMA.16816.F32.BF16 R112, R32.reuse, R86, R112 ;  /* 0x000000562070723c */ /* 0x040fe80000041870 */
[----:B------:R-:W-:Y:S01]  /*7010*/  IADD3 R239, R239, -0x1, RZ ;  /* 0xffffffffefef7810 */ /* 0x000fe20007ffe0ff */
[----:B----4-:R-:W-:Y:S03]  /*7020*/  IMAD.MOV.U32 R194, RZ, RZ, R5 ;  /* 0x000000ffffc27224 */ /* 0x010fe600078e0005 */
        /* <DEDUP_REMOVED lines=134> */
[----:B------:R-:W-:-:S03]  /*7890*/  ISETP.NE.AND P0, PT, R244, -0x1, PT ;  /* 0xfffffffff400780c */ /* 0x000fc60003f05270 */
[----:B------:R1:W-:Y:S04]  /*78a0*/  STS [R219+0x7000], R40 ;  /* 0x00700028db007388 */ /* 0x0003e80000000800 */
[----:B------:R2:W-:Y:S04]  /*78b0*/  STS [R219+0x7400], R42 ;  /* 0x0074002adb007388 */ /* 0x0005e80000000800 */
[----:B------:R3:W-:Y:S04]  /*78c0*/  STS [R221+0x7000], R44 ;  /* 0x0070002cdd007388 */ /* 0x0007e80000000800 */
[----:B------:R3:W-:Y:S04]  /*78d0*/  STS [R221+0x7400], R46 ;  /* 0x0074002edd007388 */ /* 0x0007e80000000800 */
[----:B------:R3:W-:Y:S04]  /*78e0*/  STS [R219+0x8000], R52 ;  /* 0x00800034db007388 */ /* 0x0007e80000000800 */
[----:B------:R3:W-:Y:S04]  /*78f0*/  STS [R219+0x8400], R54 ;  /* 0x00840036db007388 */ /* 0x0007e80000000800 */
[----:B------:R3:W-:Y:S01]  /*7900*/  STS [R221+0x8000], R64 ;  /* 0x00800040dd007388 */ /* 0x0007e20000000800 */
[----:B-1----:R-:W-:-:S03]  /*7910*/  @P0 IADD3 R40, R241, R244, RZ ;  /* 0x000000f4f1280210 */ /* 0x002fc60007ffe0ff */
[----:B------:R3:W-:Y:S02]  /*7920*/  STS [R221+0x8400], R66 ;  /* 0x00840042dd007388 */ /* 0x0007e40000000800 */
[C---:B--2---:R-:W-:Y:S02]  /*7930*/  @P0 IMAD.WIDE.U32 R42, R40.reuse, c[0x0][0x3a0], RZ ;  /* 0x0000e800282a0a25 */ /* 0x044fe400078e00ff */
[----:B------:R3:W-:Y:S02]  /*7940*/  STS [R219+0x9000], R56 ;  /* 0x00900038db007388 */ /* 0x0007e40000000800 */
[----:B------:R-:W-:Y:S02]  /*7950*/  @P0 IMAD R40, R40, c[0x0][0x3a4], R43 ;  /* 0x0000e90028280a24 */ /* 0x000fe400078e022b */
        /* <DEDUP_REMOVED lines=21> */
.L_x_337:
[----:B---3--:R-:W-:-:S05]  /*7ab0*/  @P0 IADD3 R52, R241, R244, RZ ;  /* 0x000000f4f1340210 */ /* 0x008fca0007ffe0ff */
        /* <DEDUP_REMOVED lines=12> */
.L_x_338:
[----:B------:R-:W-:Y:S01]  /*7b80*/  BAR.SYNC.DEFER_BLOCKING 0x0 ;  /* 0x0000000000007b1d */ /* 0x000fe20000010000 */
[----:B------:R-:W-:Y:S01]  /*7b90*/  SHF.R.S32.HI R55, RZ, 0x1f, R225 ;  /* 0x0000001fff377819 */ /* 0x000fe200000114e1 */
[----:B------:R-:W-:Y:S01]  /*7ba0*/  IMAD R240, R216, -0x40, R240 ;  /* 0xffffffc0d8f07824 */ /* 0x000fe200078e02f0 */
[----:B------:R-:W-:Y:S02]  /*7bb0*/  SHF.R.S32.HI R59, RZ, 0x1f, R210 ;  /* 0x0000001fff3b7819 */ /* 0x000fe400000114d2 */
[----:B------:R-:W-:Y:S01]  /*7bc0*/  MOV R58, R210 ;  /* 0x000000d2003a7202 */ /* 0x000fe20000000f00 */
[----:B------:R-:W-:Y:S01]  /*7bd0*/  IMAD R44, R55, c[0x0][0x3a0], RZ ;  /* 0x0000e800372c7a24 */ /* 0x000fe200078e02ff */
[----:B------:R-:W-:Y:S01]  /*7be0*/  ISETP.GE.AND P4, PT, R209, R240, PT ;  /* 0x000000f0d100720c */ /* 0x000fe20003f86270 */
[----:B------:R-:W-:Y:S01]  /*7bf0*/  BSSY B0, `(.L_x_339) ;  /* 0x0000025000007945 */ /* 0x000fe20003800000 */
[----:B------:R-:W-:Y:S01]  /*7c00*/  SHF.R.S32.HI R53, RZ, 0x1f, R233 ;  /* 0x0000001fff357819 */ /* 0x000fe200000114e9 */
[----:B------:R-:W-:-:S04]  /*7c10*/  IMAD.WIDE.U32 R46, R225, c[0x0][0x3a0], R58 ;  /* 0x0000e800e12e7a25 */ /* 0x000fc800078e003a */
[----:B------:R-:W-:Y:S01]  /*7c20*/  IMAD R41, R225, c[0x0][0x3a4], R44 ;  /* 0x0000e900e1297a24 */ /* 0x000fe200078e022c */
[----:B------:R-:W-:-:S04]  /*7c30*/  IADD3 R60, P0, R42, R46, RZ ;  /* 0x0000002e2a3c7210 */ /* 0x000fc80007f1e0ff */
[----:B------:R-:W-:Y:S01]  /*7c40*/  IADD3.X R61, R40, R47, R41, P0, !PT ;  /* 0x0000002f283d7210 */ /* 0x000fe200007fe429 */
[----:B------:R-:W-:Y:S01]  /*7c50*/  IMAD R40, R53, c[0x0][0x3b8], RZ ;  /* 0x0000ee0035287a24 */ /* 0x000fe200078e02ff */
[----:B------:R1:W2:Y:S03]  /*7c60*/  LDS.128 R36, [R215+0x13000] ;  /* 0x01300000d7247984 */ /* 0x0002a60000000c00 */
[C---:B------:R-:W-:Y:S02]  /*7c70*/  IMAD R57, R233.reuse, c[0x0][0x3bc], R40 ;  /* 0x0000ef00e9397a24 */ /* 0x040fe400078e0228 */
[----:B------:R-:W-:Y:S01]  /*7c80*/  IMAD.WIDE.U32 R60, R233, c[0x0][0x3b8], R60 ;  /* 0x0000ee00e93c7a25 */ /* 0x000fe200078e003c */
[----:B------:R1:W3:Y:S04]  /*7c90*/  LDS.128 R32, [R215+0x15000] ;  /* 0x01500000d7207984 */ /* 0x0002e80000000c00 */
[----:B------:R1:W4:Y:S01]  /*7ca0*/  LDS.128 R28, [R215+0x17000] ;  /* 0x01700000d71c7984 */ /* 0x0003220000000c00 */
[----:B------:R-:W-:-:S03]  /*7cb0*/  IADD3 R57, R57, R61, RZ ;  /* 0x0000003d39397210 */ /* 0x000fc60007ffe0ff */
[----:B------:R1:W1:Y:S04]  /*7cc0*/  LDS.128 R24, [R215+0x18000] ;  /* 0x01800000d7187984 */ /* 0x0002680000000c00 */
[----:B------:R1:W1:Y:S04]  /*7cd0*/  LDS.128 R20, [R215+0x19000] ;  /* 0x01900000d7147984 */ /* 0x0002680000000c00 */
[----:B------:R1:W1:Y:S04]  /*7ce0*/  LDS.128 R16, [R215+0x1a000] ;  /* 0x01a00000d7107984 */ /* 0x0002680000000c00 */
        /* <DEDUP_REMOVED lines=21> */
.L_x_340:
[----:B------:R-:W-:Y:S05]  /*7e40*/  BSYNC B0 ;  /* 0x0000000000007941 */ /* 0x000fea0003800000 */
.L_x_339:
[----:B----4-:R-:W-:Y:S01]  /*7e50*/  IADD3 R41, R209, 0x20, RZ ;  /* 0x00000020d1297810 */ /* 0x010fe20007ffe0ff */
[----:B------:R-:W-:Y:S03]  /*7e60*/  BSSY B0, `(.L_x_341) ;  /* 0x0000012000007945 */ /* 0x000fe60003800000 */
[----:B------:R-:W-:-:S13]  /*7e70*/  ISETP.GE.AND P3, PT, R41, R240, PT ;  /* 0x000000f02900720c */ /* 0x000fda0003f66270 */
        /* <DEDUP_REMOVED lines=13> */
[----:B--2---:R2:W-:Y:S04]  /*7f50*/  @!P2 STG.E.128 [R44.64], R36 ;  /* 0x000000242c00a986 */ /* 0x0045e8000c101d06 */
[----:B---3--:R2:W-:Y:S04]  /*7f60*/  @!P1 STG.E.128 [R44.64+0x80], R32 ;  /* 0x000080202c009986 */ /* 0x0085e8000c101d06 */
[----:B------:R2:W-:Y:S02]  /*7f70*/  @!P0 STG.E.128 [R44.64+0x100], R28 ;  /* 0x0001001c2c008986 */ /* 0x0005e4000c101d06 */
.L_x_342:
[----:B------:R-:W-:Y:S05]  /*7f80*/  BSYNC B0 ;  /* 0x0000000000007941 */ /* 0x000fea0003800000 */
.L_x_341:
[----:B------:R-:W-:Y:S01]  /*7f90*/  IMAD.WIDE.U32 R58, R225, c[0x0][0x3a8], R58 ;  /* 0x0000ea00e13a7a25 */ /* 0x000fe200078e003a */
[----:B------:R-:W-:Y:S03]  /*7fa0*/  BSSY B0, `(.L_x_343) ;  /* 0x0000018000007945 */ /* 0x000fe60003800000 */
[----:B--2---:R-:W-:Y:S01]  /*7fb0*/  IMAD R28, R55, c[0x0][0x3a8], RZ ;  /* 0x0000ea00371c7a24 */ /* 0x004fe200078e02ff */
[----:B------:R-:W-:-:S03]  /*7fc0*/  IADD3 R30, P0, R54, R58, RZ ;  /* 0x0000003a361e7210 */ /* 0x000fc60007f1e0ff */
[----:B------:R-:W-:Y:S02]  /*7fd0*/  IMAD R225, R225, c[0x0][0x3ac], R28 ;  /* 0x0000eb00e1e17a24 */ /* 0x000fe400078e021c */
[----:B------:R-:W-:-:S03]  /*7fe0*/  IMAD R28, R53, c[0x0][0x3c0], RZ ;  /* 0x0000f000351c7a24 */ /* 0x000fc600078e02ff */
[----:B------:R-:W-:Y:S01]  /*7ff0*/  IADD3.X R31, R52, R59, R225, P0, !PT ;  /* 0x0000003b341f7210 */ /* 0x000fe200007fe4e1 */
[----:B------:R-:W-:-:S04]  /*8000*/  IMAD R28, R233, c[0x0][0x3c4], R28 ;  /* 0x0000f100e91c7a24 */ /* 0x000fc800078e021c */
[----:B------:R-:W-:-:S05]  /*8010*/  IMAD.WIDE.U32 R30, R233, c[0x0][0x3c0], R30 ;  /* 0x0000f000e91e7a25 */ /* 0x000fca00078e001e */
[----:B------:R-:W-:Y:S01]  /*8020*/  IADD3 R29, R28, R31, RZ ;  /* 0x0000001f1c1d7210 */ /* 0x000fe20007ffe0ff */
[----:B------:R-:W-:Y:S05]  /*8030*/  @P4 BRA `(.L_x_344) ;  /* 0x000000e000004947 */ /* 0x000fea0003800000 */
[----:B---3--:R-:W-:Y:S01]  /*8040*/  MOV R33, R29 ;  /* 0x0000001d00217202 */ /* 0x008fe20000000f00 */
        /* <DEDUP_REMOVED lines=10> */
[----:B-1----:R1:W-:Y:S04]  /*80f0*/  @!P2 STG.E.128 [R34.64], R24 ;  /* 0x000000182200a986 */ /* 0x0023e8000c101d06 */
[----:B------:R1:W-:Y:S04]  /*8100*/  @!P1 STG.E.128 [R34.64+0x80], R16 ;  /* 0x0000801022009986 */ /* 0x0003e8000c101d06 */
[----:B------:R1:W-:Y:S02]  /*8110*/  @!P0 STG.E.128 [R34.64+0x100], R8 ;  /* 0x0001000822008986 */ /* 0x0003e4000c101d06 */
.L_x_344:
[----:B------:R-:W-:Y:S05]  /*8120*/  BSYNC B0 ;  /* 0x0000000000007941 */ /* 0x000fea0003800000 */
.L_x_343:
        /* <DEDUP_REMOVED lines=13> */
[----:B------:R1:W-:Y:S04]  /*8200*/  @!P2 STG.E.128 [R16.64], R20 ;  /* 0x000000141000a986 */ /* 0x0003e8000c101d06 */
[----:B------:R1:W-:Y:S04]  /*8210*/  @!P1 STG.E.128 [R16.64+0x80], R12 ;  /* 0x0000800c10009986 */ /* 0x0003e8000c101d06 */
[----:B------:R1:W-:Y:S02]  /*8220*/  @!P0 STG.E.128 [R16.64+0x100], R4 ;  /* 0x0001000410008986 */ /* 0x0003e4000c101d06 */
.L_x_313:
[----:B------:R-:W-:Y:S05]  /*8230*/  BSYNC B1 ;  /* 0x0000000000017941 */ /* 0x000fea0003800000 */
.L_x_299:
[----:B------:R-:W-:-:S04]  /*8240*/  IADD3 R216, R216, c[0x0][0xc], RZ ;  /* 0x00000300d8d87a10 */ /* 0x000fc80007ffe0ff */
[----:B------:R-:W-:-:S13]  /*8250*/  ISETP.GE.AND P0, PT, R216, UR4, PT ;  /* 0x00000004d8007c0c */ /* 0x000fda000bf06270 */
[----:B------:R-:W-:Y:S01]  /*8260*/  @P0 CALL.REL.NOINC `(.L_x_345) ;  /* 0x0000001000000944 */ /* 0x000fe20003c00000 */
[----:B------:R-:W-:Y:S05]  /*8270*/  BRA `(.L_x_346) ;  /* 0xffff862000007947 */ /* 0x000fea000383ffff */
.L_x_345:
[----:B------:R-:W-:Y:S05]  /*8280*/  EXIT ;  /* 0x000000000000794d */ /* 0x000fea0003800000 */
.L_x_347:
        /* <DEDUP_REMOVED lines=15> */
.L_x_1585:


//--------------------- .text._ZN5flash44flash_bwd_dq_dk_dv_loop_seqk_parallel_kernelI23Flash_bwd_kernel_traitsILi192ELi64ELi64ELi8ELi4ELi2ELi2ELb0ELb0EN7cutlass10bfloat16_tE19Flash_kernel_traitsILi192ELi64ELi64ELi8ES3_EELb0ELb0ELb0ELb0ELb0ELb1ELb0EEEvNS_16Flash_bwd_paramsE --------------------------
	.section	.text._ZN5flash44flash_bwd_dq_dk_dv_loop_seqk_parallel_kernelI23Flash_bwd_kernel_traitsILi192ELi64ELi64ELi8ELi4ELi2ELi2ELb0ELb0EN7cutlass10bfloat16_tE19Flash_kernel_traitsILi192ELi64ELi64ELi8ES3_EELb0ELb0ELb0ELb0ELb0ELb1ELb0EEEvNS_16Flash_bwd_paramsE,"ax",@progbits
	.sectioninfo	@"SHI_REGISTERS=255"
	.align	128
        .global         _ZN5flash44flash_bwd_dq_dk_dv_loop_seqk_parallel_kernelI23Flash_bwd_kernel_traitsILi192ELi64ELi64ELi8ELi4ELi2ELi2ELb0ELb0EN7cutlass10bfloat16_tE19Flash_kernel_traitsILi192ELi64ELi64ELi8ES3_EELb0ELb0ELb0ELb0ELb0ELb1ELb0EEEvNS_16Flash_bwd_paramsE
        .type           _ZN5flash44flash_bwd_dq_dk_dv_loop_seqk_parallel_kernelI23Flash_bwd_kernel_traitsILi192ELi64ELi64ELi8ELi4ELi2ELi2ELb0ELb0EN7cutlass10bfloat16_tE19Flash_kernel_traitsILi192ELi64ELi64ELi8ES3_EELb0ELb0ELb0ELb0ELb0ELb1ELb0EEEvNS_16Flash_bwd_paramsE,@function
        .size           _ZN5flash44flash_bwd_dq_dk_dv_loop_seqk_parallel_kernelI23Flash_bwd_kernel_traitsILi192ELi64ELi64ELi8ELi4ELi2ELi2ELb0ELb0EN7cutlass10bfloat16_tE19Flash_kernel_traitsILi192ELi64ELi64ELi8ES3_EELb0ELb0ELb0ELb0ELb0ELb1ELb0EEEvNS_16Flash_bwd_paramsE,(.L_x_1586 - _ZN5flash44flash_bwd_dq_dk_dv_loop_seqk_parallel_kernelI23Flash_bwd_kernel_traitsILi192ELi64ELi64ELi8ELi4ELi2ELi2ELb0ELb0EN7cutlass10bfloat16_tE19Flash_kernel_traitsILi192ELi64ELi64ELi8ES3_EELb0ELb0ELb0ELb0ELb0ELb1ELb0EEEvNS_16Flash_bwd_paramsE)
        .other          _ZN5flash44flash_bwd_dq_dk_dv_loop_seqk_parallel_kernelI23Flash_bwd_kernel_traitsILi192ELi64ELi64ELi8ELi4ELi2ELi2ELb0ELb0EN7cutlass10bfloat16_tE19Flash_kernel_traitsILi192ELi64ELi64ELi8ES3_EELb0ELb0ELb0ELb0ELb0ELb1ELb0EEEvNS_16Flash_bwd_paramsE,@"STO_CUDA_ENTRY STV_DEFAULT"
_ZN5flash44flash_bwd_dq_dk_dv_loop_seqk_parallel_kernelI23Flash_bwd_kernel_traitsILi192ELi64ELi64ELi8ELi4ELi2ELi2ELb0ELb0EN7cutlass10bfloat16_tE19Flash_kernel_traitsILi192ELi64ELi64ELi8ES3_EELb0ELb0ELb0ELb0ELb0ELb1ELb0EEEvNS_16Flash_bwd_paramsE:
.text._ZN5flash44flash_bwd_dq_dk_dv_loop_seqk_parallel_kernelI23Flash_bwd_kernel_traitsILi192ELi64ELi64ELi8ELi4ELi2ELi2ELb0ELb0EN7cutlass10bfloat16_tE19Flash_kernel_traitsILi192ELi64ELi64ELi8ES3_EELb0ELb0ELb0ELb0ELb0ELb1ELb0EEEvNS_16Flash_bwd_paramsE:
        /* <DEDUP_REMOVED lines=54> */
[C---:B------:R-:W-:Y:S02]  /*0360*/  LOP3.LUT R169, R0.reuse, 0x8, R16, 0xf8, !PT ;  /* 0x0000000800a97812 */ /* 0x040fe400078ef810 */
[----:B------:R-:W-:Y:S02]  /*0370*/  LOP3.LUT R4, R0, 0x10, R2, 0xf8, !PT ;  /* 0x0000001000047812 */ /* 0x000fe400078ef802 */
[----:B------:R-:W-:Y:S02]  /*0380*/  SHF.R.S32.HI R8, RZ, 0x7, R5 ;  /* 0x00000007ff087819 */ /* 0x000fe40000011405 */
[----:B------:R-:W-:Y:S02]  /*0390*/  SHF.R.U32.HI R0, RZ, 0x3, R0 ;  /* 0x00000003ff007819 */ /* 0x000fe40000011600 */
[----:B------:R-:W-:Y:S01]  /*03a0*/  LOP3.LUT R4, R4, 0x8, R16, 0xf8, !PT ;  /* 0x0000000804047812 */ /* 0x000fe200078ef810 */
[----:B------:R-:W-:Y:S01]  /*03b0*/  IMAD R2, R8, 0x800, R173 ;  /* 0x0000080008027824 */ /* 0x000fe200078e02ad */
[----:B------:R-:W-:-:S02]  /*03c0*/  LOP3.LUT R169, R169, R0, RZ, 0x3c, !PT ;  /* 0x00000000a9a97212 */ /* 0x000fc400078e3cff */
[----:B------:R-:W-:Y:S02]  /*03d0*/  LOP3.LUT R173, R173, R4, R0, 0xf6, !PT ;  /* 0x00000004adad7212 */ /* 0x000fe400078ef600 */
[----:B------:R-:W-:Y:S01]  /*03e0*/  LEA.HI R0, R13, R12, RZ, 0x6 ;  /* 0x0000000c0d007211 */ /* 0x000fe200078f30ff */
[----:B------:R-:W-:Y:S01]  /*03f0*/  IMAD.IADD R169, R2, 0x1, R169 ;  /* 0x0000000102a97824 */ /* 0x000fe200078e02a9 */
[----:B------:R-:W-:Y:S01]  /*0400*/  LOP3.LUT R6, R11, 0xfffffff8, RZ, 0xc0, !PT ;  /* 0xfffffff80b067812 */ /* 0x000fe200078ec0ff */
[----:B------:R-:W-:Y:S01]  /*0410*/  IMAD.SHL.U32 R174, R173, 0x2, RZ ;  /* 0x00000002adae7824 */ /* 0x000fe200078e00ff */
[----:B------:R-:W-:Y:S01]  /*0420*/  LOP3.LUT R5, R7, 0x1, RZ, 0xc0, !PT ;  /* 0x0000000107057812 */ /* 0x000fe200078ec0ff */
[----:B------:R-:W-:Y:S01]  /*0430*/  IMAD.SHL.U32 R169, R169, 0x2, RZ ;  /* 0x00000002a9a97824 */ /* 0x000fe200078e00ff */
[----:B------:R-:W-:Y:S01]  /*0440*/  LOP3.LUT R2, R15, 0x7ffffffc, RZ, 0xc0, !PT ;  /* 0x7ffffffc0f027812 */ /* 0x000fe200078ec0ff */
[----:B------:R-:W-:Y:S01]  /*0450*/  IMAD.IADD R19, R3, 0x1, -R6 ;  /* 0x0000000103137824 */ /* 0x000fe200078e0a06 */
[----:B------:R-:W-:-:S02]  /*0460*/  SHF.R.S32.HI R0, RZ, 0x6, R0 ;  /* 0x00000006ff007819 */ /* 0x000fc40000011400 */
[----:B------:R-:W-:Y:S01]  /*0470*/  ISETP.NE.U32.AND P0, PT, R5, 0x1, PT ;  /* 0x000000010500780c */ /* 0x000fe20003f05070 */
[----:B------:R-:W-:Y:S01]  /*0480*/  IMAD.IADD R5, R12, 0x1, -R2 ;  /* 0x000000010c057824 */ /* 0x000fe200078e0a02 */
        /* <DEDUP_REMOVED lines=15> */
[----:B------:R-:W-:Y:S01]  /*0580*/  STL [R1+0xc], R19 ;  /* 0x00000c1301007387 */ /* 0x000fe20000100800 */
[----:B------:R-:W-:Y:S01]  /*0590*/  LOP3.LUT R238, R4, 0x6, R238, 0xf8, !PT ;  /* 0x0000000604ee7812 */ /* 0x000fe200078ef8ee */
[----:B------:R-:W-:Y:S01]  /*05a0*/  IMAD.IADD R187, R20, 0x1, -R6 ;  /* 0x0000000114bb7824 */ /* 0x000fe200078e0a06 */
[----:B------:R-:W-:Y:S01]  /*05b0*/  LOP3.LUT R4, R0, 0x20, R4, 0xf8, !PT ;  /* 0x0000002000047812 */ /* 0x000fe200078ef804 */
[----:B------:R-:W-:Y:S01]  /*05c0*/  IMAD.SHL.U32 R6, R11, 0x40, RZ ;  /* 0x000000400b067824 */ /* 0x000fe200078e00ff */
[----:B------:R-:W-:Y:S01]  /*05d0*/  LOP3.LUT R5, R2, 0x20, R5, 0xf8, !PT ;  /* 0x0000002002057812 */ /* 0x000fe200078ef805 */
[----:B------:R-:W-:Y:S01]  /*05e0*/  STL [R1+0x4], R18 ;  /* 0x0000041201007387 */ /* 0x000fe20000100800 */
[----:B------:R-:W-:Y:S01]  /*05f0*/  LOP3.LUT R9, R3, R0, R2, 0x1e, !PT ;  /* 0x0000000003097212 */ /* 0x000fe200078e1e02 */
[----:B------:R-:W-:Y:S01]  /*0600*/  IMAD.SHL.U32 R2, R19, 0x40, RZ ;  /* 0x0000004013027824 */ /* 0x000fe200078e00ff */
[----:B------:R-:W-:Y:S01]  /*0610*/  LOP3.LUT R3, R4, R3, RZ, 0x3c, !PT ;  /* 0x0000000304037212 */ /* 0x000fe200078e3cff */
[----:B------:R-:W-:Y:S01]  /*0620*/  IMAD R0, R187, 0x400, R8 ;  /* 0x00000400bb007824 */ /* 0x000fe200078e0208 */
[----:B------:R-:W-:Y:S01]  /*0630*/  SHF.R.S32.HI R4, RZ, 0x1f, R18 ;  /* 0x0000001fff047819 */ /* 0x000fe20000011412 */
[----:B------:R-:W-:Y:S01]  /*0640*/  STL [R1+0x8], R17 ;  /* 0x0000081101007387 */ /* 0x000fe20000100800 */
[----:B------:R-:W-:Y:S01]  /*0650*/  LOP3.LUT R2, R2, 0x1c0, RZ, 0xc0, !PT ;  /* 0x000001c002027812 */ /* 0x000fe200078ec0ff */
[----:B------:R-:W-:Y:S01]  /*0660*/  IMAD.IADD R201, R0, 0x1, R3 ;  /* 0x0000000100c97824 */ /* 0x000fe200078e0203 */
[----:B------:R-:W-:Y:S01]  /*0670*/  LEA.HI R4, R4, R18, RZ, 0x2 ;  /* 0x0000001204047211 */ /* 0x000fe200078f10ff */
[----:B------:R-:W-:Y:S01]  /*0680*/  IMAD.SHL.U32 R0, R10, 0x8, RZ ;  /* 0x000000080a007824 */ /* 0x000fe200078e00ff */
[----:B------:R-:W-:Y:S01]  /*0690*/  SHF.R.U32.HI R3, RZ, 0x3, R2 ;  /* 0x00000003ff037819 */ /* 0x000fe20000011602 */
[----:B------:R-:W-:Y:S01]  /*06a0*/  IMAD.SHL.U32 R201, R201, 0x2, RZ ;  /* 0x00000002c9c97824 */ /* 0x000fe200078e00ff */
[----:B------:R-:W-:Y:S01]  /*06b0*/  SEL R170, R170, 0xffffffe0, !P4 ;  /* 0xffffffe0aaaa7807 */ /* 0x000fe20006000000 */
[----:B------:R-:W-:Y:S01]  /*06c0*/  IMAD.SHL.U32 R196, R17, 0x2, RZ ;  /* 0x0000000211c47824 */ /* 0x000fe200078e00ff */
[----:B------:R-:W-:-:S02]  /*06d0*/  LOP3.LUT R7, R2, 0x8, R0, 0xf8, !PT ;  /* 0x0000000802077812 */ /* 0x000fc400078ef800 */
        /* <DEDUP_REMOVED lines=12> */
[----:B------:R-:W-:Y:S01]  /*07a0*/  IMAD.IADD R4, R4, 0x1, R9 ;  /* 0x0000000104047824 */ /* 0x000fe200078e0209 */
[----:B------:R-:W-:Y:S01]  /*07b0*/  IADD3 R0, R17, 0x3000, RZ ;  /* 0x0000300011007810 */ /* 0x000fe20007ffe0ff */
[----:B------:R-:W-:Y:S01]  /*07c0*/  STL [R1], R10 ;  /* 0x0000000a01007387 */ /* 0x000fe20000100800 */
[----:B------:R-:W-:Y:S01]  /*07d0*/  SEL R203, R203, 0x10, !P0 ;  /* 0x00000010cbcb7807 */ /* 0x000fe20004000000 */
[----:B------:R-:W-:Y:S01]  /*07e0*/  IMAD.IADD R181, R3, 0x1, R181 ;  /* 0x0000000103b57824 */ /* 0x000fe200078e02b5 */
[----:B------:R-:W-:Y:S01]  /*07f0*/  IADD3 R202, R201, 0x20, RZ ;  /* 0x00000020c9ca7810 */ /* 0x000fe20007ffe0ff */
[----:B------:R1:W-:Y:S01]  /*0800*/  STL [R1+0x14], R0 ;  /* 0x0000140001007387 */ /* 0x0003e20000100800 */
[----:B------:R-:W-:Y:S01]  /*0810*/  LEA R230, R4, 0x12000, 0x1 ;  /* 0x0001200004e67811 */ /* 0x000fe200078e08ff */
[--C-:B------:R-:W-:Y:S01]  /*0820*/  IMAD R173, R173, 0x2, R171.reuse ;  /* 0x00000002adad7824 */ /* 0x100fe200078e02ab */
[----:B------:R-:W-:Y:S01]  /*0830*/  @P1 IADD3 R202, R201, -0x20, RZ ;  /* 0xffffffe0c9ca1810 */ /* 0x000fe20007ffe0ff */
[----:B------:R-:W-:Y:S01]  /*0840*/  IMAD.IADD R172, R169, 0x1, R171 ;  /* 0x00000001a9ac7824 */ /* 0x000fe200078e02ab */
[----:B------:R-:W-:Y:S01]  /*0850*/  SHF.R.S32.HI R226, RZ, 0x1f, R10 ;  /* 0x0000001fffe27819 */ /* 0x000fe2000001140a */
[----:B------:R-:W-:Y:S01]  /*0860*/  IMAD.IADD R204, R201, 0x1, R203 ;  /* 0x00000001c9cc7824 */ /* 0x000fe200078e02cb */
[C---:B------:R-:W-:Y:S01]  /*0870*/  IADD3 R231, R230.reuse, 0x40, RZ ;  /* 0x00000040e6e77810 */ /* 0x040fe20007ffe0ff */
[----:B------:R-:W-:Y:S01]  /*0880*/  IMAD.IADD R187, R187, 0x1, R3 ;  /* 0x00000001bbbb7824 */ /* 0x000fe200078e0203 */
[----:B------:R-:W-:Y:S01]  /*0890*/  SHF.R.S32.HI R247, RZ, 0x1f, R246 ;  /* 0x0000001ffff77819 */ /* 0x000fe200000114f6 */
[----:B------:R-:W-:Y:S01]  /*08a0*/  IMAD.IADD R171, R171, 0x1, R170 ;  /* 0x00000001abab7824 */ /* 0x000fe200078e02aa */
[----:B------:R-:W-:Y:S01]  /*08b0*/  LEA R181, R181, 0x1e000, 0x1 ;  /* 0x0001e000b5b57811 */ /* 0x000fe200078e08ff */
[----:B------:R-:W-:Y:S01]  /*08c0*/  IMAD.IADD R203, R203, 0x1, R202 ;  /* 0x00000001cbcb7824 */ /* 0x000fe200078e02ca */
[----:B------:R-:W-:-:S02]  /*08d0*/  @P2 IADD3 R231, R230, -0x40, RZ ;  /* 0xffffffc0e6e72810 */ /* 0x000fc40007ffe0ff */
[C---:B------:R-:W-:Y:S02]  /*08e0*/  SHF.L.U64.HI R226, R10.reuse, 0x2, R226 ;  /* 0x000000020ae27819 */ /* 0x040fe400000102e2 */
[----:B-1----:R-:W-:-:S05]  /*08f0*/  IADD3 R0, R10, 0x8, RZ ;  /* 0x000000080a007810 */ /* 0x002fca0007ffe0ff */
[----:B------:R1:W-:Y:S02]  /*0900*/  STL [R1+0x10], R0 ;  /* 0x0000100001007387 */ /* 0x0003e40000100800 */
[----:B-1----:R-:W-:-:S05]  /*0910*/  IADD3 R0, R186, 0x3000, RZ ;  /* 0x00003000ba007810 */ /* 0x002fca0007ffe0ff */
.L_x_376:
[----:B-1----:R-:W1:Y:S01]  /*0920*/  S2R R33, SR_CTAID.Y ;  /* 0x0000000000217919 */ /* 0x002e620000002600 */
[----:B--2---:R-:W2:Y:S01]  /*0930*/  LDC.U8 R0, c[0x0][0x312] ;  /* 0x0000c480ff007b82 */ /* 0x004ea20000000000 */
[----:B------:R-:W-:Y:S02]  /*0940*/  ISETP.NE.U32.AND P3, PT, RZ, c[0x0][0x240], PT ;  /* 0x00009000ff007a0c */ /* 0x000fe40003f65070 */
[----:B---3--:R-:W3:Y:S01]  /*0950*/  S2R R2, SR_CTAID.Y ;  /* 0x0000000000027919 */ /* 0x008ee20000002600 */
[----:B------:R-:W-:Y:S02]  /*0960*/  ISETP.EQ.U32.AND P5, PT, RZ, c[0x0][0x248], PT ;  /* 0x00009200ff007a0c */ /* 0x000fe40003fa2070 */
[----:B------:R-:W-:Y:S02]  /*0970*/  ISETP.NE.AND.EX P3, PT, RZ, c[0x0][0x244], PT, P3 ;  /* 0x00009100ff007a0c */ /* 0x000fe40003f65330 */
[----:B------:R-:W-:Y:S01]  /*0980*/  ISETP.NE.U32.AND P2, PT, RZ, c[0x0][0x250], PT ;  /* 0x00009400ff007a0c */ /* 0x000fe20003f45070 */
[----:B------:R-:W-:-:S03]  /*0990*/  IMAD.MOV.U32 R244, RZ, RZ, -0x1 ;  /* 0xfffffffffff47424 */ /* 0x000fc600078e00ff */
[----:B------:R-:W-:Y:S01]  /*09a0*/  ISETP.NE.AND.EX P2, PT, RZ, c[0x0][0x254], PT, P2 ;  /* 0x00009500ff007a0c */ /* 0x000fe20003f45320 */
[C---:B-1----:R-:W-:Y:S01]  /*09b0*/  IMAD.SHL.U32 R8, R33.reuse, 0x4, RZ ;  /* 0x0000000421087824 */ /* 0x042fe200078e00ff */
[----:B--2---:R-:W-:Y:S01]  /*09c0*/  ISETP.NE.AND P4, PT, R0, RZ, PT ;  /* 0x000000ff0000720c */ /* 0x004fe20003f85270 */
        /* <DEDUP_REMOVED lines=24> */
.L_x_348:
        /* <DEDUP_REMOVED lines=24> */
[----:B------:R-:W-:-:S04]  /*0cd0*/  IMAD.WIDE.U32 R4, R0, c[0x0][0x190], RZ ;  /* 0x0000640000047a25 */ /* 0x000fc800078e00ff */
[----:B------:R-:W-:Y:S01]  /*0ce0*/  IMAD.IADD R21, R11, 0x1, R2 ;  /* 0x000000010b157824 */ /* 0x000fe200078e0202 */
[----:B------:R-:W-:Y:S01]  /*0cf0*/  IADD3 R11, R8, -0x40, RZ ;  /* 0xffffffc0080b7810 */ /* 0x000fe20007ffe0ff */
[----:B------:R-:W-:Y:S01]  /*0d00*/  @P1 IMAD.WIDE.U32 R2, R6, c[0x0][0x198], RZ ;  /* 0x0000660006021a25 */ /* 0x000fe200078e00ff */
[----:B------:R-:W-:Y:S02]  /*0d10*/  SEL R29, R10, R4, !P0 ;  /* 0x000000040a1d7207 */ /* 0x000fe40004000000 */
[----:B------:R-:W-:Y:S01]  /*0d20*/  @P0 IADD3 R21, R5, R7, RZ ;  /* 0x0000000705150210 */ /* 0x000fe20007ffe0ff */
[----:B------:R-:W-:Y:S01]  /*0d30*/  @P1 IMAD R28, R6, c[0x0][0x19c], R3 ;  /* 0x00006700061c1a24 */ /* 0x000fe200078e0203 */
[----:B------:R-:W-:Y:S01]  /*0d40*/  SHF.R.S32.HI R16, RZ, 0x1f, R11 ;  /* 0x0000001fff107819 */ /* 0x000fe2000001140b */
        /* <DEDUP_REMOVED lines=12> */
.L_x_350:
        /* <DEDUP_REMOVED lines=15> */
.L_x_351:
[----:B------:R-:W-:Y:S01]  /*0f00*/  IABS R10, c[0x0][0x1c8] ;  /* 0x00007200000a7a13 */ /* 0x000fe20000000000 */
[----:B------:R-:W1:Y:S01]  /*0f10*/  S2R R32, SR_CTAID.Z ;  /* 0x0000000000207919 */ /* 0x000e620000002700 */
[----:B------:R-:W2:Y:S01]  /*0f20*/  LDC.U8 R18, c[0x0][0x328] ;  /* 0x0000ca00ff127b82 */ /* 0x000ea20000000000 */
[C---:B------:R-:W-:Y:S01]  /*0f30*/  @P0 IMAD.WIDE.U32 R4, R0.reuse, c[0x0][0x370], RZ ;  /* 0x0000dc0000040a25 */ /* 0x040fe200078e00ff */
[----:B------:R-:W3:Y:S01]  /*0f40*/  I2F.RP R2, R10 ;  /* 0x0000000a00027306 */ /* 0x000ee20000209400 */
[----:B------:R-:W4:Y:S01]  /*0f50*/  S2R R17, SR_CTAID.X ;  /* 0x0000000000117919 */ /* 0x000f220000002500 */
[----:B------:R-:W-:Y:S01]  /*0f60*/  SHF.R.S32.HI R245, RZ, 0x1f, R237 ;  /* 0x0000001ffff57819 */ /* 0x000fe200000114ed */
[----:B------:R-:W-:Y:S01]  /*0f70*/  IMAD.MOV.U32 R13, RZ, RZ, c[0x0][0x224] ;  /* 0x00008900ff0d7624 */ /* 0x000fe200078e00ff */
[----:B------:R-:W-:Y:S01]  /*0f80*/  @P0 MOV R9, R4 ;  /* 0x0000000400090202 */ /* 0x000fe20000000f00 */
[----:B------:R-:W-:-:S02]  /*0f90*/  @P0 IMAD R12, R0, c[0x0][0x374], R5 ;  /* 0x0000dd00000c0a24 */ /* 0x000fc400078e0205 */
[----:B------:R-:W-:Y:S01]  /*0fa0*/  @!P0 IMAD.WIDE.U32 R4, R33, c[0x0][0x368], RZ ;  /* 0x0000da0021048a25 */ /* 0x000fe200078e00ff */
[----:B------:R-:W-:-:S03]  /*0fb0*/  SHF.R.S32.HI R13, RZ, 0x1f, R13 ;  /* 0x0000001fff0d7819 */ /* 0x000fc6000001140d */
[----:B------:R-:W-:Y:S02]  /*0fc0*/  IMAD.MOV.U32 R30, RZ, RZ, c[0x0][0x22c] ;  /* 0x00008b00ff1e7624 */ /* 0x000fe400078e00ff */
[----:B------:R-:W-:Y:S01]  /*0fd0*/  IMAD.WIDE.U32 R14, R33, c[0x0][0x224], RZ ;  /* 0x00008900210e7a25 */ /* 0x000fe200078e00ff */
[----:B---3--:R-:W3:Y:S03]  /*0fe0*/  MUFU.RCP R2, R2 ;  /* 0x0000000200027308 */ /* 0x008ee60000001000 */
[----:B------:R-:W-:Y:S01]  /*0ff0*/  IMAD.WIDE R22, R30, c[0x0][0x1c0], RZ ;  /* 0x000070001e167a25 */ /* 0x000fe200078e02ff */
[----:B-1----:R-:W-:-:S03]  /*1000*/  IABS R7, R32 ;  /* 0x0000002000077213 */ /* 0x002fc60000000000 */
[----:B------:R-:W-:Y:S01]  /*1010*/  @!P0 IMAD.MOV.U32 R9, RZ, RZ, R4 ;  /* 0x000000ffff098224 */ /* 0x000fe200078e0004 */
[----:B------:R-:W-:Y:S02]  /*1020*/  LOP3.LUT R8, R32, c[0x0][0x1c8], RZ, 0x3c, !PT ;  /* 0x0000720020087a12 */ /* 0x000fe400078e3cff */
[----:B--2---:R-:W-:Y:S02]  /*1030*/  ISETP.NE.AND P1, PT, R18, RZ, PT ;  /* 0x000000ff1200720c */ /* 0x004fe40003f25270 */
[----:B------:R-:W-:Y:S02]  /*1040*/  ISETP.GE.AND P2, PT, R8, RZ, PT ;  /* 0x000000ff0800720c */ /* 0x000fe40003f46270 */
[----:B------:R-:W-:Y:S02]  /*1050*/  SHF.L.U64.HI R8, R33, 0x7, R19 ;  /* 0x0000000721087819 */ /* 0x000fe40000010213 */
[----:B------:R-:W-:Y:S02]  /*1060*/  SHF.R.S32.HI R34, RZ, 0x1f, R32 ;  /* 0x0000001fff227819 */ /* 0x000fe40000011420 */
[----:B---3--:R-:W-:-:S02]  /*1070*/  IADD3 R2, R2, 0xffffffe, RZ ;  /* 0x0ffffffe02027810 */ /* 0x008fc40007ffe0ff */
        /* <DEDUP_REMOVED lines=11> */
[C---:B------:R-:W-:Y:S02]  /*1130*/  IMAD R3, R10.reuse, R3, R7 ;  /* 0x000000030a037224 */ /* 0x040fe400078e0207 */
[----:B------:R-:W-:Y:S02]  /*1140*/  IMAD R7, R13, R33, RZ ;  /* 0x000000210d077224 */ /* 0x000fe400078e02ff */
[----:B------:R-:W-:Y:S01]  /*1150*/  IMAD.SHL.U32 R6, R33, 0x80, RZ ;  /* 0x0000008021067824 */ /* 0x000fe200078e00ff */
[----:B------:R-:W-:Y:S01]  /*1160*/  ISETP.GT.U32.AND P4, PT, R10, R3, PT ;  /* 0x000000030a00720c */ /* 0x000fe20003f84070 */
[----:B------:R-:W-:Y:S02]  /*1170*/  IMAD R5, R19, c[0x0][0x224], R7 ;  /* 0x0000890013057a24 */ /* 0x000fe400078e0207 */
[----:B------:R-:W1:Y:S01]  /*1180*/  LDC.U8 R19, c[0x0][0x3d0] ;  /* 0x0000f400ff137b82 */ /* 0x000e620000000000 */
[----:B------:R-:W-:Y:S01]  /*1190*/  SEL R6, R6, RZ, P3 ;  /* 0x000000ff06067207 */ /* 0x000fe20001800000 */
[-C--:B------:R-:W-:Y:S01]  /*11a0*/  IMAD R7, R23, R14.reuse, RZ ;  /* 0x0000000e17077224 */ /* 0x080fe200078e02ff */
[----:B------:R-:W-:Y:S01]  /*11b0*/  IADD3 R4, R15, R5, RZ ;  /* 0x000000050f047210 */ /* 0x000fe20007ffe0ff */
[----:B------:R-:W-:Y:S01]  /*11c0*/  IMAD.WIDE.U32 R14, R22, R14, RZ ;  /* 0x0000000e160e7225 */ /* 0x000fe200078e00ff */
[----:B------:R-:W-:-:S03]  /*11d0*/  IADD3 R6, P3, R11, R6, RZ ;  /* 0x000000060b067210 */ /* 0x000fc60007f7e0ff */
[----:B------:R-:W-:Y:S02]  /*11e0*/  IMAD R7, R22, R4, R7 ;  /* 0x0000000416077224 */ /* 0x000fe400078e0207 */
[----:B------:R-:W-:Y:S01]  /*11f0*/  @!P4 IADD3 R3, R3, -R10, RZ ;  /* 0x8000000a0303c210 */ /* 0x000fe20007ffe0ff */
[----:B------:R-:W-:Y:S01]  /*1200*/  IMAD.X R8, R16, 0x1, R8, P3 ;  /* 0x0000000110087824 */ /* 0x000fe200018e0608 */
[----:B------:R-:W-:Y:S01]  /*1210*/  @!P4 IADD3 R2, R2, 0x1, RZ ;  /* 0x000000010202c810 */ /* 0x000fe20007ffe0ff */
[----:B------:R-:W-:Y:S01]  /*1220*/  IMAD.WIDE.U32 R4, R22, R0, RZ ;  /* 0x0000000016047225 */ /* 0x000fe200078e00ff */
[----:B------:R-:W-:Y:S02]  /*1230*/  ISETP.GE.U32.AND P5, PT, R3, R10, PT ;  /* 0x0000000a0300720c */ /* 0x000fe40003fa6070 */
[----:B------:R-:W-:Y:S01]  /*1240*/  ISETP.NE.AND P3, PT, RZ, c[0x0][0x1c8], PT ;  /* 0x00007200ff007a0c */ /* 0x000fe20003f65270 */
[C---:B------:R-:W-:Y:S01]  /*1250*/  IMAD R10, R23.reuse, R6, RZ ;  /* 0x00000006170a7224 */ /* 0x040fe200078e02ff */
[----:B------:R-:W-:Y:S01]  /*1260*/  SEL R18, R14, R4, !P0 ;  /* 0x000000040e127207 */ /* 0x000fe20004000000 */
[----:B------:R-:W-:Y:S01]  /*1270*/  IMAD R3, R23, R0, RZ ;  /* 0x0000000017037224 */ /* 0x000fe200078e02ff */
[----:B------:R-:W-:Y:S01]  /*1280*/  IADD3 R13, R15, R7, RZ ;  /* 0x000000070f0d7210 */ /* 0x000fe20007ffe0ff */
[----:B------:R-:W-:-:S03]  /*1290*/  IMAD.WIDE.U32 R6, R22, R6, RZ ;  /* 0x0000000616067225 */ /* 0x000fc600078e00ff */
[----:B------:R-:W-:Y:S01]  /*12a0*/  @P0 IADD3 R13, R5, R3, RZ ;  /* 0x00000003050d0210 */ /* 0x000fe20007ffe0ff */
[----:B------:R-:W-:Y:S01]  /*12b0*/  IMAD R8, R22, R8, R10 ;  /* 0x0000000816087224 */ /* 0x000fe200078e020a */
[----:B-1----:R-:W-:Y:S01]  /*12c0*/  ISETP.NE.AND P6, PT, R19, RZ, PT ;  /* 0x000000ff1300720c */ /* 0x002fe20003fc5270 */
[----:B------:R-:W-:Y:S01]  /*12d0*/  @P1 IMAD R4, R33, c[0x0][0x214], RZ ;  /* 0x0000850021041a24 */ /* 0x000fe200078e02ff */
[----:B------:R-:W-:Y:S01]  /*12e0*/  @P5 IADD3 R2, R2, 0x1, RZ ;  /* 0x0000000102025810 */ /* 0x000fe20007ffe0ff */
[----:B----4-:R-:W-:Y:S01]  /*12f0*/  IMAD.WIDE.U32 R22, R17, c[0x0][0x3d8], RZ ;  /* 0x0000f60011167a25 */ /* 0x010fe200078e00ff */
[----:B------:R-:W-:Y:S02]  /*1300*/  IADD3 R8, R7, R8, RZ ;  /* 0x0000000807087210 */ /* 0x000fe40007ffe0ff */
[----:B------:R-:W-:Y:S01]  /*1310*/  @P1 SEL R4, R4, R0, !P0 ;  /* 0x0000000004041207 */ /* 0x000fe20004000000 */
[----:B------:R-:W-:Y:S01]  /*1320*/  IMAD.MOV.U32 R10, RZ, RZ, R2 ;  /* 0x000000ffff0a7224 */ /* 0x000fe200078e0002 */
[----:B------:R-:W-:Y:S01]  /*1330*/  SEL R22, R22, RZ, P6 ;  /* 0x000000ff16167207 */ /* 0x000fe20003000000 */
[----:B------:R-:W-:-:S02]  /*1340*/  IMAD R3, R17, c[0x0][0x3dc], R23 ;  /* 0x0000f70011037a24 */ /* 0x000fc400078e0217 */
[----:B------:R-:W-:Y:S01]  /*1350*/  IMAD R23, R32, c[0x0][0x22c], RZ ;  /* 0x00008b0020177a24 */ /* 0x000fe200078e02ff */
[----:B------:R-:W-:Y:S01]  /*1360*/  @!P2 IADD3 R10, -R10, RZ, RZ ;  /* 0x000000ff0a0aa210 */ /* 0x000fe20007ffe1ff */
[----:B------:R-:W-:Y:S01]  /*1370*/  @!P1 IMAD R5, R33, c[0x0][0x1c0], R32 ;  /* 0x0000700021059a24 */ /* 0x000fe200078e0220 */
[----:B------:R-:W-:Y:S01]  /*1380*/  @!P3 LOP3.LUT R10, RZ, c[0x0][0x1c8], RZ, 0x33, !PT ;  /* 0x00007200ff0aba12 */ /* 0x000fe200078e33ff */
[----:B------:R-:W-:Y:S01]  /*1390*/  @P1 IMAD R14, R32, c[0x0][0x234], R4 ;  /* 0x00008d00200e1a24 */ /* 0x000fe200078e0204 */
[----:B------:R-:W-:Y:S01]  /*13a0*/  SHF.R.S32.HI R31, RZ, 0x1f, R23 ;  /* 0x0000001fff1f7819 */ /* 0x000fe20000011417 */
[----:B------:R-:W-:Y:S01]  /*13b0*/  @!P1 IMAD R14, R5, c[0x0][0x214], RZ ;  /* 0x00008500050e9a24 */ /* 0x000fe200078e02ff */
[----:B------:R-:W-:Y:S02]  /*13c0*/  SEL R17, R3, RZ, P6 ;  /* 0x000000ff03117207 */ /* 0x000fe40003000000 */
[----:B------:R-:W-:Y:S01]  /*13d0*/  SHF.R.S32.HI R19, RZ, 0x1f, R10 ;  /* 0x0000001fff137819 */ /* 0x000fe2000001140a */
[----:B------:R-:W-:Y:S05]  /*13e0*/  @!P1 BRA `(.L_x_352) ;  /* 0x0000007000009947 */ /* 0x000fea0003800000 */
[----:B------:R-:W-:Y:S01]  /*13f0*/  @!P0 IMAD R0, R33, c[0x0][0x224], RZ ;  /* 0x0000890021008a24 */ /* 0x000fe200078e02ff */
[----:B------:R-:W-:-:S02]  /*1400*/  MOV R2, 0x80 ;  /* 0x0000008000027802 */ /* 0x000fc40000000f00 */
[----:B------:R-:W-:Y:S02]  /*1410*/  MOV R15, c[0x0][0x210] ;  /* 0x00008400000f7a02 */ /* 0x000fe40000000f00 */
[----:B------:R-:W-:-:S03]  /*1420*/  LEA R0, R33, R0, 0x7 ;  /* 0x0000000021007211 */ /* 0x000fc600078e38ff */
[----:B------:R-:W-:-:S04]  /*1430*/  IMAD R15, R2, R15, c[0x0][0x234] ;  /* 0x00008d00020f7624 */ /* 0x000fc800078e020f */
[----:B------:R-:W-:Y:S01]  /*1440*/  IMAD R15, R15, R32, R0 ;  /* 0x000000200f0f7224 */ /* 0x000fe200078e0200 */
[----:B------:R-:W-:Y:S05]  /*1450*/  BRA `(.L_x_353) ;  /* 0x0000002000007947 */ /* 0x000fea0003800000 */
.L_x_352:
[----:B------:R-:W-:-:S04]  /*1460*/  IMAD R15, R33, c[0x0][0x1c0], R32 ;  /* 0x00007000210f7a24 */ /* 0x000fc800078e0220 */
[----:B------:R-:W-:Y:S02]  /*1470*/  IMAD R15, R15, c[0x0][0x224], RZ ;  /* 0x000089000f0f7a24 */ /* 0x000fe400078e02ff */
.L_x_353:
[----:B------:R-:W2:Y:S01]  /*1480*/  LDL R37, [R1+0x4] ;  /* 0x0000040001257983 */ /* 0x000ea20000100800 */
[----:B------:R-:W-:Y:S01]  /*1490*/  IMAD R30, R30, c[0x0][0x1c0], RZ ;  /* 0x000070001e1e7a24 */ /* 0x000fe200078e02ff */
[----:B------:R-:W-:Y:S01]  /*14a0*/  IADD3 R2, P0, R246, R9, RZ ;  /* 0x00000009f6027210 */ /* 0x000fe20007f1e0ff */
[----:B------:R-:W-:Y:S01]  /*14b0*/  IMAD R0, R16, c[0x0][0x370], RZ ;  /* 0x0000dc0010007a24 */ /* 0x000fe200078e02ff */
[----:B------:R-:W1:Y:S01]  /*14c0*/  S2R R35, SR_TID.X ;  /* 0x0000000000237919 */ /* 0x000e620000002100 */
[----:B------:R-:W-:Y:S01]  /*14d0*/  IMAD.SHL.U32 R4, R30, 0x40, RZ ;  /* 0x000000401e047824 */ /* 0x000fe200078e00ff */
[----:B------:R-:W-:Y:S01]  /*14e0*/  SHF.R.S32.HI R33, RZ, 0x1f, R228 ;  /* 0x0000001fff217819 */ /* 0x000fe200000114e4 */
[----:B------:R-:W-:Y:S01]  /*14f0*/  IMAD.X R3, R247, 0x1, R12, P0 ;  /* 0x00000001f7037824 */ /* 0x000fe200000e060c */
[----:B------:R-:W3:Y:S01]  /*1500*/  S2R R36, SR_TID.X ;  /* 0x0000000000247919 */ /* 0x000ee20000002100 */
[C---:B------:R-:W-:Y:S01]  /*1510*/  IMAD R5, R11.reuse, c[0x0][0x374], R0 ;  /* 0x0000dd000b057a24 */ /* 0x040fe200078e0200 */
[----:B------:R-:W-:Y:S01]  /*1520*/  IADD3 R6, P1, P0, R6, R4, R23 ;  /* 0x0000000406067210 */ /* 0x000fe2000783e017 */
[----:B------:R-:W-:Y:S01]  /*1530*/  IMAD.WIDE.U32 R2, R11, c[0x0][0x370], R2 ;  /* 0x0000dc000b027a25 */ /* 0x000fe200078e0002 */
[----:B------:R-:W-:Y:S01]  /*1540*/  SHF.R.S32.HI R4, RZ, 0x1f, R4 ;  /* 0x0000001fff047819 */ /* 0x000fe20000011404 */
[----:B------:R-:W-:Y:S01]  /*1550*/  BSSY B1, `(.L_x_349) ;  /* 0x00005a8000017945 */ /* 0x000fe20003800000 */
[----:B------:R-:W-:-:S02]  /*1560*/  IADD3 R0, P2, R228, R11, RZ ;  /* 0x0000000be4007210 */ /* 0x000fc40007f5e0ff */
[----:B------:R-:W-:Y:S01]  /*1570*/  IADD3.X R7, R8, R4, R31, P1, P0 ;  /* 0x0000000408077210 */ /* 0x000fe20000fe041f */
[----:B------:R-:W-:Y:S01]  /*1580*/  IMAD R8, R34, c[0x0][0x378], RZ ;  /* 0x0000de0022087a24 */ /* 0x000fe200078e02ff */
[----:B------:R-:W-:Y:S01]  /*1590*/  IADD3 R3, R3, R5, RZ ;  /* 0x0000000503037210 */ /* 0x000fe20007ffe0ff */
[----:B------:R-:W-:Y:S01]  /*15a0*/  IMAD.X R4, R33, 0x1, R16, P2 ;  /* 0x0000000121047824 */ /* 0x000fe200010e0610 */
[----:B------:R-:W-:Y:S01]  /*15b0*/  IADD3 R9, P1, P0, R22, R6, R18 ;  /* 0x0000000616097210 */ /* 0x000fe2000783e012 */
[----:B------:R-:W-:Y:S01]  /*15c0*/  IMAD R8, R32, c[0x0][0x37c], R8 ;  /* 0x0000df0020087a24 */ /* 0x000fe200078e0208 */
[----:B------:R-:W-:Y:S01]  /*15d0*/  ISETP.GE.AND P2, PT, R20, 0x1, PT ;  /* 0x000000011400780c */ /* 0x000fe20003f46270 */
[----:B------:R-:W-:Y:S01]  /*15e0*/  IMAD R12, R4, c[0x0][0x190], RZ ;  /* 0x00006400040c7a24 */ /* 0x000fe200078e02ff */
[----:B------:R-:W-:Y:S01]  /*15f0*/  IADD3.X R7, R17, R7, R13, P1, P0 ;  /* 0x0000000711077210 */ /* 0x000fe20000fe040d */
[----:B------:R-:W-:Y:S01]  /*1600*/  IMAD.WIDE.U32 R4, R0, c[0x0][0x190], R246 ;  /* 0x0000640000047a25 */ /* 0x000fe200078e00f6 */
[----:B------:R-:W-:-:S02]  /*1610*/  IADD3 R14, R11, R14, RZ ;  /* 0x0000000e0b0e7210 */ /* 0x000fc40007ffe0ff */
[----:B-1----:R-:W-:Y:S01]  /*1620*/  SHF.R.S32.HI R35, RZ, 0x1f, R35 ;  /* 0x0000001fff237819 */ /* 0x002fe20000011423 */
[----:B------:R-:W-:Y:S01]  /*1630*/  IMAD.WIDE.U32 R2, R32, c[0x0][0x378], R2 ;  /* 0x0000de0020027a25 */ /* 0x000fe200078e0002 */
[----:B------:R-:W-:Y:S02]  /*1640*/  IADD3 R4, P1, R29, R4, RZ ;  /* 0x000000041d047210 */ /* 0x000fe40007f3e0ff */
[----:B---3--:R-:W-:Y:S01]  /*1650*/  LEA.HI R35, R35, R36, RZ, 0x5 ;  /* 0x0000002423237211 */ /* 0x008fe200078f28ff */
[----:B------:R-:W-:Y:S02]  /*1660*/  IMAD R12, R0, c[0x0][0x194], R12 ;  /* 0x00006500000c7a24 */ /* 0x000fe400078e020c */
[----:B------:R-:W-:Y:S01]  /*1670*/  IMAD.IADD R3, R3, 0x1, R8 ;  /* 0x0000000103037824 */ /* 0x000fe200078e0208 */
[----:B------:R-:W-:Y:S01]  /*1680*/  SHF.R.S32.HI R35, RZ, 0x5, R35 ;  /* 0x00000005ff237819 */ /* 0x000fe20000011423 */
[----:B------:R-:W-:Y:S01]  /*1690*/  IMAD.IADD R11, R11, 0x1, R15 ;  /* 0x000000010b0b7824 */ /* 0x000fe200078e020f */
[----:B------:R-:W-:Y:S01]  /*16a0*/  IADD3.X R5, R21, R5, R12, P1, !PT ;  /* 0x0000000515057210 */ /* 0x000fe20000ffe40c */
[----:B------:R-:W-:-:S04]  /*16b0*/  IMAD.WIDE.U32 R2, R228, c[0x0][0x370], R2 ;  /* 0x0000dc00e4027a25 */ /* 0x000fc800078e0002 */
[----:B------:R-:W-:-:S04]  /*16c0*/  IMAD.WIDE.U32 R4, R32, c[0x0][0x1a8], R4 ;  /* 0x00006a0020047a25 */ /* 0x000fc800078e0004 */
[----:B--2---:R-:W-:Y:S01]  /*16d0*/  IMAD R6, R35, R30, R37 ;  /* 0x0000001e23067224 */ /* 0x004fe200078e0225 */
[----:B------:R-:W-:-:S04]  /*16e0*/  MOV R30, 0x4 ;  /* 0x00000004001e7802 */ /* 0x000fc80000000f00 */
[----:B------:R-:W-:Y:S01]  /*16f0*/  IADD3 R0, P0, R6, R9, RZ ;  /* 0x0000000906007210 */ /* 0x000fe20007f1e0ff */
[----:B------:R-:W-:-:S03]  /*1700*/  IMAD.WIDE R22, R14, R30, c[0x0][0x200] ;  /* 0x000080000e167625 */ /* 0x000fc600078e021e */
[----:B------:R-:W-:Y:S01]  /*1710*/  LEA.HI.X.SX32 R8, R6, R7, 0x1, P0 ;  /* 0x0000000706087211 */ /* 0x000fe200000f0eff */
[----:B------:R-:W-:Y:S01]  /*1720*/  IMAD R7, R34, c[0x0][0x1a8], RZ ;  /* 0x00006a0022077a24 */ /* 0x000fe200078e02ff */
[----:B------:R-:W-:Y:S01]  /*1730*/  LEA R188, P0, R0, c[0x0][0x350], 0x2 ;  /* 0x0000d40000bc7a11 */ /* 0x000fe200078010ff */
[----:B------:R-:W-:Y:S02]  /*1740*/  IMAD R6, R33, c[0x0][0x370], RZ ;  /* 0x0000dc0021067a24 */ /* 0x000fe400078e02ff */
[----:B------:R-:W-:Y:S01]  /*1750*/  IMAD R7, R32, c[0x0][0x1ac], R7 ;  /* 0x00006b0020077a24 */ /* 0x000fe200078e0207 */
[----:B------:R-:W-:Y:S01]  /*1760*/  LEA.HI.X R189, R0, c[0x0][0x354], R8, 0x2, P0 ;  /* 0x0000d50000bd7a11 */ /* 0x000fe200000f1408 */
[----:B------:R-:W-:Y:S01]  /*1770*/  IMAD R6, R228, c[0x0][0x374], R6 ;  /* 0x0000dd00e4067a24 */ /* 0x000fe200078e0206 */
[----:B------:R-:W-:Y:S01]  /*1780*/  LEA R8, P1, R4, c[0x0][0x160], 0x1 ;  /* 0x0000580004087a11 */ /* 0x000fe200078208ff */
[----:B------:R-:W-:Y:S01]  /*1790*/  IMAD.WIDE R30, R11, R30, c[0x0][0x3c8] ;  /* 0x0000f2000b1e7625 */ /* 0x000fe200078e021e */
[----:B------:R-:W-:-:S03]  /*17a0*/  IADD3 R7, R5, R7, RZ ;  /* 0x0000000705077210 */ /* 0x000fc60007ffe0ff */
[----:B------:R-:W-:Y:S01]  /*17b0*/  IMAD.IADD R0, R3, 0x1, R6 ;  /* 0x0000000103007824 */ /* 0x000fe200078e0206 */
[----:B------:R-:W-:Y:S02]  /*17c0*/  LEA R6, P0, R2, c[0x0][0x330], 0x1 ;  /* 0x0000cc0002067a11 */ /* 0x000fe400078008ff */
[----:B------:R-:W-:Y:S02]  /*17d0*/  LEA.HI.X R9, R4, c[0x0][0x164], R7, 0x1, P1 ;  /* 0x0000590004097a11 */ /* 0x000fe400008f0c07 */
[----:B------:R-:W-:Y:S02]  /*17e0*/  LEA.HI.X R7, R2, c[0x0][0x334], R0, 0x1, P0 ;  /* 0x0000cd0002077a11 */ /* 0x000fe400000f0c00 */
[----:B------:R-:W-:Y:S01]  /*17f0*/  LEA.HI.SX32 R0, R26, 0xffffffff, 0x1a ;  /* 0xffffffff1a007811 */ /* 0x000fe200078fd2ff */
[----:B------:R-:W-:Y:S05]  /*1800*/  @!P2 BRA `(.L_x_354) ;  /* 0x000050800000a947 */ /* 0x000fea0003800000 */
[----:B------:R-:W2:Y:S04]  /*1810*/  LDL R32, [R1+0x8] ;  /* 0x0000080001207983 */ /* 0x000ea80000100800 */
[----:B------:R-:W2:Y:S01]  /*1820*/  LDL R29, [R1+0x14] ;  /* 0x00001400011d7983 */ /* 0x000ea20000100800 */
[----:B------:R-:W-:Y:S01]  /*1830*/  IMAD.MOV.U32 R198, RZ, RZ, R0 ;  /* 0x000000ffffc67224 */ /* 0x000fe200078e0000 */
[----:B------:R-:W-:Y:S01]  /*1840*/  IADD3 R2, R228, 0x20, RZ ;  /* 0x00000020e4027810 */ /* 0x000fe20007ffe0ff */
[----:B------:R-:W-:Y:S01]  /*1850*/  IMAD R0, R229, -0x40, R191 ;  /* 0xffffffc0e5007824 */ /* 0x000fe200078e02bf */
[----:B------:R-:W-:Y:S01]  /*1860*/  MOV R195, R7 ;  /* 0x0000000700c37202 */ /* 0x000fe20000000f00 */
[----:B------:R-:W-:Y:S01]  /*1870*/  IMAD R20, R198, -0x40, R20 ;  /* 0xffffffc0c6147824 */ /* 0x000fe200078e0214 */
[----:B------:R-:W-:Y:S01]  /*1880*/  MOV R193, R9 ;  /* 0x0000000900c17202 */ /* 0x000fe20000000f00 */
[----:B------:R-:W-:Y:S01]  /*1890*/  IMAD.MOV.U32 R180, RZ, RZ, 0x40 ;  /* 0x00000040ffb47424 */ /* 0x000fe200078e00ff */
[C---:B------:R-:W-:Y:S01]  /*18a0*/  ISETP.GE.AND P1, PT, R2.reuse, R0, PT ;  /* 0x000000000200720c */ /* 0x040fe20003f26270 */
[----:B------:R-:W-:Y:S01]  /*18b0*/  IMAD.MOV.U32 R194, RZ, RZ, R6 ;  /* 0x000000ffffc27224 */ /* 0x000fe200078e0006 */
[----:B------:R-:W-:Y:S01]  /*18c0*/  ISETP.GE.AND P3, PT, R2, R20, PT ;  /* 0x000000140200720c */ /* 0x000fe20003f66270 */
[----:B------:R-:W-:Y:S01]  /*18d0*/  IMAD R6, R245, c[0x0][0x198], RZ ;  /* 0x00006600f5067a24 */ /* 0x000fe200078e02ff */
[----:B------:R-:W-:Y:S01]  /*18e0*/  ISETP.GE.AND P2, PT, R228, R0, PT ;  /* 0x00000000e400720c */ /* 0x000fe20003f46270 */
[----:B------:R-:W-:Y:S01]  /*18f0*/  IMAD.WIDE.U32 R2, R237, c[0x0][0x198], R246 ;  /* 0x00006600ed027a25 */ /* 0x000fe200078e00f6 */
[----:B------:R-:W3:Y:S01]  /*1900*/  LDL R21, [R1] ;  /* 0x0000000001157983 */ /* 0x000ee20000100800 */
[----:B------:R-:W-:-:S02]  /*1910*/  LEA.HI R16, R198, R198, RZ, 0x1 ;  /* 0x000000c6c6107211 */ /* 0x000fc400078f08ff */
[----:B------:R-:W-:Y:S01]  /*1920*/  IMAD.WIDE.U32 R12, R180, c[0x0][0x370], RZ ;  /* 0x0000dc00b40c7a25 */ /* 0x000fe200078e00ff */
[----:B------:R-:W-:Y:S01]  /*1930*/  IADD3 R2, P4, R27, R2, RZ ;  /* 0x000000021b027210 */ /* 0x000fe20007f9e0ff */
[----:B------:R-:W-:Y:S02]  /*1940*/  @P6 BAR.SYNC.DEFER_BLOCKING 0x0 ;  /* 0x0000000000006b1d */ /* 0x000fe40000010000 */
[----:B------:R-:W-:Y:S02]  /*1950*/  IMAD.WIDE.U32 R4, R237, c[0x0][0x1a0], R246 ;  /* 0x00006800ed047a25 */ /* 0x000fe400078e00f6 */
[----:B------:R-:W-:Y:S02]  /*1960*/  @!P3 IADD3 R14, P5, R194, R12, RZ ;  /* 0x0000000cc20eb210 */ /* 0x000fe40007fbe0ff */
[----:B------:R-:W-:Y:S01]  /*1970*/  IMAD R7, R245, c[0x0][0x1a0], RZ ;  /* 0x00006800f5077a24 */ /* 0x000fe200078e02ff */
[----:B------:R-:W-:Y:S01]  /*1980*/  IADD3 R4, P0, R24, R4, RZ ;  /* 0x0000000418047210 */ /* 0x000fe20007f1e0ff */
[----:B------:R-:W-:Y:S01]  /*1990*/  IMAD R6, R237, c[0x0][0x19c], R6 ;  /* 0x00006700ed067a24 */ /* 0x000fe200078e0206 */
[----:B------:R-:W4:Y:S01]  /*19a0*/  LDL R24, [R1+0x10] ;  /* 0x0000100001187983 */ /* 0x000f220000100800 */
[----:B------:R-:W-:-:S02]  /*19b0*/  IMAD R11, R180, c[0x0][0x374], RZ ;  /* 0x0000dd00b40b7a24 */ /* 0x000fc400078e02ff */
[----:B------:R-:W-:Y:S01]  /*19c0*/  IMAD R7, R237, c[0x0][0x1a4], R7 ;  /* 0x00006900ed077a24 */ /* 0x000fe200078e0207 */
[----:B------:R-:W-:Y:S01]  /*19d0*/  IADD3.X R3, R28, R3, R6, P4, !PT ;  /* 0x000000031c037210 */ /* 0x000fe200027fe406 */
[----:B------:R-:W-:Y:S01]  /*19e0*/  IMAD R0, R19, c[0x0][0x1b0], RZ ;  /* 0x00006c0013007a24 */ /* 0x000fe200078e02ff */
[----:B------:R-:W-:Y:S01]  /*19f0*/  @!P3 IADD3.X R15, R195, R13, R11, P5, !PT ;  /* 0x0000000dc30fb210 */ /* 0x000fe20002ffe40b */
[----:B------:R-:W-:Y:S01]  /*1a00*/  IMAD.MOV.U32 R192, RZ, RZ, R8 ;  /* 0x000000ffffc07224 */ /* 0x000fe200078e0008 */
[----:B------:R-:W-:Y:S01]  /*1a10*/  IADD3.X R5, R25, R5, R7, P0, !PT ;  /* 0x0000000519057210 */ /* 0x000fe200007fe407 */
[----:B------:R-:W-:-:S04]  /*1a20*/  IMAD.WIDE.U32 R12, R180, c[0x0][0x190], RZ ;  /* 0x00006400b40c7a25 */ /* 0x000fc800078e00ff */
[----:B------:R-:W-:Y:S01]  /*1a30*/  IMAD R7, R10, c[0x0][0x1b4], R0 ;  /* 0x00006d000a077a24 */ /* 0x000fe200078e0200 */
[----:B------:R-:W-:Y:S01]  /*1a40*/  @!P3 IADD3 R12, P4, R192, R12, RZ ;  /* 0x0000000cc00cb210 */ /* 0x000fe20007f9e0ff */
[----:B------:R-:W-:Y:S01]  /*1a50*/  IMAD.WIDE.U32 R2, R10, c[0x0][0x1b0], R2 ;  /* 0x00006c000a027a25 */ /* 0x000fe200078e0002 */
[----:B------:R-:W-:-:S03]  /*1a60*/  @!P1 IADD3 R0, P0, R228, 0x20, RZ ;  /* 0x00000020e4009810 */ /* 0x000fc60007f1e0ff */
[----:B------:R-:W-:Y:S02]  /*1a70*/  IMAD R9, R180, c[0x0][0x194], RZ ;  /* 0x00006500b4097a24 */ /* 0x000fe400078e02ff */
[----:B------:R-:W-:Y:S02]  /*1a80*/  IMAD R8, R19, c[0x0][0x1b8], RZ ;  /* 0x00006e0013087a24 */ /* 0x000fe400078e02ff */
[----:B------:R-:W-:Y:S01]  /*1a90*/  @!P2 IMAD R6, R33, c[0x0][0x198], RZ ;  /* 0x000066002106aa24 */ /* 0x000fe200078e02ff */
[----:B------:R-:W-:Y:S01]  /*1aa0*/  @!P3 IADD3.X R13, R193, R13, R9, P4, !PT ;  /* 0x0000000dc10db210 */ /* 0x000fe200027fe409 */
[----:B------:R-:W-:Y:S01]  /*1ab0*/  IMAD.IADD R3, R3, 0x1, R7 ;  /* 0x0000000103037824 */ /* 0x000fe200078e0207 */
[----:B------:R-:W-:Y:S01]  /*1ac0*/  ISETP.GE.AND P4, PT, R228, R20, PT ;  /* 0x00000014e400720c */ /* 0x000fe20003f86270 */
[----:B------:R-:W-:Y:S02]  /*1ad0*/  IMAD R18, R10, c[0x0][0x1bc], R8 ;  /* 0x00006f000a127a24 */ /* 0x000fe400078e0208 */
[----:B------:R-:W-:-:S02]  /*1ae0*/  @!P2 IMAD R9, R228, c[0x0][0x19c], R6 ;  /* 0x00006700e409aa24 */ /* 0x000fc400078e0206 */
[----:B------:R-:W-:Y:S02]  /*1af0*/  @!P1 IMAD.X R8, RZ, RZ, R33, P0 ;  /* 0x000000ffff089224 */ /* 0x000fe400000e0621 */
[----:B------:R-:W-:-:S04]  /*1b00*/  @!P2 IMAD.WIDE.U32 R6, R228, c[0x0][0x198], R2 ;  /* 0x00006600e406aa25 */ /* 0x000fc800078e0002 */
[----:B------:R-:W-:Y:S01]  /*1b10*/  IMAD.WIDE.U32 R10, R10, c[0x0][0x1b8], R4 ;  /* 0x00006e000a0a7a25 */ /* 0x000fe200078e0004 */
[----:B------:R-:W-:-:S03]  /*1b20*/  @!P2 IADD3 R7, R7, R9, RZ ;  /* 0x000000090707a210 */ /* 0x000fc60007ffe0ff */
[----:B------:R-:W-:Y:S01]  /*1b30*/  @!P1 IMAD R4, R8, c[0x0][0x198], RZ ;  /* 0x0000660008049a24 */ /* 0x000fe200078e02ff */
[----:B------:R-:W-:Y:S01]  /*1b40*/  @!P2 LEA R8, P0, R6, c[0x0][0x168], 0x1 ;  /* 0x00005a000608aa11 */ /* 0x000fe200078008ff */
[----:B------:R-:W-:Y:S02]  /*1b50*/  IMAD.MOV.U32 R208, RZ, RZ, R22 ;  /* 0x000000ffffd07224 */ /* 0x000fe400078e0016 */
[----:B------:R-:W-:Y:S01]  /*1b60*/  @!P1 IMAD R17, R0, c[0x0][0x19c], R4 ;  /* 0x0000670000119a24 */ /* 0x000fe200078e0204 */
[----:B------:R-:W-:Y:S01]  /*1b70*/  @!P2 LEA.HI.X R9, R6, c[0x0][0x16c], R7, 0x1, P0 ;  /* 0x00005b000609aa11 */ /* 0x000fe200000f0c07 */
[----:B------:R-:W-:Y:S01]  /*1b80*/  @!P1 IMAD.WIDE.U32 R4, R0, c[0x0][0x198], R2 ;  /* 0x0000660000049a25 */ /* 0x000fe200078e0002 */
[----:B------:R-:W-:Y:S02]  /*1b90*/  @!P1 IADD3 R0, P0, R228, 0x20, RZ ;  /* 0x00000020e4009810 */ /* 0x000fe40007f1e0ff */
[----:B------:R-:W-:Y:S01]  /*1ba0*/  LOP3.LUT R2, R16, 0xfffffffe, RZ, 0xc0, !PT ;  /* 0xfffffffe10027812 */ /* 0x000fe200078ec0ff */
[----:B------:R-:W-:Y:S01]  /*1bb0*/  @!P2 IMAD R6, R33, c[0x0][0x1a0], RZ ;  /* 0x000068002106aa24 */ /* 0x000fe200078e02ff */
[----:B------:R-:W-:Y:S01]  /*1bc0*/  IADD3 R3, R11, R18, RZ ;  /* 0x000000120b037210 */ /* 0x000fe20007ffe0ff */
[----:B------:R-:W-:-:S02]  /*1bd0*/  @!P1 IMAD.X R11, RZ, RZ, R33, P0 ;  /* 0x000000ffff0b9224 */ /* 0x000fc400000e0621 */
[----:B------:R-:W-:Y:S01]  /*1be0*/  @!P2 IMAD R18, R228, c[0x0][0x1a4], R6 ;  /* 0x00006900e412aa24 */ /* 0x000fe200078e0206 */
[----:B------:R-:W-:Y:S01]  /*1bf0*/  @!P1 LEA R6, P0, R4, c[0x0][0x168], 0x1 ;  /* 0x00005a0004069a11 */ /* 0x000fe200078008ff */
[----:B------:R-:W-:Y:S02]  /*1c00*/  @!P1 IMAD.IADD R5, R5, 0x1, R17 ;  /* 0x0000000105059824 */ /* 0x000fe400078e0211 */
[----:B------:R-:W-:-:S03]  /*1c10*/  IMAD.IADD R19, R198, 0x1, -R2 ;  /* 0x00000001c6137824 */ /* 0x000fc600078e0a02 */
[----:B------:R-:W-:Y:S02]  /*1c20*/  @!P1 LEA.HI.X R7, R4, c[0x0][0x16c], R5, 0x1, P0 ;  /* 0x00005b0004079a11 */ /* 0x000fe400000f0c05 */
[----:B------:R-:W-:Y:S01]  /*1c30*/  ISETP.NE.AND P0, PT, R19, 0x1, PT ;  /* 0x000000011300780c */ /* 0x000fe20003f05270 */
[----:B------:R1:W-:Y:S04]  /*1c40*/  @P4 STS.128 [R196+0xc000], RZ ;  /* 0x00c000ffc4004388 */ /* 0x0003e80000000c00 */
[----:B------:R1:W-:Y:S04]  /*1c50*/  @P4 STS.128 [R196+0xe000], RZ ;  /* 0x00e000ffc4004388 */ /* 0x0003e80000000c00 */
[----:B------:R1:W-:Y:S04]  /*1c60*/  @P4 STS.128 [R196+0x10000], RZ ;  /* 0x010000ffc4004388 */ /* 0x0003e80000000c00 */
[----:B------:R-:W-:Y:S01]  /*1c70*/  @!PT LDS RZ, [RZ] ;  /* 0x00000000fffff984 */ /* 0x000fe20000000800 */
[----:B------:R-:W-:Y:S01]  /*1c80*/  @!PT LDS RZ, [RZ] ;  /* 0x00000000fffff984 */ /* 0x000fe20000000800 */
[----:B------:R-:W-:Y:S01]  /*1c90*/  @!PT LDS RZ, [RZ] ;  /* 0x00000000fffff984 */ /* 0x000fe20000000800 */
[----:B------:R1:W-:Y:S04]  /*1ca0*/  @!P4 LDGSTS.E.BYPASS.LTC128B.128 [R196+0xc000], [R194.64] ;  /* 0x0c000000c2c4cfae */ /* 0x0003e8000b901d46 */
[----:B------:R1:W-:Y:S04]  /*1cb0*/  @!P4 LDGSTS.E.BYPASS.LTC128B.128 [R196+0xe000], [R194.64+0x80] ;  /* 0x0e000080c2c4cfae */ /* 0x0003e8000b901d46 */
[----:B------:R1:W-:Y:S04]  /*1cc0*/  @!P4 LDGSTS.E.BYPASS.LTC128B.128 [R196+0x10000], [R194.64+0x100] ;  /* 0x10000100c2c4cfae */ /* 0x0003e8000b901d46 */
        /* <DEDUP_REMOVED lines=8> */
[----:B------:R1:W-:Y:S01]  /*1d50*/  @!P3 LDGSTS.E.BYPASS.LTC128B.128 [R196+0x11000], [R14.64+0x100] ;  /* 0x110001000ec4bfae */ /* 0x0003e2000b901d46 */
[----:B--2---:R-:W-:-:S05]  /*1d60*/  SEL R190, R29, R32, !P0 ;  /* 0x000000201dbe7207 */ /* 0x004fca0004000000 */
[----:B------:R-:W-:-:S05]  /*1d70*/  IMAD.SHL.U32 R190, R190, 0x2, RZ ;  /* 0x00000002bebe7824 */ /* 0x000fca00078e00ff */
[----:B------:R1:W-:Y:S04]  /*1d80*/  @P4 STS [R190], RZ ;  /* 0x000000ffbe004388 */ /* 0x0003e80000000800 */
[----:B------:R1:W-:Y:S04]  /*1d90*/  @P4 STS [R190+0x4], RZ ;  /* 0x000004ffbe004388 */ /* 0x0003e80000000800 */
        /* <DEDUP_REMOVED lines=10> */
[----:B------:R-:W-:Y:S01]  /*1e40*/  @!PT LDS RZ, [RZ] ;  /* 0x00000000fffff984 */ /* 0x000fe20000000800 */
[----:B------:R-:W-:Y:S01]  /*1e50*/  @!PT LDS RZ, [RZ] ;  /* 0x00000000fffff984 */ /* 0x000fe20000000800 */
[----:B------:R-:W-:Y:S01]  /*1e60*/  @!PT LDS RZ, [RZ] ;  /* 0x00000000fffff984 */ /* 0x000fe20000000800 */
[----:B------:R1:W-:Y:S04]  /*1e70*/  @!P4 LDGSTS.E.BYPASS.LTC128B.128 [R190], [R192.64] ;  /* 0x00000000c0becfae */ /* 0x0003e8000b901d46 */
[----:B------:R1:W-:Y:S04]  /*1e80*/  @!P4 LDGSTS.E.BYPASS.LTC128B.128 [R190+0x2000], [R192.64+0x80] ;  /* 0x02000080c0becfae */ /* 0x0003e8000b901d46 */
[----:B------:R1:W-:Y:S04]  /*1e90*/  @!P4 LDGSTS.E.BYPASS.LTC128B.128 [R190+0x4000], [R192.64+0x100] ;  /* 0x04000100c0becfae */ /* 0x0003e8000b901d46 */
        /* <DEDUP_REMOVED lines=27> */
[----:B--2---:R-:W2:Y:S01]  /*2050*/  LDL R8, [R1+0xc] ;  /* 0x00000c0001087983 */ /* 0x004ea20000100800 */
[----:B------:R-:W-:-:S05]  /*2060*/  @!P2 MOV R2, R10 ;  /* 0x0000000a0002a202 */ /* 0x000fca0000000f00 */
[----:B------:R-:W-:-:S04]  /*2070*/  @!P2 IMAD.WIDE.U32 R16, R228, c[0x0][0x1a0], R2 ;  /* 0x00006800e410aa25 */ /* 0x000fc800078e0002 */
[----:B------:R-:W-:Y:S01]  /*2080*/  @!P1 IMAD R2, R11, c[0x0][0x1a0], RZ ;  /* 0x000068000b029a24 */ /* 0x000fe200078e02ff */
[----:B------:R-:W-:Y:S01]  /*2090*/  @!P1 MOV R11, R3 ;  /* 0x00000003000b9202 */ /* 0x000fe20000000f00 */
[----:B------:R-:W-:Y:S01]  /*20a0*/  @!P2 IMAD.IADD R18, R17, 0x1, R18 ;  /* 0x000000011112a824 */ /* 0x000fe200078e0212 */
[----:B------:R-:W-:Y:S01]  /*20b0*/  @!P2 LEA R4, P5, R16, c[0x0][0x170], 0x1 ;  /* 0x00005c001004aa11 */ /* 0x000fe200078a08ff */
[C---:B------:R-:W-:Y:S02]  /*20c0*/  @!P1 IMAD R2, R0.reuse, c[0x0][0x1a4], R2 ;  /* 0x0000690000029a24 */ /* 0x040fe400078e0202 */
[----:B------:R-:W-:Y:S01]  /*20d0*/  @!P1 IMAD.WIDE.U32 R10, R0, c[0x0][0x1a0], R10 ;  /* 0x00006800000a9a25 */ /* 0x000fe200078e000a */
[----:B------:R-:W-:Y:S01]  /*20e0*/  @!P2 LEA.HI.X R5, R16, c[0x0][0x174], R18, 0x1, P5 ;  /* 0x00005d001005aa11 */ /* 0x000fe200028f0c12 */
[----:B------:R1:W-:Y:S01]  /*20f0*/  @P1 STS.128 [R196+0x13000], RZ ;  /* 0x013000ffc4001388 */ /* 0x0003e20000000c00 */
[----:B---3--:R-:W-:Y:S01]  /*2100*/  SHF.L.U32 R219, R21, 0x2, RZ ;  /* 0x0000000215db7819 */ /* 0x008fe200000006ff */
[----:B------:R-:W-:Y:S01]  /*2110*/  @!P1 IMAD.IADD R0, R11, 0x1, R2 ;  /* 0x000000010b009824 */ /* 0x000fe200078e0202 */
[----:B------:R-:W-:Y:S01]  /*2120*/  @!P1 LEA R2, P5, R10, c[0x0][0x170], 0x1 ;  /* 0x00005c000a029a11 */ /* 0x000fe200078a08ff */
[----:B------:R1:W-:Y:S01]  /*2130*/  @P1 STS.128 [R196+0x15000], RZ ;  /* 0x015000ffc4001388 */ /* 0x0003e20000000c00 */
[----:B------:R-:W-:-:S03]  /*2140*/  IMAD.MOV.U32 R207, RZ, RZ, R23 ;  /* 0x000000ffffcf7224 */ /* 0x000fc600078e0017 */
[----:B------:R1:W-:Y:S01]  /*2150*/  @P1 STS.128 [R196+0x17000], RZ ;  /* 0x017000ffc4001388 */ /* 0x0003e20000000c00 */
[----:B------:R-:W-:-:S03]  /*2160*/  @!P1 LEA.HI.X R3, R10, c[0x0][0x174], R0, 0x1, P5 ;  /* 0x00005d000a039a11 */ /* 0x000fc600028f0c00 */
[----:B------:R-:W-:Y:S01]  /*2170*/  @!PT LDS RZ, [RZ] ;  /* 0x00000000fffff984 */ /* 0x000fe20000000800 */
[----:B------:R-:W-:Y:S01]  /*2180*/  @!PT LDS RZ, [RZ] ;  /* 0x00000000fffff984 */ /* 0x000fe20000000800 */
[----:B------:R-:W-:Y:S01]  /*2190*/  @!PT LDS RZ, [RZ] ;  /* 0x00000000fffff984 */ /* 0x000fe20000000800 */
[----:B------:R3:W-:Y:S01]  /*21a0*/  @!P1 LDGSTS.E.BYPASS.LTC128B.128 [R196+0x13000], [R6.64] ;  /* 0x1300000006c49fae */ /* 0x0007e2000b901d46 */
[----:B------:R-:W-:-:S03]  /*21b0*/  IADD3 R0, R237, 0x40, RZ ;  /* 0x00000040ed007810 */ /* 0x000fc60007ffe0ff */
[----:B------:R3:W-:Y:S04]  /*21c0*/  @!P1 LDGSTS.E.BYPASS.LTC128B.128 [R196+0x15000], [R6.64+0x80] ;  /* 0x1500008006c49fae */ /* 0x0007e8000b901d46 */
[----:B------:R3:W-:Y:S01]  /*21d0*/  @!P1 LDGSTS.E.BYPASS.LTC128B.128 [R196+0x17000], [R6.64+0x100] ;  /* 0x1700010006c49fae */ /* 0x0007e2000b901d46 */
[----:B------:R-:W-:Y:S02]  /*21e0*/  ISETP.GE.AND P6, PT, R21, R20, PT ;  /* 0x000000141500720c */ /* 0x000fe40003fc6270 */
[----:B---3--:R-:W-:-:S04]  /*21f0*/  IADD3 R6, P3, R219, R208, RZ ;  /* 0x000000d0db067210 */ /* 0x008fc80007f7e0ff */
[----:B------:R-:W-:Y:S02]  /*2200*/  IADD3.X R7, R226, R207, RZ, P3, !PT ;  /* 0x000000cfe2077210 */ /* 0x000fe40001ffe4ff */
[----:B------:R-:W-:Y:S02]  /*2210*/  ISETP.GE.AND P3, PT, R0, R191, PT ;  /* 0x000000bf0000720c */ /* 0x000fe40003f66270 */
[----:B------:R-:W-:-:S04]  /*2220*/  IADD3 R0, R187, 0x3000, RZ ;  /* 0x00003000bb007810 */ /* 0x000fc80007ffe0ff */
[----:B------:R-:W-:-:S04]  /*2230*/  SEL R0, R0, R187, !P0 ;  /* 0x000000bb00007207 */ /* 0x000fc80004000000 */
[----:B------:R-:W-:Y:S02]  /*2240*/  SHF.L.U32 R175, R0, 0x1, RZ ;  /* 0x0000000100af7819 */ /* 0x000fe400000006ff */
[----:B------:R-:W-:-:S05]  /*2250*/  MOV R0, c[0x0][0x22c] ;  /* 0x00008b0000007a02 */ /* 0x000fca0000000f00 */
[----:B------:R-:W-:Y:S01]  /*2260*/  IMAD R0, R0, c[0x0][0x1c0], RZ ;  /* 0x0000700000007a24 */ /* 0x000fe200078e02ff */
[----:B----4-:R-:W-:Y:S01]  /*2270*/  ISETP.GE.AND P4, PT, R24, R20, PT ;  /* 0x000000141800720c */ /* 0x010fe20003f86270 */
[----:B------:R1:W-:Y:S02]  /*2280*/  @P2 STS.128 [R196+0x18000], RZ ;  /* 0x018000ffc4002388 */ /* 0x0003e40000000c00 */
[C---:B------:R-:W-:Y:S02]  /*2290*/  IMAD.SHL.U32 R225, R0.reuse, 0x10, RZ ;  /* 0x0000001000e17824 */ /* 0x040fe400078e00ff */
[----:B------:R1:W-:Y:S01]  /*22a0*/  @P2 STS.128 [R196+0x1a000], RZ ;  /* 0x01a000ffc4002388 */ /* 0x0003e20000000c00 */
[----:B------:R-:W-:-:S03]  /*22b0*/  SHF.L.U32 R197, R0, 0x3, RZ ;  /* 0x0000000300c57819 */ /* 0x000fc600000006ff */
[----:B------:R1:W-:Y:S01]  /*22c0*/  @P2 STS.128 [R196+0x1c000], RZ ;  /* 0x01c000ffc4002388 */ /* 0x0003e20000000c00 */
[----:B------:R-:W-:-:S03]  /*22d0*/  IADD3 R242, R225, 0x40, RZ ;  /* 0x00000040e1f27810 */ /* 0x000fc60007ffe0ff */
[----:B------:R-:W-:Y:S01]  /*22e0*/  @!PT LDS RZ, [RZ] ;  /* 0x00000000fffff984 */ /* 0x000fe20000000800 */
[----:B------:R-:W-:Y:S01]  /*22f0*/  @!PT LDS RZ, [RZ] ;  /* 0x00000000fffff984 */ /* 0x000fe20000000800 */
[----:B------:R-:W-:Y:S01]  /*2300*/  @!PT LDS RZ, [RZ] ;  /* 0x00000000fffff984 */ /* 0x000fe20000000800 */
[----:B------:R3:W-:Y:S01]  /*2310*/  @!P2 LDGSTS.E.BYPASS.LTC128B.128 [R196+0x18000], [R4.64] ;  /* 0x1800000004c4afae */ /* 0x0007e2000b901d46 */
[----:B------:R-:W-:-:S03]  /*2320*/  IADD3 R240, R225, 0x80, RZ ;  /* 0x00000080e1f07810 */ /* 0x000fc60007ffe0ff */
[----:B------:R3:W-:Y:S01]  /*2330*/  @!P2 LDGSTS.E.BYPASS.LTC128B.128 [R196+0x1a000], [R4.64+0x80] ;  /* 0x1a00008004c4afae */ /* 0x0007e2000b901d46 */
[C---:B------:R-:W-:Y:S02]  /*2340*/  IADD3 R243, R225.reuse, 0x20, RZ ;  /* 0x00000020e1f37810 */ /* 0x040fe40007ffe0ff */
[C---:B------:R-:W-:Y:S01]  /*2350*/  IADD3 R241, R225.reuse, 0x60, RZ ;  /* 0x00000060e1f17810 */ /* 0x040fe20007ffe0ff */
[----:B------:R3:W-:Y:S01]  /*2360*/  @!P2 LDGSTS.E.BYPASS.LTC128B.128 [R196+0x1c000], [R4.64+0x100] ;  /* 0x1c00010004c4afae */ /* 0x0007e2000b901d46 */
[----:B------:R-:W-:Y:S01]  /*2370*/  IADD3 R239, R225, 0xa0, RZ ;  /* 0x000000a0e1ef7810 */ /* 0x000fe20007ffe0ff */
[----:B------:R-:W-:Y:S02]  /*2380*/  IMAD.MOV.U32 R199, RZ, RZ, 0x7f800000 ;  /* 0x7f800000ffc77424 */ /* 0x000fe400078e00ff */
[----:B------:R1:W-:Y:S01]  /*2390*/  @P1 STS.128 [R196+0x19000], RZ ;  /* 0x019000ffc4001388 */ /* 0x0003e20000000c00 */
[----:B------:R-:W-:-:S03]  /*23a0*/  IMAD.MOV.U32 R200, RZ, RZ, 0x7f800000 ;  /* 0x7f800000ffc87424 */ /* 0x000fc600078e00ff */
        /* <DEDUP_REMOVED lines=8> */
[----:B------:R-:W0:Y:S01]  /*2430*/  LDGDEPBAR ;  /* 0x00000000000079af */ /* 0x000e220000000000 */
[C---:B------:R-:W-:Y:S01]  /*2440*/  IADD3 R236, R197.reuse, R243, RZ ;  /* 0x000000f3c5ec7210 */ /* 0x040fe20007ffe0ff */
[C---:B------:R-:W-:Y:S01]  /*2450*/  IMAD.IADD R235, R197.reuse, 0x1, R242 ;  /* 0x00000001c5eb7824 */ /* 0x040fe200078e02f2 */
[C---:B------:R-:W-:Y:S01]  /*2460*/  IADD3 R234, R197.reuse, R241, RZ ;  /* 0x000000f1c5ea7210 */ /* 0x040fe20007ffe0ff */
[C---:B------:R-:W-:Y:S01]  /*2470*/  IMAD.IADD R233, R197.reuse, 0x1, R240 ;  /* 0x00000001c5e97824 */ /* 0x040fe200078e02f0 */
[C---:B------:R-:W-:Y:S01]  /*2480*/  IADD3 R232, R197.reuse, R239, RZ ;  /* 0x000000efc5e87210 */ /* 0x040fe20007ffe0ff */
[----:B------:R1:W5:Y:S01]  /*2490*/  @!P6 LDG.E R199, [R6.64] ;  /* 0x0000000606c7e981 */ /* 0x000362000c1e1900 */
[C---:B---3--:R-:W-:Y:S01]  /*24a0*/  IADD3 R5, R197.reuse, R235, RZ ;  /* 0x000000ebc5057210 */ /* 0x048fe20007ffe0ff */
[----:B------:R-:W-:-:S02]  /*24b0*/  IMAD.IADD R4, R197, 0x1, R234 ;  /* 0x00000001c5047824 */ /* 0x000fc400078e02ea */
[----:B------:R1:W5:Y:S01]  /*24c0*/  @!P4 LDG.E R200, [R6.64+0x20] ;  /* 0x0000200606c8c981 */ /* 0x000362000c1e1900 */
[----:B------:R-:W-:Y:S02]  /*24d0*/  IMAD.MOV.U32 R185, RZ, RZ, 0x20 ;  /* 0x00000020ffb97424 */ /* 0x000fe400078e00ff */
[----:B------:R-:W-:Y:S01]  /*24e0*/  IMAD.SHL.U32 R176, R187, 0x2, RZ ;  /* 0x00000002bbb07824 */ /* 0x000fe200078e00ff */
[----:B----4-:R-:W-:Y:S02]  /*24f0*/  IADD3 R2, R186, 0x3000, RZ ;  /* 0x00003000ba027810 */ /* 0x010fe40007ffe0ff */
[C---:B------:R-:W-:Y:S02]  /*2500*/  IADD3 R3, R197.reuse, R233, RZ ;  /* 0x000000e9c5037210 */ /* 0x040fe40007ffe0ff */
[----:B------:R-:W-:Y:S01]  /*2510*/  SEL R168, R2, R186, !P0 ;  /* 0x000000ba02a87207 */ /* 0x000fe20004000000 */
[C---:B------:R-:W-:Y:S01]  /*2520*/  IMAD.IADD R2, R197.reuse, 0x1, R232 ;  /* 0x00000001c5027824 */ /* 0x040fe200078e02e8 */
[C---:B------:R-:W-:Y:S01]  /*2530*/  IADD3 R214, R197.reuse, R4, RZ ;  /* 0x00000004c5d67210 */ /* 0x040fe20007ffe0ff */
[----:B------:R-:W-:-:S02]  /*2540*/  IMAD.IADD R216, R197, 0x1, R5 ;  /* 0x00000001c5d87824 */ /* 0x000fc400078e0205 */
[C---:B-1----:R-:W-:Y:S01]  /*2550*/  IMAD.IADD R6, R197.reuse, 0x1, R236 ;  /* 0x00000001c5067824 */ /* 0x042fe200078e02ec */
[C---:B------:R-:W-:Y:S01]  /*2560*/  IADD3 R210, R197.reuse, R2, RZ ;  /* 0x00000002c5d27210 */ /* 0x040fe20007ffe0ff */
[----:B------:R-:W-:-:S03]  /*2570*/  IMAD.IADD R212, R197, 0x1, R3 ;  /* 0x00000001c5d47824 */ /* 0x000fc600078e0203 */
[C---:B------:R-:W-:Y:S01]  /*2580*/  IADD3 R218, R197.reuse, R6, RZ ;  /* 0x00000006c5da7210 */ /* 0x040fe20007ffe0ff */
[C---:B------:R-:W-:Y:S01]  /*2590*/  IMAD.IADD R213, R197.reuse, 0x1, R214 ;  /* 0x00000001c5d57824 */ /* 0x040fe200078e02d6 */
[C---:B------:R-:W-:Y:S01]  /*25a0*/  IADD3 R215, R197.reuse, R216, RZ ;  /* 0x000000d8c5d77210 */ /* 0x040fe20007ffe0ff */
[C---:B------:R-:W-:Y:S01]  /*25b0*/  IMAD.IADD R209, R197.reuse, 0x1, R210 ;  /* 0x00000001c5d17824 */ /* 0x040fe200078e02d2 */
[C---:B------:R-:W-:Y:S01]  /*25c0*/  IADD3 R211, R197.reuse, R212, RZ ;  /* 0x000000d4c5d37210 */ /* 0x040fe20007ffe0ff */
[C---:B------:R-:W-:Y:S01]  /*25d0*/  IMAD.IADD R217, R197.reuse, 0x1, R218 ;  /* 0x00000001c5d97824 */ /* 0x040fe200078e02da */
[----:B------:R-:W-:Y:S01]  /*25e0*/  MOV R205, R31 ;  /* 0x0000001f00cd7202 */ /* 0x000fe20000000f00 */
        /* <DEDUP_REMOVED lines=50> */
[C---:B------:R-:W-:Y:S01]  /*2910*/  SHF.L.U32 R252, R0.reuse, 0x5, RZ ;  /* 0x0000000500fc7819 */ /* 0x040fe200000006ff */
[C---:B------:R-:W-:Y:S01]  /*2920*/  IMAD.U32 R249, R0.reuse, -0x40, RZ ;  /* 0xffffffc000f97824 */ /* 0x040fe200078e00ff */
[C---:B------:R-:W-:Y:S01]  /*2930*/  IADD3 R224, R197.reuse, R217, RZ ;  /* 0x000000d9c5e07210 */ /* 0x040fe20007ffe0ff */
[C---:B------:R-:W-:Y:S01]  /*2940*/  IMAD R251, R0.reuse, 0x28, RZ ;  /* 0x0000002800fb7824 */ /* 0x040fe200078e02ff */
[C---:B------:R-:W-:Y:S01]  /*2950*/  IADD3 R222, R197.reuse, R213, RZ ;  /* 0x000000d5c5de7210 */ /* 0x040fe20007ffe0ff */
[C---:B------:R-:W-:Y:S01]  /*2960*/  IMAD R250, R0.reuse, 0x30, RZ ;  /* 0x0000003000fa7824 */ /* 0x040fe200078e02ff */
[----:B------:R-:W-:Y:S01]  /*2970*/  IADD3 R220, R197, R209, RZ ;  /* 0x000000d1c5dc7210 */ /* 0x000fe20007ffe0ff */
[----:B------:R-:W-:-:S02]  /*2980*/  IMAD R248, R0, 0x38, RZ ;  /* 0x0000003800f87824 */ /* 0x000fc400078e02ff */
[C---:B------:R-:W-:Y:S02]  /*2990*/  IMAD.IADD R223, R197.reuse, 0x1, R215 ;  /* 0x00000001c5df7824 */ /* 0x040fe400078e02d7 */
[----:B------:R-:W-:Y:S01]  /*29a0*/  IMAD.IADD R221, R197, 0x1, R211 ;  /* 0x00000001c5dd7824 */ /* 0x000fe200078e02d3 */
[----:B--2---:R-:W-:-:S05]  /*29b0*/  R2P PR, R8, 0x6 ;  /* 0x0000000608007804 */ /* 0x004fca0000000000 */
[----:B------:R-:W-:Y:S02]  /*29c0*/  SEL R185, R185, 0xffffffe0, !P1 ;  /* 0xffffffe0b9b97807 */ /* 0x000fe40004800000 */
[----:B------:R-:W-:Y:S02]  /*29d0*/  SEL R180, R180, 0xffffffc0, !P2 ;  /* 0xffffffc0b4b47807 */ /* 0x000fe40005000000 */
[----:B------:R-:W-:Y:S02]  /*29e0*/  IADD3 R177, R185, R176, RZ ;  /* 0x000000b0b9b17210 */ /* 0x000fe40007ffe0ff */
[C---:B------:R-:W-:Y:S01]  /*29f0*/  IADD3 R182, R181.reuse, R185, RZ ;  /* 0x000000b9b5b67210 */ /* 0x040fe20007ffe0ff */
[----:B------:R-:W-:Y:S02]  /*2a00*/  IMAD.IADD R183, R181, 0x1, R180 ;  /* 0x00000001b5b77824 */ /* 0x000fe400078e02b4 */
[C---:B------:R-:W-:Y:S01]  /*2a10*/  IMAD.IADD R179, R180.reuse, 0x1, R176 ;  /* 0x00000001b4b37824 */ /* 0x040fe200078e02b0 */
[C---:B------:R-:W-:Y:S01]  /*2a20*/  IADD3 R184, R180.reuse, R182, RZ ;  /* 0x000000b6b4b87210 */ /* 0x040fe20007ffe0ff */
[----:B------:R-:W-:-:S02]  /*2a30*/  IMAD.IADD R178, R180, 0x1, R177 ;  /* 0x00000001b4b27824 */ /* 0x000fc400078e02b1 */
.L_x_357:
        /* <DEDUP_REMOVED lines=9> */
[----:B------:R-:W1:Y:S05]  /*2ad0*/  LDSM.16.M88.4 R8, [R169+0x12000] ;  /* 0x01200000a908783b */ /* 0x000e6a0000000200 */
[----:B------:R-:W2:Y:S05]  /*2ae0*/  LDSM.16.M88.4 R68, [R169+0x12800] ;  /* 0x01280000a944783b */ /* 0x000eaa0000000200 */
[----:B------:R-:W-:Y:S05]  /*2af0*/  LDSM.16.M88.4 R72, [R0] ;  /* 0x000000000048783b */ /* 0x000fea0000000200 */
[----:B------:R-:W3:Y:S05]  /*2b00*/  LDSM.16.M88.4 R76, [R170+0x12000] ;  /* 0x01200000aa4c783b */ /* 0x000eea0000000200 */
[----:B------:R-:W4:Y:S05]  /*2b10*/  LDSM.16.M88.4 R80, [R170+0x12800] ;  /* 0x01280000aa50783b */ /* 0x000f2a0000000200 */
[----:B------:R-:W-:Y:S05]  /*2b20*/  LDSM.16.M88.4 R84, [R2] ;  /* 0x000000000254783b */ /* 0x000fea0000000200 */
[----:B------:R-:W3:Y:S05]  /*2b30*/  LDSM.16.M88.4 R88, [R172+0x12000] ;  /* 0x01200000ac58783b */ /* 0x000eea0000000200 */
[----:B------:R-:W-:Y:S01]  /*2b40*/  LDSM.16.M88.4 R92, [R3] ;  /* 0x00000000035c783b */ /* 0x000fe20000000200 */
[C---:B-1----:R-:W-:Y:S04]  /*2b50*/  HMMA.16816.F32.BF16 R4, R16.reuse, R8, RZ ;  /* 0x000000081004723c */ /* 0x042fe800000418ff */
[----:B------:R-:W-:Y:S04]  /*2b60*/  LDSM.16.M88.4 R96, [R171+0x12000] ;  /* 0x01200000ab60783b */ /* 0x000fe80000000200 */
[C---:B------:R-:W-:Y:S08]  /*2b70*/  HMMA.16816.F32.BF16 R8, R16.reuse, R10, RZ ;  /* 0x0000000a1008723c */ /* 0x040ff000000418ff */
[C---:B--2---:R-:W-:Y:S08]  /*2b80*/  HMMA.16816.F32.BF16 R12, R16.reuse, R68, RZ ;  /* 0x00000044100c723c */ /* 0x044ff000000418ff */
[----:B------:R-:W-:Y:S01]  /*2b90*/  HMMA.16816.F32.BF16 R16, R16, R70, RZ ;  /* 0x000000461010723c */ /* 0x000fe200000418ff */
[----:B------:R-:W1:Y:S07]  /*2ba0*/  LDSM.16.M88.4 R68, [R172+0x12800] ;  /* 0x01280000ac44783b */ /* 0x000e6e0000000200 */
[C---:B---3--:R-:W-:Y:S08]  /*2bb0*/  HMMA.16816.F32.BF16 R4, R72.reuse, R76, R4 ;  /* 0x0000004c4804723c */ /* 0x048ff00000041804 */
[C---:B------:R-:W-:Y:S01]  /*2bc0*/  HMMA.16816.F32.BF16 R8, R72.reuse, R78, R8 ;  /* 0x0000004e4808723c */ /* 0x040fe20000041808 */
[----:B------:R-:W-:Y:S07]  /*2bd0*/  LDSM.16.M88.4 R76, [R175+0x2000] ;  /* 0x00200000af4c783b */ /* 0x000fee0000000200 */
[C---:B----4-:R-:W-:Y:S08]  /*2be0*/  HMMA.16816.F32.BF16 R12, R72.reuse, R80, R12 ;  /* 0x00000050480c723c */ /* 0x050ff0000004180c */
[----:B------:R-:W-:Y:S01]  /*2bf0*/  HMMA.16816.F32.BF16 R16, R72, R82, R16 ;  /* 0x000000524810723c */ /* 0x000fe20000041810 */
[----:B------:R-:W2:Y:S05]  /*2c00*/  LDSM.16.M88.4 R72, [R171+0x12800] ;  /* 0x01280000ab48783b */ /* 0x000eaa0000000200 */
[----:B------:R-:W3:Y:S02]  /*2c10*/  LDSM.16.M88.4 R80, [R169+0x14000] ;  /* 0x01400000a950783b */ /* 0x000ee40000000200 */
[C---:B------:R-:W-:Y:S08]  /*2c20*/  HMMA.16816.F32.BF16 R4, R84.reuse, R88, R4 ;  /* 0x000000585404723c */ /* 0x040ff00000041804 */
[C---:B------:R-:W-:Y:S01]  /*2c30*/  HMMA.16816.F32.BF16 R8, R84.reuse, R90, R8 ;  /* 0x0000005a5408723c */ /* 0x040fe20000041808 */
[----:B------:R-:W-:Y:S07]  /*2c40*/  LDSM.16.M88.4 R88, [R170+0x14000] ;  /* 0x01400000aa58783b */ /* 0x000fee0000000200 */
[C---:B-1----:R-:W-:Y:S08]  /*2c50*/  HMMA.16816.F32.BF16 R12, R84.reuse, R68, R12 ;  /* 0x00000044540c723c */ /* 0x042ff0000004180c */
[----:B------:R-:W-:Y:S01]  /*2c60*/  HMMA.16816.F32.BF16 R16, R84, R70, R16 ;  /* 0x000000465410723c */ /* 0x000fe20000041810 */
[----:B------:R-:W1:Y:S05]  /*2c70*/  LDSM.16.M88.4 R68, [R169+0x14800] ;  /* 0x01480000a944783b */ /* 0x000e6a0000000200 */
[----:B------:R-:W4:Y:S02]  /*2c80*/  LDSM.16.M88.4 R84, [R0+0x2000] ;  /* 0x002000000054783b */ /* 0x000f240000000200 */
[C---:B------:R-:W-:Y:S08]  /*2c90*/  HMMA.16816.F32.BF16 R4, R92.reuse, R96, R4 ;  /* 0x000000605c04723c */ /* 0x040ff00000041804 */
[C---:B------:R-:W-:Y:S01]  /*2ca0*/  HMMA.16816.F32.BF16 R8, R92.reuse, R98, R8 ;  /* 0x000000625c08723c */ /* 0x040fe20000041808 */
[----:B------:R-:W-:Y:S07]  /*2cb0*/  LDSM.16.M88.4 R96, [R172+0x14000] ;  /* 0x01400000ac60783b */ /* 0x000fee0000000200 */
[C---:B--2---:R-:W-:Y:S08]  /*2cc0*/  HMMA.16816.F32.BF16 R12, R92.reuse, R72, R12 ;  /* 0x000000485c0c723c */ /* 0x044ff0000004180c */
[----:B------:R-:W-:Y:S01]  /*2cd0*/  HMMA.16816.F32.BF16 R16, R92, R74, R16 ;  /* 0x0000004a5c10723c */ /* 0x000fe20000041810 */
[----:B------:R-:W2:Y:S05]  /*2ce0*/  LDSM.16.M88.4 R72, [R170+0x14800] ;  /* 0x01480000aa48783b */ /* 0x000eaa0000000200 */
[----:B------:R-:W2:Y:S02]  /*2cf0*/  LDSM.16.M88.4 R92, [R2+0x2000] ;  /* 0x00200000025c783b */ /* 0x000ea40000000200 */
[C---:B---3--:R-:W-:Y:S08]  /*2d00*/  HMMA.16816.F32.BF16 R4, R76.reuse, R80, R4 ;  /* 0x000000504c04723c */ /* 0x048ff00000041804 */
[C---:B------:R-:W-:Y:S01]  /*2d10*/  HMMA.16816.F32.BF16 R8, R76.reuse, R82, R8 ;  /* 0x000000524c08723c */ /* 0x040fe20000041808 */
[----:B------:R-:W-:Y:S07]  /*2d20*/  LDSM.16.M88.4 R80, [R171+0x14000] ;  /* 0x01400000ab50783b */ /* 0x000fee0000000200 */
[C---:B-1----:R-:W-:Y:S08]  /*2d30*/  HMMA.16816.F32.BF16 R12, R76.reuse, R68, R12 ;  /* 0x000000444c0c723c */ /* 0x042ff0000004180c */
[----:B------:R-:W-:Y:S01]  /*2d40*/  HMMA.16816.F32.BF16 R16, R76, R70, R16 ;  /* 0x000000464c10723c */ /* 0x000fe20000041810 */
[----:B------:R-:W1:Y:S05]  /*2d50*/  LDSM.16.M88.4 R68, [R172+0x14800] ;  /* 0x01480000ac44783b */ /* 0x000e6a0000000200 */
[----:B------:R-:W3:Y:S02]  /*2d60*/  LDSM.16.M88.4 R76, [R3+0x2000] ;  /* 0x00200000034c783b */ /* 0x000ee40000000200 */
[C---:B----4-:R-:W-:Y:S08]  /*2d70*/  HMMA.16816.F32.BF16 R4, R84.reuse, R88, R4 ;  /* 0x000000585404723c */ /* 0x050ff00000041804 */
[C---:B------:R-:W-:Y:S01]  /*2d80*/  HMMA.16816.F32.BF16 R8, R84.reuse, R90, R8 ;  /* 0x0000005a5408723c */ /* 0x040fe20000041808 */
[----:B------:R-:W-:Y:S07]  /*2d90*/  LDSM.16.M88.4 R88, [R169+0x16000] ;  /* 0x01600000a958783b */ /* 0x000fee0000000200 */
[C---:B--2---:R-:W-:Y:S08]  /*2da0*/  HMMA.16816.F32.BF16 R12, R84.reuse, R72, R12 ;  /* 0x00000048540c723c */ /* 0x044ff0000004180c */
[----:B------:R-:W-:Y:S01]  /*2db0*/  HMMA.16816.F32.BF16 R16, R84, R74, R16 ;  /* 0x0000004a5410723c */ /* 0x000fe20000041810 */
[----:B------:R-:W2:Y:S05]  /*2dc0*/  LDSM.16.M88.4 R72, [R171+0x14800] ;  /* 0x01480000ab48783b */ /* 0x000eaa0000000200 */
[----:B------:R-:W4:Y:S02]  /*2dd0*/  LDSM.16.M88.4 R84, [R175+0x4000] ;  /* 0x00400000af54783b */ /* 0x000f240000000200 */
[C---:B------:R-:W-:Y:S08]  /*2de0*/  HMMA.16816.F32.BF16 R4, R92.reuse, R96, R4 ;  /* 0x000000605c04723c */ /* 0x040ff00000041804 */
[C---:B------:R-:W-:Y:S01]  /*2df0*/  HMMA.16816.F32.BF16 R8, R92.reuse, R98, R8 ;  /* 0x000000625c08723c */ /* 0x040fe20000041808 */
[----:B------:R-:W-:Y:S07]  /*2e00*/  LDSM.16.M88.4 R96, [R170+0x16000] ;  /* 0x01600000aa60783b */ /* 0x000fee0000000200 */
[C---:B-1----:R-:W-:Y:S08]  /*2e10*/  HMMA.16816.F32.BF16 R12, R92.reuse, R68, R12 ;  /* 0x000000445c0c723c */ /* 0x042ff0000004180c */
[----:B------:R-:W-:Y:S01]  /*2e20*/  HMMA.16816.F32.BF16 R16, R92, R70, R16 ;  /* 0x000000465c10723c */ /* 0x000fe20000041810 */
[----:B------:R-:W1:Y:S05]  /*2e30*/  LDSM.16.M88.4 R68, [R169+0x16800] ;  /* 0x01680000a944783b */ /* 0x000e6a0000000200 */
[----:B------:R-:W1:Y:S02]  /*2e40*/  LDSM.16.M88.4 R92, [R0+0x4000] ;  /* 0x00400000005c783b */ /* 0x000e640000000200 */
[C---:B---3--:R-:W-:Y:S08]  /*2e50*/  HMMA.16816.F32.BF16 R4, R76.reuse, R80, R4 ;  /* 0x000000504c04723c */ /* 0x048ff00000041804 */
[C---:B------:R-:W-:Y:S01]  /*2e60*/  HMMA.16816.F32.BF16 R8, R76.reuse, R82, R8 ;  /* 0x000000524c08723c */ /* 0x040fe20000041808 */
[----:B------:R-:W-:Y:S07]  /*2e70*/  LDSM.16.M88.4 R80, [R172+0x16000] ;  /* 0x01600000ac50783b */ /* 0x000fee0000000200 */
[C---:B--2---:R-:W-:Y:S08]  /*2e80*/  HMMA.16816.F32.BF16 R12, R76.reuse, R72, R12 ;  /* 0x000000484c0c723c */ /* 0x044ff0000004180c */
        /* <DEDUP_REMOVED lines=83> */
[----:B------:R-:W1:Y:S02]  /*33c0*/  MUFU.EX2 R94, R11 ;  /* 0x0000000b005e7308 */ /* 0x000e640000000800 */
[--C-:B------:R-:W-:Y:S02]  /*33d0*/  FFMA.FTZ R18, R18, c[0x0][0x23c], -R0.reuse ;  /* 0x00008f0012127a23 */ /* 0x100fe40000010800 */
[----:B------:R-:W-:Y:S01]  /*33e0*/  FFMA.FTZ R0, R19, c[0x0][0x23c], -R0 ;  /* 0x00008f0013007a23 */ /* 0x000fe20000010800 */
[----:B------:R2:W-:Y:S05]  /*33f0*/  STS [R201+0x20000], R3 ;  /* 0x02000003c9007388 */ /* 0x0005ea0000000800 */
[----:B------:R3:W-:Y:S10]  /*3400*/  MUFU.EX2 R84, R2 ;  /* 0x0000000200547308 */ /* 0x0007f40000000800 */
        /* <DEDUP_REMOVED lines=18> */
[----:B------:R-:W-:Y:S01]  /*3530*/  STS [R203+0x20000], R2 ;  /* 0x02000002cb007388 */ /* 0x000fe20000000800 */
[----:B----4-:R-:W-:Y:S05]  /*3540*/  F2FP.BF16.PACK_AB R0, R87, R88 ;  /* 0x000000585700723e */ /* 0x010fea00000010ff */
[----:B------:R-:W-:Y:S05]  /*3550*/  STS [R203+0x20400], R0 ;  /* 0x02040000cb007388 */ /* 0x000fea0000000800 */
[----:B------:R-:W-:Y:S05]  /*3560*/  LDSM.16.M88.4 R16, [R176+0xc000] ;  /* 0x00c00000b010783b */ /* 0x000fea0000000200 */
[----:B------:R-:W1:Y:S05]  /*3570*/  LDSM.16.M88.4 R8, [R169+0x18000] ;  /* 0x01800000a908783b */ /* 0x000e6a0000000200 */
[----:B------:R-:W2:Y:S05]  /*3580*/  LDSM.16.M88.4 R68, [R169+0x18800] ;  /* 0x01880000a944783b */ /* 0x000eaa0000000200 */
[----:B------:R-:W-:Y:S05]  /*3590*/  LDSM.16.M88.4 R72, [R177+0xc000] ;  /* 0x00c00000b148783b */ /* 0x000fea0000000200 */
[----:B------:R-:W3:Y:S05]  /*35a0*/  LDSM.16.M88.4 R76, [R170+0x18000] ;  /* 0x01800000aa4c783b */ /* 0x000eea0000000200 */
[----:B------:R-:W4:Y:S01]  /*35b0*/  LDSM.16.M88.4 R80, [R170+0x18800] ;  /* 0x01880000aa50783b */ /* 0x000f220000000200 */
[C---:B-1----:R-:W-:Y:S08]  /*35c0*/  HMMA.16816.F32.BF16 R4, R16.reuse, R8, RZ ;  /* 0x000000081004723c */ /* 0x042ff000000418ff */
[C---:B------:R-:W-:Y:S08]  /*35d0*/  HMMA.16816.F32.BF16 R8, R16.reuse, R10, RZ ;  /* 0x0000000a1008723c */ /* 0x040ff000000418ff */
[C---:B--2---:R-:W-:Y:S08]  /*35e0*/  HMMA.16816.F32.BF16 R12, R16.reuse, R68, RZ ;  /* 0x00000044100c723c */ /* 0x044ff000000418ff */
[----:B------:R-:W-:Y:S01]  /*35f0*/  HMMA.16816.F32.BF16 R16, R16, R70, RZ ;  /* 0x000000461010723c */ /* 0x000fe200000418ff */
[----:B------:R-:W-:Y:S07]  /*3600*/  LDSM.16.M88.4 R68, [R179+0xc000] ;  /* 0x00c00000b344783b */ /* 0x000fee0000000200 */
[C---:B---3--:R-:W-:Y:S08]  /*3610*/  HMMA.16816.F32.BF16 R4, R72.reuse, R76, R4 ;  /* 0x0000004c4804723c */ /* 0x048ff00000041804 */
[C---:B------:R-:W-:Y:S01]  /*3620*/  HMMA.16816.F32.BF16 R8, R72.reuse, R78, R8 ;  /* 0x0000004e4808723c */ /* 0x040fe20000041808 */
[----:B------:R-:W1:Y:S07]  /*3630*/  LDSM.16.M88.4 R76, [R172+0x18000] ;  /* 0x01800000ac4c783b */ /* 0x000e6e0000000200 */
[C---:B----4-:R-:W-:Y:S08]  /*3640*/  HMMA.16816.F32.BF16 R12, R72.reuse, R80, R12 ;  /* 0x00000050480c723c */ /* 0x050ff0000004180c */
[----:B------:R-:W-:Y:S01]  /*3650*/  HMMA.16816.F32.BF16 R16, R72, R82, R16 ;  /* 0x000000524810723c */ /* 0x000fe20000041810 */
[----:B------:R-:W2:Y:S05]  /*3660*/  LDSM.16.M88.4 R72, [R172+0x18800] ;  /* 0x01880000ac48783b */ /* 0x000eaa0000000200 */
[----:B------:R-:W-:Y:S02]  /*3670*/  LDSM.16.M88.4 R80, [R171+0x18000] ;  /* 0x01800000ab50783b */ /* 0x000fe40000000200 */
[C---:B-1----:R-:W-:Y:S08]  /*3680*/  HMMA.16816.F32.BF16 R4, R68.reuse, R76, R4 ;  /* 0x0000004c4404723c */ /* 0x042ff00000041804 */
[C---:B------:R-:W-:Y:S01]  /*3690*/  HMMA.16816.F32.BF16 R8, R68.reuse, R78, R8 ;  /* 0x0000004e4408723c */ /* 0x040fe20000041808 */
[----:B------:R-:W1:Y:S07]  /*36a0*/  LDSM.16.M88.4 R76, [R178+0xc000] ;  /* 0x00c00000b24c783b */ /* 0x000e6e0000000200 */
[C---:B--2---:R-:W-:Y:S08]  /*36b0*/  HMMA.16816.F32.BF16 R12, R68.reuse, R72, R12 ;  /* 0x00000048440c723c */ /* 0x044ff0000004180c */
        /* <DEDUP_REMOVED lines=15> */
[----:B------:R-:W2:Y:S06]  /*37b0*/  LDSM.16.M88.4 R68, [R170+0x1a800] ;  /* 0x01a80000aa44783b */ /* 0x000eac0000000200 */
[----:B------:R-:W-:Y:S05]  /*37c0*/  IADD3 R72, P0, R219, R206, RZ ;  /* 0x000000cedb487210 */ /* 0x000fea0007f1e0ff */
[----:B------:R-:W-:Y:S02]  /*37d0*/  IADD3.X R73, R226, R205, RZ, P0, !PT ;  /* 0x000000cde2497210 */ /* 0x000fe400007fe4ff */
[C---:B------:R-:W-:Y:S03]  /*37e0*/  LEA R188, P0, R249.reuse, R188, 0x2 ;  /* 0x000000bcf9bc7211 */ /* 0x040fe600078010ff */
[----:B------:R3:W4:Y:S01]  /*37f0*/  LDG.E R2, [R72.64] ;  /* 0x0000000648027981 */ /* 0x000722000c1e1900 */
[----:B------:R-:W-:Y:S04]  /*3800*/  LEA.HI.X.SX32 R189, R249, R189, 0x2, P0 ;  /* 0x000000bdf9bd7211 */ /* 0x000fe800000f16ff */
[----:B------:R3:W4:Y:S01]  /*3810*/  LDG.E R0, [R72.64+0x20] ;  /* 0x0000200648007981 */ /* 0x000722000c1e1900 */
[C---:B-1----:R-:W-:Y:S08]  /*3820*/  HMMA.16816.F32.BF16 R4, R76.reuse, R80, R4 ;  /* 0x000000504c04723c */ /* 0x042ff00000041804 */
[C---:B------:R-:W-:Y:S01]  /*3830*/  HMMA.16816.F32.BF16 R8, R76.reuse, R82, R8 ;  /* 0x000000524c08723c */ /* 0x040fe20000041808 */
[----:B------:R-:W-:Y:S07]  /*3840*/  LDSM.16.M88.4 R80, [R172+0x1a000] ;  /* 0x01a00000ac50783b */ /* 0x000fee0000000200 */
[C---:B--2---:R-:W-:Y:S01]  /*3850*/  HMMA.16816.F32.BF16 R12, R76.reuse, R68, R12 ;  /* 0x000000444c0c723c */ /* 0x044fe2000004180c */
[----:B---3--:R-:W1:Y:S07]  /*3860*/  LDSM.16.M88.4 R72, [R179+0xe000] ;  /* 0x00e00000b348783b */ /* 0x008e6e0000000200 */
        /* <DEDUP_REMOVED lines=36> */
[----:B------:R-:W2:Y:S07]  /*3ab0*/  LDSM.16.M88.4 R68, [R171+0x1c800] ;  /* 0x01c80000ab44783b */ /* 0x000eae0000000200 */
[C---:B-1----:R-:W-:Y:S08]  /*3ac0*/  HMMA.16816.F32.BF16 R4, R76.reuse, R80, R4 ;  /* 0x000000504c04723c */ /* 0x042ff00000041804 */
[C---:B------:R-:W-:Y:S08]  /*3ad0*/  HMMA.16816.F32.BF16 R8, R76.reuse, R82, R8 ;  /* 0x000000524c08723c */ /* 0x040ff00000041808 */
[C---:B--2---:R-:W-:Y:S08]  /*3ae0*/  HMMA.16816.F32.BF16 R12, R76.reuse, R68, R12 ;  /* 0x000000444c0c723c */ /* 0x044ff0000004180c */
[C---:B----4-:R-:W-:Y:S01]  /*3af0*/  FADD.FTZ R4, -R2.reuse, R4 ;  /* 0x0000000402047221 */ /* 0x050fe20000010100 */
[----:B------:R-:W-:Y:S03]  /*3b00*/  HMMA.16816.F32.BF16 R16, R76, R70, R16 ;  /* 0x000000464c10723c */ /* 0x000fe60000041810 */
[C---:B------:R-:W-:Y:S02]  /*3b10*/  FADD.FTZ R5, -R2.reuse, R5 ;  /* 0x0000000502057221 */ /* 0x040fe40000010100 */
[----:B------:R-:W-:Y:S02]  /*3b20*/  FMUL.FTZ R69, R97, R4 ;  /* 0x0000000461457220 */ /* 0x000fe40000410000 */
[C---:B------:R-:W-:Y:S02]  /*3b30*/  FADD.FTZ R8, -R2.reuse, R8 ;  /* 0x0000000802087221 */ /* 0x040fe40000010100 */
[----:B------:R-:W-:Y:S03]  /*3b40*/  FADD.FTZ R9, -R2, R9 ;  /* 0x0000000902097221 */ /* 0x000fe60000010100 */
[----:B------:R-:W-:Y:S02]  /*3b50*/  FADD.FTZ R10, -R0, R10 ;  /* 0x0000000a000a7221 */ /* 0x000fe40000010100 */
[----:B------:R-:W-:Y:S02]  /*3b60*/  FMUL.FTZ R68, R96, R5 ;  /* 0x0000000560447220 */ /* 0x000fe40000410000 */
[----:B------:R-:W-:Y:S02]  /*3b70*/  FADD.FTZ R12, -R2, R12 ;  /* 0x0000000c020c7221 */ /* 0x000fe40000010100 */
[----:B------:R-:W-:Y:S02]  /*3b80*/  FMUL.FTZ R72, R93, R8 ;  /* 0x000000085d487220 */ /* 0x000fe40000410000 */
[----:B------:R-:W-:Y:S02]  /*3b90*/  FMUL.FTZ R71, R92, R9 ;  /* 0x000000095c477220 */ /* 0x000fe40000410000 */
[C---:B------:R-:W-:Y:S02]  /*3ba0*/  FADD.FTZ R13, -R2.reuse, R13 ;  /* 0x0000000d020d7221 */ /* 0x040fe40000010100 */
[C---:B------:R-:W-:Y:S02]  /*3bb0*/  FADD.FTZ R70, -R2.reuse, R16 ;  /* 0x0000001002467221 */ /* 0x040fe40000010100 */
[----:B------:R-:W-:Y:S02]  /*3bc0*/  FADD.FTZ R17, -R2, R17 ;  /* 0x0000001102117221 */ /* 0x000fe40000010100 */
[----:B------:R-:W-:Y:S02]  /*3bd0*/  FMUL.FTZ R16, R90, R12 ;  /* 0x0000000c5a107220 */ /* 0x000fe40000410000 */
[C---:B------:R-:W-:Y:S02]  /*3be0*/  FADD.FTZ R4, -R0.reuse, R6 ;  /* 0x0000000600047221 */ /* 0x040fe40000010100 */
[C---:B------:R-:W-:Y:S02]  /*3bf0*/  FADD.FTZ R5, -R0.reuse, R7 ;  /* 0x0000000700057221 */ /* 0x040fe40000010100 */
[C---:B------:R-:W-:Y:S02]  /*3c00*/  FADD.FTZ R11, -R0.reuse, R11 ;  /* 0x0000000b000b7221 */ /* 0x040fe40000010100 */
[----:B------:R-:W-:Y:S02]  /*3c10*/  FMUL.FTZ R12, R95, R10 ;  /* 0x0000000a5f0c7220 */ /* 0x000fe40000410000 */
        /* <DEDUP_REMOVED lines=15> */
[----:B------:R-:W-:Y:S01]  /*3d10*/  IMAD.MOV.U32 R6, RZ, RZ, c[0x0][0x190] ;  /* 0x00006400ff067624 */ /* 0x000fe200078e00ff */
[----:B------:R-:W-:Y:S01]  /*3d20*/  LOP3.LUT R0, R198, 0x1, RZ, 0xc0, !PT ;  /* 0x00000001c6007812 */ /* 0x000fe200078ec0ff */
[----:B------:R-:W-:Y:S02]  /*3d30*/  IMAD.MOV.U32 R14, RZ, RZ, -0x6000 ;  /* 0xffffa000ff0e7424 */ /* 0x000fe400078e00ff */
[----:B------:R-:W-:Y:S01]  /*3d40*/  IMAD.U32 R2, R6, -0x40, RZ ;  /* 0xffffffc006027824 */ /* 0x000fe200078e00ff */
[----:B------:R-:W-:Y:S01]  /*3d50*/  ISETP.NE.U32.AND P1, PT, R0, 0x1, PT ;  /* 0x000000010000780c */ /* 0x000fe20003f25070 */
[----:B------:R-:W-:Y:S03]  /*3d60*/  IMAD.MOV.U32 R15, RZ, RZ, c[0x0][0x194] ;  /* 0x00006500ff0f7624 */ /* 0x000fe600078e00ff */
[----:B------:R-:W-:Y:S02]  /*3d70*/  LEA R3, P0, R2, R192, 0x1 ;  /* 0x000000c002037211 */ /* 0x000fe400078008ff */
[----:B------:R-:W-:Y:S02]  /*3d80*/  SEL R0, R14, 0x6000, !P1 ;  /* 0x000060000e007807 */ /* 0x000fe40004800000 */
[----:B------:R-:W-:Y:S02]  /*3d90*/  LEA.HI.X.SX32 R2, R2, R193, 0x1, P0 ;  /* 0x000000c102027211 */ /* 0x000fe400000f0eff */
[----:B------:R-:W-:Y:S01]  /*3da0*/  MOV R192, R3 ;  /* 0x0000000300c07202 */ /* 0x000fe20000000f00 */
[----:B------:R-:W-:Y:S01]  /*3db0*/  IMAD.IADD R190, R190, 0x1, R0 ;  /* 0x00000001bebe7824 */ /* 0x000fe200078e0200 */
[----:B------:R-:W-:Y:S01]  /*3dc0*/  IADD3 R175, R175, R0, RZ ;  /* 0x00000000afaf7210 */ /* 0x000fe20007ffe0ff */
[----:B------:R-:W-:Y:S01]  /*3dd0*/  IMAD.MOV.U32 R193, RZ, RZ, R2 ;  /* 0x000000ffffc17224 */ /* 0x000fe200078e0002 */
[C---:B------:R-:W-:Y:S04]  /*3de0*/  LEA R2, P0, R6.reuse, R192, 0x6 ;  /* 0x000000c006027211 */ /* 0x040fe800078030ff */
        /* <DEDUP_REMOVED lines=10> */
[----:B------:R-:W0:Y:S02]  /*3e90*/  LDGDEPBAR ;  /* 0x00000000000079af */ /* 0x000e240000000000 */
.L_x_355:
[----:B------:R-:W-:Y:S02]  /*3ea0*/  F2FP.BF16.PACK_AB R6, R68, R69 ;  /* 0x000000454406723e */ /* 0x000fe400000010ff */
[----:B------:R-:W-:Y:S02]  /*3eb0*/  F2FP.BF16.PACK_AB R5, R5, R4 ;  /* 0x000000040505723e */ /* 0x000fe400000010ff */
[----:B------:R-:W-:Y:S01]  /*3ec0*/  F2FP.BF16.PACK_AB R4, R71, R72 ;  /* 0x000000484704723e */ /* 0x000fe200000010ff */
[----:B------:R-:W-:Y:S01]  /*3ed0*/  STS [R201+0x1e000], R6 ;  /* 0x01e00006c9007388 */ /* 0x000fe20000000800 */
[----:B-1----:R-:W-:Y:S02]  /*3ee0*/  F2FP.BF16.PACK_AB R3, R11, R12 ;  /* 0x0000000c0b03723e */ /* 0x002fe400000010ff */
        /* <DEDUP_REMOVED lines=84> */
[----:B------:R-:W-:Y:S03]  /*4430*/  MOV R5, c[0x0][0x374] ;  /* 0x0000dd0000057a02 */ /* 0x000fe60000000f00 */
[----:B------:R-:W-:Y:S05]  /*4440*/  IMAD.U32 R2, R4, -0x40, RZ ;  /* 0xffffffc004027824 */ /* 0x000fea00078e00ff */
[C---:B------:R-:W-:Y:S04]  /*4450*/  LEA R3, P0, R2.reuse, R194, 0x1 ;  /* 0x000000c202037211 */ /* 0x040fe800078008ff */
[----:B------:R-:W-:Y:S01]  /*4460*/  LEA.HI.X.SX32 R2, R2, R195, 0x1, P0 ;  /* 0x000000c302027211 */ /* 0x000fe200000f0eff */
[----:B------:R-:W-:Y:S03]  /*4470*/  IMAD.MOV.U32 R194, RZ, RZ, R3 ;  /* 0x000000ffffc27224 */ /* 0x000fe600078e0003 */
[----:B------:R-:W-:Y:S02]  /*4480*/  MOV R195, R2 ;  /* 0x0000000200c37202 */ /* 0x000fe40000000f00 */
[C---:B------:R-:W-:Y:S03]  /*4490*/  LEA R2, P0, R4.reuse, R194, 0x6 ;  /* 0x000000c204027211 */ /* 0x040fe600078030ff */
[----:B------:R-:W-:Y:S01]  /*44a0*/  @!PT LDS RZ, [RZ] ;  /* 0x00000000fffff984 */ /* 0x000fe20000000800 */
[----:B------:R-:W-:Y:S01]  /*44b0*/  @!PT LDS RZ, [RZ] ;  /* 0x00000000fffff984 */ /* 0x000fe20000000800 */
[----:B------:R-:W-:Y:S01]  /*44c0*/  @!PT LDS RZ, [RZ] ;  /* 0x00000000fffff984 */ /* 0x000fe20000000800 */
[----:B------:R1:W-:Y:S01]  /*44d0*/  LDGSTS.E.BYPASS.LTC128B.128 [R196+0xc000], [R194.64] ;  /* 0x0c000000c2c47fae */ /* 0x0003e2000b901d46 */
[----:B------:R-:W-:Y:S03]  /*44e0*/  LEA.HI.X R3, R4, R195, R5, 0x6, P0 ;  /* 0x000000c304037211 */ /* 0x000fe600000f3405 */
[----:B------:R1:W-:Y:S04]  /*44f0*/  LDGSTS.E.BYPASS.LTC128B.128 [R196+0xe000], [R194.64+0x80] ;  /* 0x0e000080c2c47fae */ /* 0x0003e8000b901d46 */
[----:B------:R1:W-:Y:S04]  /*4500*/  LDGSTS.E.BYPASS.LTC128B.128 [R196+0x10000], [R194.64+0x100] ;  /* 0x10000100c2c47fae */ /* 0x0003e8000b901d46 */
[----:B------:R1:W-:Y:S04]  /*4510*/  LDGSTS.E.BYPASS.LTC128B.128 [R196+0xd000], [R2.64] ;  /* 0x0d00000002c47fae */ /* 0x0003e8000b901d46 */
[----:B------:R1:W-:Y:S04]  /*4520*/  LDGSTS.E.BYPASS.LTC128B.128 [R196+0xf000], [R2.64+0x80] ;  /* 0x0f00008002c47fae */ /* 0x0003e8000b901d46 */
[----:B------:R1:W-:Y:S04]  /*4530*/  LDGSTS.E.BYPASS.LTC128B.128 [R196+0x11000], [R2.64+0x100] ;  /* 0x1100010002c47fae */ /* 0x0003e8000b901d46 */
[----:B------:R-:W0:Y:S02]  /*4540*/  LDGDEPBAR ;  /* 0x00000000000079af */ /* 0x000e240000000000 */
.L_x_356:
[----:B------:R-:W-:Y:S01]  /*4550*/  LDSM.16.M88.4 R96, [R181] ;  /* 0x00000000b560783b */ /* 0x000fe20000000200 */
[C---:B-1----:R-:W-:Y:S03]  /*4560*/  LEA R2, P1, R197.reuse, R188, 0x2 ;  /* 0x000000bcc5027211 */ /* 0x042fe600078210ff */
[----:B------:R-:W1:Y:S01]  /*4570*/  LDSM.16.MT88.4 R16, [R0+0x12000] ;  /* 0x012000000010783b */ /* 0x000e620000004200 */
[-C--:B------:R-:W-:Y:S03]  /*4580*/  LEA.HI.X.SX32 R3, R197, R189.reuse, 0x2, P1 ;  /* 0x000000bdc5037211 */ /* 0x080fe600008f16ff */
        /* <DEDUP_REMOVED lines=58> */
[----:B------:R-:W-:Y:S04]  /*4930*/  IMAD R0, R0, 0x18, RZ ;  /* 0x0000001800007824 */ /* 0x000fe800078e02ff */
[-C--:B------:R-:W-:Y:S08]  /*4940*/  HMMA.16816.F32.BF16 R12, R160, R158.reuse, R12 ;  /* 0x0000009ea00c723c */ /* 0x080ff0000004180c */
[C---:B------:R-:W-:Y:S08]  /*4950*/  HMMA.16816.F32.BF16 R16, R152.reuse, R158, R16 ;  /* 0x0000009e9810723c */ /* 0x040ff00000041810 */
[-C--:B---3--:R-:W-:Y:S08]  /*4960*/  HMMA.16816.F32.BF16 R68, R152, R148.reuse, R68 ;  /* 0x000000949844723c */ /* 0x088ff00000041844 */
[C---:B------:R-:W-:Y:S07]  /*4970*/  HMMA.16816.F32.BF16 R72, R160.reuse, R148, R72 ;  /* 0x00000094a048723c */ /* 0x040fee0000041848 */
        /* <DEDUP_REMOVED lines=14> */
[-C--:B--2---:R-:W-:Y:S02]  /*4a60*/  LEA R4, P1, R0, R188.reuse, 0x2 ;  /* 0x000000bc00047211 */ /* 0x084fe400078210ff */
[-C--:B------:R-:W-:Y:S01]  /*4a70*/  LEA R150, P0, R252, R188.reuse, 0x2 ;  /* 0x000000bcfc967211 */ /* 0x080fe200078010ff */
[----:B------:R1:W-:Y:S03]  /*4a80*/  RED.E.ADD.F32.FTZ.RN.STRONG.GPU [R148.64], R6 ;  /* 0x000000069400798e */ /* 0x0003e6000c10e786 */
[-C--:B---3--:R-:W-:Y:S01]  /*4a90*/  LEA.HI.X.SX32 R5, R0, R189.reuse, 0x2, P1 ;  /* 0x000000bd00057211 */ /* 0x088fe200008f16ff */
[----:B------:R-:W-:Y:S01]  /*4aa0*/  IMAD.IADD R0, R197, 0x1, R236 ;  /* 0x00000001c5007824 */ /* 0x000fe200078e02ec */
[-C--:B------:R-:W-:Y:S03]  /*4ab0*/  LEA.HI.X.SX32 R151, R252, R189.reuse, 0x2, P0 ;  /* 0x000000bdfc977211 */ /* 0x080fe600000f16ff */
[----:B------:R2:W-:Y:S04]  /*4ac0*/  RED.E.ADD.F32.FTZ.RN.STRONG.GPU [R4.64], R7 ;  /* 0x000000070400798e */ /* 0x0005e8000c10e786 */
[----:B------:R3:W-:Y:S01]  /*4ad0*/  RED.E.ADD.F32.FTZ.RN.STRONG.GPU [R150.64], R8 ;  /* 0x000000089600798e */ /* 0x0007e2000c10e786 */
[CC--:B-1----:R-:W-:Y:S02]  /*4ae0*/  LEA R148, P2, R251.reuse, R188.reuse, 0x2 ;  /* 0x000000bcfb947211 */ /* 0x0c2fe400078410ff */
[-C--:B------:R-:W-:Y:S02]  /*4af0*/  LEA R6, P1, R250, R188.reuse, 0x2 ;  /* 0x000000bcfa067211 */ /* 0x080fe400078210ff */
[-C--:B------:R-:W-:Y:S02]  /*4b00*/  LEA.HI.X.SX32 R149, R251, R189.reuse, 0x2, P2 ;  /* 0x000000bdfb957211 */ /* 0x080fe400010f16ff */
[-C--:B--2---:R-:W-:Y:S03]  /*4b10*/  LEA R4, P0, R248, R188.reuse, 0x2 ;  /* 0x000000bcf8047211 */ /* 0x084fe600078010ff */
[----:B------:R1:W-:Y:S01]  /*4b20*/  RED.E.ADD.F32.FTZ.RN.STRONG.GPU [R148.64], R9 ;  /* 0x000000099400798e */ /* 0x0003e2000c10e786 */
[-C--:B------:R-:W-:Y:S02]  /*4b30*/  LEA.HI.X.SX32 R7, R250, R189.reuse, 0x2, P1 ;  /* 0x000000bdfa077211 */ /* 0x080fe400008f16ff */
        /* <DEDUP_REMOVED lines=8> */
[-C--:B--2---:R-:W-:Y:S02]  /*4bc0*/  LEA R6, P1, R236, R188.reuse, 0x2 ;  /* 0x000000bcec067211 */ /* 0x084fe400078210ff */
[-C--:B------:R-:W-:Y:S02]  /*4bd0*/  LEA R10, P0, R0, R188.reuse, 0x2 ;  /* 0x000000bc000a7211 */ /* 0x080fe400078010ff */
        /* <DEDUP_REMOVED lines=22> */
[CC--:B---3--:R-:W-:Y:S02]  /*4d40*/  LEA R6, P1, R235.reuse, R188.reuse, 0x2 ;  /* 0x000000bceb067211 */ /* 0x0c8fe400078210ff */
        /* <DEDUP_REMOVED lines=60> */
[-C--:B---3--:R-:W-:Y:S02]  /*5110*/  LEA R10, P0, R232, R188.reuse, 0x2 ;  /* 0x000000bce80a7211 */ /* 0x088fe400078010ff */
[-C--:B----4-:R-:W-:Y:S01]  /*5120*/  LEA R8, P4, R0, R188.reuse, 0x2 ;  /* 0x000000bc00087211 */ /* 0x090fe200078810ff */
        /* <DEDUP_REMOVED lines=259> */
.L_x_358:
        /* <DEDUP_REMOVED lines=15> */
.L_x_359:
        /* <DEDUP_REMOVED lines=29> */
[----:B------:R-:W4:Y:S01]  /*6420*/  LDS.128 R12, [R196+0x14000] ;  /* 0x01400000c40c7984 */ /* 0x000f220000000c00 */
[----:B------:R-:W-:Y:S01]  /*6430*/  MOV R2, R4 ;  /* 0x0000000400027202 */ /* 0x000fe20000000f00 */
[----:B------:R-:W-:Y:S01]  /*6440*/  IMAD R0, R38, c[0x0][0x3a0], RZ ;  /* 0x0000e80026007a24 */ /* 0x000fe200078e02ff */
[----:B------:R-:W-:Y:S01]  /*6450*/  MOV R3, R22 ;  /* 0x0000001600037202 */ /* 0x000fe20000000f00 */
[----:B------:R-:W3:Y:S02]  /*6460*/  LDS.128 R8, [R196+0x12000] ;  /* 0x01200000c4087984 */ /* 0x000ee40000000c00 */
[----:B------:R-:W-:-:S02]  /*6470*/  IMAD R0, R228, c[0x0][0x3a4], R0 ;  /* 0x0000e900e4007a24 */ /* 0x000fc400078e0200 */
[----:B------:R-:W2:Y:S01]  /*6480*/  LDS.128 R16, [R196+0x16000] ;  /* 0x01600000c4107984 */ /* 0x000ea20000000c00 */
[----:B------:R-:W-:-:S05]  /*6490*/  IMAD.WIDE.U32 R6, R228, c[0x0][0x3a0], R2 ;  /* 0x0000e800e4067a25 */ /* 0x000fca00078e0002 */
[----:B------:R-:W-:Y:S02]  /*64a0*/  IADD3 R0, R7, R0, RZ ;  /* 0x0000000007007210 */ /* 0x000fe40007ffe0ff */
[----:B------:R-:W-:-:S04]  /*64b0*/  LEA R2, P0, R6, c[0x0][0x340], 0x1 ;  /* 0x0000d00006027a11 */ /* 0x000fc800078008ff */
[----:B------:R-:W-:-:S05]  /*64c0*/  LEA.HI.X R3, R6, c[0x0][0x344], R0, 0x1, P0 ;  /* 0x0000d10006037a11 */ /* 0x000fca00000f0c00 */
[----:B----4-:R4:W-:Y:S04]  /*64d0*/  STG.E.128 [R2.64+0x80], R12 ;  /* 0x0000800c02007986 */ /* 0x0109e8000c101d06 */
[----:B---3--:R4:W-:Y:S04]  /*64e0*/  STG.E.128 [R2.64], R8 ;  /* 0x0000000802007986 */ /* 0x0089e8000c101d06 */
[----:B--2---:R4:W-:Y:S02]  /*64f0*/  STG.E.128 [R2.64+0x100], R16 ;  /* 0x0001001002007986 */ /* 0x0049e4000c101d06 */
.L_x_361:
[----:B------:R-:W-:Y:S05]  /*6500*/  BSYNC B0 ;  /* 0x0000000000007941 */ /* 0x000fea0003800000 */
.L_x_360:
[----:B------:R-:W-:Y:S01]  /*6510*/  IADD3 R0, R228, 0x20, RZ ;  /* 0x00000020e4007810 */ /* 0x000fe20007ffe0ff */
[----:B------:R-:W-:Y:S03]  /*6520*/  BSSY B0, `(.L_x_362) ;  /* 0x0000010000007945 */ /* 0x000fe60003800000 */
[----:B------:R-:W-:-:S13]  /*6530*/  ISETP.GE.AND P1, PT, R0, R23, PT ;  /* 0x000000170000720c */ /* 0x000fda0003f26270 */
[----:B------:R-:W-:Y:S05]  /*6540*/  @P1 BRA `(.L_x_363) ;  /* 0x000000d000001947 */ /* 0x000fea0003800000 */
[----:B------:R-:W-:Y:S02]  /*6550*/  IADD3 R0, P0, R228, 0x20, RZ ;  /* 0x00000020e4007810 */ /* 0x000fe40007f1e0ff */
[----:B----4-:R-:W-:-:S03]  /*6560*/  MOV R3, R22 ;  /* 0x0000001600037202 */ /* 0x010fc60000000f00 */
[----:B------:R-:W-:-:S04]  /*6570*/  IMAD.X R2, RZ, RZ, R38, P0 ;  /* 0x000000ffff027224 */ /* 0x000fc800000e0626 */
[----:B------:R-:W-:Y:S02]  /*6580*/  IMAD R5, R2, c[0x0][0x3a0], RZ ;  /* 0x0000e80002057a24 */ /* 0x000fe400078e02ff */
[----:B------:R-:W-:-:S04]  /*6590*/  IMAD.MOV.U32 R2, RZ, RZ, R4 ;  /* 0x000000ffff027224 */ /* 0x000fc800078e0004 */
[----:B------:R-:W-:-:S04]  /*65a0*/  IMAD.WIDE.U32 R6, R0, c[0x0][0x3a0], R2 ;  /* 0x0000e80000067a25 */ /* 0x000fc800078e0002 */
[----:B------:R-:W-:Y:S01]  /*65b0*/  IMAD R0, R0, c[0x0][0x3a4], R5 ;  /* 0x0000e90000007a24 */ /* 0x000fe200078e0205 */
[----:B------:R-:W-:-:S04]  /*65c0*/  LEA R2, P0, R6, c[0x0][0x340], 0x1 ;  /* 0x0000d00006027a11 */ /* 0x000fc800078008ff */
[----:B------:R-:W-:-:S04]  /*65d0*/  IADD3 R0, R7, R0, RZ ;  /* 0x0000000007007210 */ /* 0x000fc80007ffe0ff */
[----:B------:R-:W-:-:S05]  /*65e0*/  LEA.HI.X R3, R6, c[0x0][0x344], R0, 0x1, P0 ;  /* 0x0000d10006037a11 */ /* 0x000fca00000f0c00 */
[----:B-1----:R1:W-:Y:S04]  /*65f0*/  STG.E.128 [R2.64], R32 ;  /* 0x0000002002007986 */ /* 0x0023e8000c101d06 */
[----:B------:R1:W-:Y:S04]  /*6600*/  STG.E.128 [R2.64+0x80], R28 ;  /* 0x0000801c02007986 */ /* 0x0003e8000c101d06 */
[----:B--2---:R1:W-:Y:S02]  /*6610*/  STG.E.128 [R2.64+0x100], R24 ;  /* 0x0001001802007986 */ /* 0x0043e4000c101d06 */
.L_x_363:
[----:B------:R-:W-:Y:S05]  /*6620*/  BSYNC B0 ;  /* 0x0000000000007941 */ /* 0x000fea0003800000 */
.L_x_362:
        /* <DEDUP_REMOVED lines=13> */
[----:B------:R-:W-:-:S03]  /*6700*/  MOV R3, R8 ;  /* 0x0000000800037202 */ /* 0x000fc60000000f00 */
[C---:B------:R-:W-:Y:S02]  /*6710*/  IMAD R0, R228.reuse, c[0x0][0x3ac], R0 ;  /* 0x0000eb00e4007a24 */ /* 0x040fe400078e0200 */
[----:B------:R-:W-:-:S05]  /*6720*/  IMAD.WIDE.U32 R6, R228, c[0x0][0x3a8], R2 ;  /* 0x0000ea00e4067a25 */ /* 0x000fca00078e0002 */
[----:B------:R-:W-:Y:S02]  /*6730*/  IADD3 R0, R7, R0, RZ ;  /* 0x0000000007007210 */ /* 0x000fe40007ffe0ff */
[----:B------:R-:W-:-:S04]  /*6740*/  LEA R2, P0, R6, c[0x0][0x348], 0x1 ;  /* 0x0000d20006027a11 */ /* 0x000fc800078008ff */
[----:B------:R-:W-:-:S05]  /*6750*/  LEA.HI.X R3, R6, c[0x0][0x34c], R0, 0x1, P0 ;  /* 0x0000d30006037a11 */ /* 0x000fca00000f0c00 */
[----:B---3--:R1:W-:Y:S04]  /*6760*/  STG.E.128 [R2.64], R48 ;  /* 0x0000003002007986 */ /* 0x0083e8000c101d06 */
[----:B------:R1:W-:Y:S04]  /*6770*/  STG.E.128 [R2.64+0x80], R44 ;  /* 0x0000802c02007986 */ /* 0x0003e8000c101d06 */
[----:B------:R1:W-:Y:S02]  /*6780*/  STG.E.128 [R2.64+0x100], R40 ;  /* 0x0001002802007986 */ /* 0x0003e4000c101d06 */
.L_x_365:
[----:B------:R-:W-:Y:S05]  /*6790*/  BSYNC B0 ;  /* 0x0000000000007941 */ /* 0x000fea0003800000 */
.L_x_364:
[----:B------:R-:W-:Y:S05]  /*67a0*/  @P1 BRA `(.L_x_366) ;  /* 0x0000082000001947 */ /* 0x000fea0003800000 */
[----:B------:R-:W-:Y:S02]  /*67b0*/  IADD3 R0, P0, R228, 0x20, RZ ;  /* 0x00000020e4007810 */ /* 0x000fe40007f1e0ff */
[----:B-1----:R-:W-:-:S03]  /*67c0*/  MOV R3, R8 ;  /* 0x0000000800037202 */ /* 0x002fc60000000f00 */
        /* <DEDUP_REMOVED lines=12> */
.L_x_354:
        /* <DEDUP_REMOVED lines=19> */
.L_x_367:
        /* <DEDUP_REMOVED lines=15> */
.L_x_368:
        /* <DEDUP_REMOVED lines=19> */
[----:B------:R-:W-:-:S03]  /*6be0*/  MOV R3, R8 ;  /* 0x0000000800037202 */ /* 0x000fc60000000f00 */
[C---:B------:R-:W-:Y:S02]  /*6bf0*/  IMAD R0, R228.reuse, c[0x0][0x3a4], R0 ;  /* 0x0000e900e4007a24 */ /* 0x040fe400078e0200 */
[----:B--2---:R-:W-:-:S05]  /*6c00*/  IMAD.WIDE.U32 R6, R228, c[0x0][0x3a0], R2 ;  /* 0x0000e800e4067a25 */ /* 0x004fca00078e0002 */
[----:B------:R-:W-:Y:S02]  /*6c10*/  IADD3 R0, R0, R7, RZ ;  /* 0x0000000700007210 */ /* 0x000fe40007ffe0ff */
[----:B------:R-:W-:-:S04]  /*6c20*/  LEA R2, P0, R6, c[0x0][0x340], 0x1 ;  /* 0x0000d00006027a11 */ /* 0x000fc800078008ff */
[----:B------:R-:W-:-:S05]  /*6c30*/  LEA.HI.X R3, R6, c[0x0][0x344], R0, 0x1, P0 ;  /* 0x0000d10006037a11 */ /* 0x000fca00000f0c00 */
[----:B------:R1:W-:Y:S04]  /*6c40*/  STG.E.128 [R2.64], RZ ;  /* 0x000000ff02007986 */ /* 0x0003e8000c101d06 */
[----:B------:R1:W-:Y:S04]  /*6c50*/  STG.E.128 [R2.64+0x80], RZ ;  /* 0x000080ff02007986 */ /* 0x0003e8000c101d06 */
[----:B------:R1:W-:Y:S02]  /*6c60*/  STG.E.128 [R2.64+0x100], RZ ;  /* 0x000100ff02007986 */ /* 0x0003e4000c101d06 */
.L_x_370:
[----:B------:R-:W-:Y:S05]  /*6c70*/  BSYNC B0 ;  /* 0x0000000000007941 */ /* 0x000fea0003800000 */
.L_x_369:
[----:B------:R-:W-:Y:S01]  /*6c80*/  IADD3 R0, R228, 0x20, RZ ;  /* 0x00000020e4007810 */ /* 0x000fe20007ffe0ff */
[----:B------:R-:W-:Y:S03]  /*6c90*/  BSSY B0, `(.L_x_371) ;  /* 0x000000f000007945 */ /* 0x000fe60003800000 */
[----:B------:R-:W-:-:S13]  /*6ca0*/  ISETP.GE.AND P1, PT, R0, R9, PT ;  /* 0x000000090000720c */ /* 0x000fda0003f26270 */
[----:B------:R-:W-:Y:S05]  /*6cb0*/  @P1 BRA `(.L_x_372) ;  /* 0x000000c000001947 */ /* 0x000fea0003800000 */
[----:B------:R-:W-:Y:S02]  /*6cc0*/  IADD3 R0, P0, R228, 0x20, RZ ;  /* 0x00000020e4007810 */ /* 0x000fe40007f1e0ff */
[----:B------:R-:W-:Y:S02]  /*6cd0*/  MOV R5, R8 ;  /* 0x0000000800057202 */ /* 0x000fe40000000f00 */
[----:B-1----:R-:W-:-:S03]  /*6ce0*/  IADD3.X R2, RZ, R12, RZ, P0, !PT ;  /* 0x0000000cff027210 */ /* 0x002fc600007fe4ff */
        /* <DEDUP_REMOVED lines=9> */
.L_x_372:
[----:B------:R-:W-:Y:S05]  /*6d80*/  BSYNC B0 ;  /* 0x0000000000007941 */ /* 0x000fea0003800000 */
.L_x_371:
        /* <DEDUP_REMOVED lines=22> */
.L_x_374:
[----:B------:R-:W-:Y:S05]  /*6ef0*/  BSYNC B0 ;  /* 0x0000000000007941 */ /* 0x000fea0003800000 */
.L_x_373:
[----:B------:R-:W-:Y:S05]  /*6f00*/  @P1 BRA `(.L_x_366) ;  /* 0x000000c000001947 */ /* 0x000fea0003800000 */
[----:B------:R-:W-:Y:S02]  /*6f10*/  IADD3 R0, P0, R228, 0x20, RZ ;  /* 0x00000020e4007810 */ /* 0x000fe40007f1e0ff */
[----:B------:R-:W-:-:S02]  /*6f20*/  MOV R5, R8 ;  /* 0x0000000800057202 */ /* 0x000fc40000000f00 */
        /* <DEDUP_REMOVED lines=10> */
.L_x_366:
[----:B------:R-:W-:Y:S05]  /*6fd0*/  BSYNC B1 ;  /* 0x0000000000017941 */ /* 0x000fea0003800000 */
.L_x_349:
[----:B------:R-:W-:-:S04]  /*6fe0*/  IADD3 R229, R229, c[0x0][0xc], RZ ;  /* 0x00000300e5e57a10 */ /* 0x000fc80007ffe0ff */
[----:B------:R-:W-:-:S13]  /*6ff0*/  ISETP.GE.AND P0, PT, R229, UR4, PT ;  /* 0x00000004e5007c0c */ /* 0x000fda000bf06270 */
[----:B------:R-:W-:Y:S01]  /*7000*/  @P0 CALL.REL.NOINC `(.L_x_375) ;  /* 0x0000001000000944 */ /* 0x000fe20003c00000 */
[----:B------:R-:W-:Y:S05]  /*7010*/  BRA `(.L_x_376) ;  /* 0xffff990000007947 */ /* 0x000fea000383ffff */
.L_x_375:
[----:B------:R-:W-:Y:S05]  /*7020*/  EXIT ;  /* 0x000000000000794d */ /* 0x000fea0003800000 */
.L_x_377:
        /* <DEDUP_REMOVED lines=13> */
.L_x_1586:


//--------------------- .text._ZN5flash44flash_bwd_dq_dk_dv_loop_seqk_parallel_kernelI23Flash_bwd_kernel_traitsILi192ELi64ELi64ELi8ELi4ELi2ELi2ELb0ELb0EN7cutlass10bfloat16_tE19Flash_kernel_traitsILi192ELi64ELi64ELi8ES3_EELb0ELb0ELb0ELb1ELb0ELb0ELb0EEEvNS_16Flash_bwd_paramsE --------------------------
	.section	.text._ZN5flash44flash_bwd_dq_dk_dv_loop_seqk_parallel_kernelI23Flash_bwd_kernel_traitsILi192ELi64ELi64ELi8ELi4ELi2ELi2ELb0ELb0EN7cutlass10bfloat16_tE19Flash_kernel_traitsILi192ELi64ELi64ELi8ES3_EELb0ELb0ELb0ELb1ELb0ELb0ELb0EEEvNS_16Flash_bwd_paramsE,"ax",@progbits
	.sectioninfo	@"SHI_REGISTERS=255"
	.align	128
        .global         _ZN5flash44flash_bwd_dq_dk_dv_loop_seqk_parallel_kernelI23Flash_bwd_kernel_traitsILi192ELi64ELi64ELi8ELi4ELi2ELi2ELb0ELb0EN7cutlass10bfloat16_tE19Flash_kernel_traitsILi192ELi64ELi64ELi8ES3_EELb0ELb0ELb0ELb1ELb0ELb0ELb0EEEvNS_16Flash_bwd_paramsE
        .type           _ZN5flash44flash_bwd_dq_dk_dv_loop_seqk_parallel_kernelI23Flash_bwd_kernel_traitsILi192ELi64ELi64ELi8ELi4ELi2ELi2ELb0ELb0EN7cutlass10bfloat16_tE19Flash_kernel_traitsILi192ELi64ELi64ELi8ES3_EELb0ELb0ELb0ELb1ELb0ELb0ELb0EEEvNS_16Flash_bwd_paramsE,@function
        .size           _ZN5flash44flash_bwd_dq_dk_dv_loop_seqk_parallel_kernelI23Flash_bwd_kernel_traitsILi192ELi64ELi64ELi8ELi4ELi2ELi2ELb0ELb0EN7cutlass10bfloat16_tE19Flash_kernel_traitsILi192ELi64ELi64ELi8ES3_EELb0ELb0ELb0ELb1ELb0ELb0ELb0EEEvNS_16Flash_bwd_paramsE,(.L_x_1587 - _ZN5flash44flash_bwd_dq_dk_dv_loop_seqk_parallel_kernelI23Flash_bwd_kernel_traitsILi192ELi64ELi64ELi8ELi4ELi2ELi2ELb0ELb0EN7cutlass10bfloat16_tE19Flash_kernel_traitsILi192ELi64ELi64ELi8ES3_EELb0ELb0ELb0ELb1ELb0ELb0ELb0EEEvNS_16Flash_bwd_paramsE)
        .other          _ZN5flash44flash_bwd_dq_dk_dv_loop_seqk_parallel_kernelI23Flash_bwd_kernel_traitsILi192ELi64ELi64ELi8ELi4ELi2ELi2ELb0ELb0EN7cutlass10bfloat16_tE19Flash_kernel_traitsILi192ELi64ELi64ELi8ES3_EELb0ELb0ELb0ELb1ELb0ELb0ELb0EEEvNS_16Flash_bwd_paramsE,@"STO_CUDA_ENTRY STV_DEFAULT"
_ZN5flash44flash_bwd_dq_dk_dv_loop_seqk_parallel_kernelI23Flash_bwd_kernel_traitsILi192ELi64ELi64ELi8ELi4ELi2ELi2ELb0ELb0EN7cutlass10bfloat16_tE19Flash_kernel_traitsILi192ELi64ELi64ELi8ES3_EELb0ELb0ELb0ELb1ELb0ELb0ELb0EEEvNS_16Flash_bwd_paramsE:
.text._ZN5flash44flash_bwd_dq_dk_dv_loop_seqk_parallel_kernelI23Flash_bwd_kernel_traitsILi192ELi64ELi64ELi8ELi4ELi2ELi2ELb0ELb0EN7cutlass10bfloat16_tE19Flash_kernel_traitsILi192ELi64ELi64ELi8ES3_EELb0ELb0ELb0ELb1ELb0ELb0ELb0EEEvNS_16Flash_bwd_paramsE:
        /* <DEDUP_REMOVED lines=13> */
[----:B------:R-:W-:Y:S01]  /*00d0*/  IMAD.MOV.U32 R171, RZ, RZ, 0x40 ;  /* 0x00000040ffab7424 */ /* 0x000fe200078e00ff */
[----:B------:R-:W2:Y:S01]  /*00e0*/  S2R R236, SR_CTAID.Z ;  /* 0x0000000000ec7919 */ /* 0x000ea20000002700 */
[----:B------:R-:W-:Y:S01]  /*00f0*/  IMAD.MOV.U32 R207, RZ, RZ, -0x10 ;  /* 0xfffffff0ffcf7424 */ /* 0x000fe200078e00ff */
[----:B-1----:R-:W-:-:S04]  /*0100*/  SHF.R.S32.HI R13, RZ, 0x1f, R12 ;  /* 0x0000001fff0d7819 */ /* 0x002fc8000001140c */
        /* <DEDUP_REMOVED lines=52> */
[----:B------:R-:W-:Y:S01]  /*0450*/  STL [R1+0x18], R20 ;  /* 0x0000181401007387 */ /* 0x000fe20000100800 */
        /* <DEDUP_REMOVED lines=19> */
[----:B------:R-:W-:Y:S01]  /*0590*/  IMAD.SHL.U32 R5, R10, 0x20, RZ ;  /* 0x000000200a057824 */ /* 0x000fe200078e00ff */
[----:B------:R-:W-:Y:S01]  /*05a0*/  LOP3.LUT R6, R4, 0x6, R12, 0xf8, !PT ;  /* 0x0000000604067812 */ /* 0x000fe200078ef80c */
[----:B------:R-:W-:Y:S01]  /*05b0*/  IMAD.IADD R187, R21, 0x1, -R187 ;  /* 0x0000000115bb7824 */ /* 0x000fe200078e0abb */
[----:B------:R-:W-:Y:S01]  /*05c0*/  LOP3.LUT R4, R0, 0x20, R4, 0xf8, !PT ;  /* 0x0000002000047812 */ /* 0x000fe200078ef804 */
[----:B------:R-:W-:Y:S01]  /*05d0*/  STL [R1+0x14], R19 ;  /* 0x0000141301007387 */ /* 0x000fe20000100800 */
[----:B------:R-:W-:Y:S01]  /*05e0*/  LOP3.LUT R5, R2, 0x20, R5, 0xf8, !PT ;  /* 0x0000002002057812 */ /* 0x000fe200078ef805 */
[----:B------:R-:W-:Y:S01]  /*05f0*/  IMAD.SHL.U32 R192, R18, 0x2, RZ ;  /* 0x0000000212c07824 */ /* 0x000fe200078e00ff */
        /* <DEDUP_REMOVED lines=11> */
[----:B------:R1:W-:Y:S01]  /*06b0*/  STL [R1+0x1c], R6 ;  /* 0x00001c0601007387 */ /* 0x0003e20000100800 */
[----:B------:R-:W-:Y:S01]  /*06c0*/  IMAD.SHL.U32 R205, R205, 0x2, RZ ;  /* 0x00000002cdcd7824 */ /* 0x000fe200078e00ff */
[----:B------:R-:W-:-:S02]  /*06d0*/  SEL R170, R170, 0xffffffe0, !P3 ;  /* 0xffffffe0aaaa7807 */ /* 0x000fc40005800000 */
[----:B------:R-:W-:Y:S02]  /*06e0*/  LOP3.LUT R7, R2, 0x8, R0, 0xf8, !PT ;  /* 0x0000000802077812 */ /* 0x000fe400078ef800 */
[----:B------:R-:W-:Y:S01]  /*06f0*/  LOP3.LUT R2, R3, R5, R2, 0x1e, !PT ;  /* 0x0000000503027212 */ /* 0x000fe200078e1e02 */
[----:B------:R-:W-:Y:S01]  /*0700*/  IMAD.IADD R170, R169, 0x1, R170 ;  /* 0x00000001a9aa7824 */ /* 0x000fe200078e02aa */
[----:B------:R-:W-:Y:S01]  /*0710*/  SHF.R.S32.HI R5, RZ, 0x2, R4 ;  /* 0x00000002ff057819 */ /* 0x000fe20000011404 */
[----:B------:R-:W-:Y:S01]  /*0720*/  IMAD R4, R181, 0x400, R8 ;  /* 0x00000400b5047824 */ /* 0x000fe200078e0208 */
[----:B------:R-:W-:Y:S02]  /*0730*/  LOP3.LUT R3, R7, R3, RZ, 0x3c, !PT ;  /* 0x0000000307037212 */ /* 0x000fe400078e3cff */
[----:B------:R-:W-:Y:S01]  /*0740*/  SEL R171, R171, 0xffffffc0, !P4 ;  /* 0xffffffc0abab7807 */ /* 0x000fe20006000000 */
[----:B------:R-:W-:Y:S01]  /*0750*/  IMAD R5, R187, 0x10, R5 ;  /* 0x00000010bb057824 */ /* 0x000fe200078e0205 */
[----:B------:R-:W-:Y:S01]  /*0760*/  SEL R207, R207, 0x10, !P0 ;  /* 0x00000010cfcf7807 */ /* 0x000fe20004000000 */
[----:B------:R-:W-:Y:S01]  /*0770*/  IMAD.IADD R4, R4, 0x1, R9 ;  /* 0x0000000104047824 */ /* 0x000fe200078e0209 */
[----:B------:R-:W-:Y:S01]  /*0780*/  IADD3 R206, R205, 0x20, RZ ;  /* 0x00000020cdce7810 */ /* 0x000fe20007ffe0ff */
[--C-:B------:R-:W-:Y:S01]  /*0790*/  IMAD R173, R173, 0x2, R171.reuse ;  /* 0x00000002adad7824 */ /* 0x100fe200078e02ab */
[----:B------:R3:W-:Y:S01]  /*07a0*/  STL [R1+0xc], R5 ;  /* 0x00000c0501007387 */ /* 0x0007e20000100800 */
[----:B------:R-:W-:Y:S01]  /*07b0*/  @P1 IADD3 R206, R205, -0x20, RZ ;  /* 0xffffffe0cdce1810 */ /* 0x000fe20007ffe0ff */
[----:B------:R-:W-:Y:S01]  /*07c0*/  IMAD.IADD R172, R169, 0x1, R171 ;  /* 0x00000001a9ac7824 */ /* 0x000fe200078e02ab */
[----:B------:R-:W-:Y:S01]  /*07d0*/  LEA R238, R4, 0x12000, 0x1 ;  /* 0x0001200004ee7811 */ /* 0x000fe200078e08ff */
[----:B------:R3:W-:Y:S01]  /*07e0*/  STL [R1+0x8], R17 ;  /* 0x0000081101007387 */ /* 0x0007e20000100800 */
[----:B------:R-:W-:Y:S01]  /*07f0*/  IMAD.IADD R208, R205, 0x1, R207 ;  /* 0x00000001cdd07824 */ /* 0x000fe200078e02cf */
[----:B------:R-:W-:Y:S01]  /*0800*/  IADD3 R211, R202, 0x40, RZ ;  /* 0x00000040cad37810 */ /* 0x000fe20007ffe0ff */
[----:B-1----:R-:W-:Y:S01]  /*0810*/  IMAD.SHL.U32 R6, R11, 0x40, RZ ;  /* 0x000000400b067824 */ /* 0x002fe200078e00ff */
[----:B------:R-:W-:Y:S01]  /*0820*/  IADD3 R239, R238, 0x40, RZ ;  /* 0x00000040eeef7810 */ /* 0x000fe20007ffe0ff */
[----:B------:R-:W-:Y:S01]  /*0830*/  IMAD.IADD R171, R171, 0x1, R170 ;  /* 0x00000001abab7824 */ /* 0x000fe200078e02aa */
[----:B------:R-:W-:Y:S01]  /*0840*/  IADD3 R212, R202, 0x80, RZ ;  /* 0x00000080cad47810 */ /* 0x000fe20007ffe0ff */
[----:B------:R-:W-:Y:S01]  /*0850*/  IMAD.IADD R207, R207, 0x1, R206 ;  /* 0x00000001cfcf7824 */ /* 0x000fe200078e02ce */
[----:B------:R-:W-:-:S02]  /*0860*/  LOP3.LUT R0, R6, 0xfffffe00, RZ, 0xc0, !PT ;  /* 0xfffffe0006007812 */ /* 0x000fc400078ec0ff */
[----:B------:R-:W-:Y:S02]  /*0870*/  @P2 IADD3 R239, R238, -0x40, RZ ;  /* 0xffffffc0eeef2810 */ /* 0x000fe40007ffe0ff */
[----:B------:R-:W-:Y:S01]  /*0880*/  LOP3.LUT R186, R2, R0, RZ, 0xfc, !PT ;  /* 0x0000000002ba7212 */ /* 0x000fe200078efcff */
[--C-:B------:R-:W-:Y:S02]  /*0890*/  IMAD R181, R181, 0x400, R0.reuse ;  /* 0x00000400b5b57824 */ /* 0x100fe400078e0200 */
[----:B------:R-:W-:Y:S01]  /*08a0*/  IMAD R187, R187, 0x400, R0 ;  /* 0x00000400bbbb7824 */ /* 0x000fe200078e0200 */
[----:B------:R-:W-:Y:S01]  /*08b0*/  SHF.R.S32.HI R0, RZ, 0x1f, R235 ;  /* 0x0000001fff007819 */ /* 0x000fe200000114eb */
[----:B------:R-:W-:Y:S02]  /*08c0*/  IMAD.IADD R181, R3, 0x1, R181 ;  /* 0x0000000103b57824 */ /* 0x000fe400078e02b5 */
[----:B------:R-:W-:-:S03]  /*08d0*/  IMAD.IADD R187, R187, 0x1, R3 ;  /* 0x00000001bbbb7824 */ /* 0x000fc600078e0203 */
[----:B--2---:R-:W-:Y:S02]  /*08e0*/  LEA R181, R181, 0x1e000, 0x1 ;  /* 0x0001e000b5b57811 */ /* 0x004fe400078e08ff */
.L_x_424:
[----:B-1----:R-:W1:Y:S01]  /*08f0*/  S2R R35, SR_CTAID.Y ;  /* 0x0000000000237919 */ /* 0x002e620000002600 */
[----:B--23--:R-:W2:Y:S01]  /*0900*/  LDC.U8 R0, c[0x0][0x312] ;  /* 0x0000c480ff007b82 */ /* 0x00cea20000000000 */
[----:B------:R-:W-:Y:S02]  /*0910*/  ISETP.NE.U32.AND P1, PT, RZ, c[0x0][0x240], PT ;  /* 0x00009000ff007a0c */ /* 0x000fe40003f25070 */
[----:B------:R-:W4:Y:S01]  /*0920*/  S2R R2, SR_CTAID.Y ;  /* 0x0000000000027919 */ /* 0x000f220000002600 */
        /* <DEDUP_REMOVED lines=8> */
[----:B----4-:R-:W-:Y:S02]  /*09b0*/  SHF.R.S32.HI R36, RZ, 0x1f, R2 ;  /* 0x0000001fff247819 */ /* 0x010fe40000011402 */
[----:B------:R-:W-:Y:S02]  /*09c0*/  IADD3 R2, P0, R8, c[0x0][0x240], RZ ;  /* 0x0000900008027a10 */ /* 0x000fe40007f1e0ff */
[----:B------:R-:W-:Y:S02]  /*09d0*/  SHF.L.U64.HI R7, R35, 0x2, R36 ;  /* 0x0000000223077819 */ /* 0x000fe40000010224 */
[----:B------:R-:W-:-:S02]  /*09e0*/  ISETP.EQ.OR.EX P5, PT, RZ, c[0x0][0x24c], !P4, P5 ;  /* 0x00009300ff007a0c */ /* 0x000fc400067a2750 */
[----:B------:R-:W-:Y:S02]  /*09f0*/  IADD3.X R3, R7, c[0x0][0x244], RZ, P0, !PT ;  /* 0x0000910007037a10 */ /* 0x000fe400007fe4ff */
[----:B------:R-:W-:-:S03]  /*0a00*/  @P3 IADD3 R4, P0, R8, c[0x0][0x250], RZ ;  /* 0x0000940008043a10 */ /* 0x000fc60007f1e0ff */
[----:B------:R1:W2:Y:S04]  /*0a10*/  @P1 LDG.E R0, [R2.64] ;  /* 0x0000000602001981 */ /* 0x0002a8000c1e1900 */
[----:B------:R1:W2:Y:S01]  /*0a20*/  @P1 LDG.E R6, [R2.64+0x4] ;  /* 0x0000040602061981 */ /* 0x0002a2000c1e1900 */
[----:B---3--:R-:W-:Y:S01]  /*0a30*/  @P3 IADD3.X R5, R7, c[0x0][0x254], RZ, P0, !PT ;  /* 0x0000950007053a10 */ /* 0x008fe200007fe4ff */
[----:B------:R-:W-:Y:S01]  /*0a40*/  IMAD.MOV.U32 R234, RZ, RZ, RZ ;  /* 0x000000ffffea7224 */ /* 0x000fe200078e00ff */
[----:B-1----:R-:W-:-:S05]  /*0a50*/  IADD3 R2, P2, R8, c[0x0][0x248], RZ ;  /* 0x0000920008027a10 */ /* 0x002fca0007f5e0ff */
[----:B-----5:R1:W5:Y:S01]  /*0a60*/  @P3 LDG.E R234, [R4.64] ;  /* 0x0000000604ea3981 */ /* 0x020362000c1e1900 */
[----:B------:R-:W-:-:S05]  /*0a70*/  IADD3.X R3, R7, c[0x0][0x24c], RZ, P2, !PT ;  /* 0x0000930007037a10 */ /* 0x000fca00017fe4ff */
[----:B------:R-:W3:Y:S01]  /*0a80*/  @!P5 LDG.E R9, [R2.64] ;  /* 0x000000060209d981 */ /* 0x000ee2000c1e1900 */
[----:B------:R-:W-:-:S04]  /*0a90*/  ISETP.NE.U32.AND P0, PT, RZ, c[0x0][0x248], PT ;  /* 0x00009200ff007a0c */ /* 0x000fc80003f05070 */
[----:B------:R-:W-:Y:S01]  /*0aa0*/  ISETP.NE.AND.EX P0, PT, RZ, c[0x0][0x24c], PT, P0 ;  /* 0x00009300ff007a0c */ /* 0x000fe20003f05300 */
[----:B-1----:R-:W-:Y:S02]  /*0ab0*/  IMAD.MOV.U32 R4, RZ, RZ, c[0x0][0x218] ;  /* 0x00008600ff047624 */ /* 0x002fe400078e00ff */
[----:B--2---:R-:W-:Y:S02]  /*0ac0*/  @P1 IMAD.IADD R68, R6, 0x1, -R0 ;  /* 0x0000000106441824 */ /* 0x004fe400078e0a00 */
[----:B------:R-:W-:Y:S01]  /*0ad0*/  @!P1 IMAD.MOV.U32 R68, RZ, RZ, c[0x0][0x214] ;  /* 0x00008500ff449624 */ /* 0x000fe200078e00ff */
[----:B---3--:R1:W-:Y:S07]  /*0ae0*/  STL [R1+0x4], R9 ;  /* 0x0000040901007387 */ /* 0x0083ee0000100800 */
[----:B------:R-:W-:Y:S05]  /*0af0*/  @!P0 BRA `(.L_x_378) ;  /* 0x0000003000008947 */ /* 0x000fea0003800000 */
[----:B------:R-:W2:Y:S02]  /*0b00*/  @P4 LDG.E R4, [R2.64+0x4] ;  /* 0x0000040602044981 */ /* 0x000ea4000c1e1900 */
[----:B--2---:R-:W-:-:S06]  /*0b10*/  @P4 IADD3 R4, R4, -R9, RZ ;  /* 0x8000000904044210 */ /* 0x004fcc0007ffe0ff */
[----:B------:R2:W5:Y:S02]  /*0b20*/  @!P4 LDG.E R4, [R2.64] ;  /* 0x000000060204c981 */ /* 0x000564000c1e1900 */
.L_x_378:
[----:B------:R-:W-:Y:S01]  /*0b30*/  ISETP.NE.U32.AND P2, PT, RZ, c[0x0][0x258], PT ;  /* 0x00009600ff007a0c */ /* 0x000fe20003f45070 */
[----:B------:R-:W3:Y:S03]  /*0b40*/  LDL R33, [R1+0x8] ;  /* 0x0000080001217983 */ /* 0x000ee60000100800 */
[----:B------:R-:W-:-:S13]  /*0b50*/  ISETP.NE.AND.EX P2, PT, RZ, c[0x0][0x25c], PT, P2 ;  /* 0x00009700ff007a0c */ /* 0x000fda0003f45320 */
[----:B--2---:R-:W-:-:S04]  /*0b60*/  @P2 IADD3 R2, P0, R8, c[0x0][0x258], RZ ;  /* 0x0000960008022a10 */ /* 0x004fc80007f1e0ff */
[----:B------:R-:W-:-:S06]  /*0b70*/  @P2 IADD3.X R3, R7, c[0x0][0x25c], RZ, P0, !PT ;  /* 0x0000970007032a10 */ /* 0x000fcc00007fe4ff */
[----:B------:R-:W2:Y:S01]  /*0b80*/  @P2 LDG.E R3, [R2.64] ;  /* 0x0000000602032981 */ /* 0x000ea2000c1e1900 */
[----:B------:R-:W-:-:S04]  /*0b90*/  @!P2 ISETP.NE.U32.AND P0, PT, RZ, c[0x0][0x268], PT ;  /* 0x00009a00ff00aa0c */ /* 0x000fc80003f05070 */
[----:B------:R-:W-:-:S04]  /*0ba0*/  @!P2 ISETP.NE.AND.EX P0, PT, RZ, c[0x0][0x26c], PT, P0 ;  /* 0x00009b00ff00aa0c */ /* 0x000fc80003f05300 */
[----:B------:R-:W-:Y:S01]  /*0bb0*/  @!P2 SEL R2, RZ, c[0x0][0x21c], !P0 ;  /* 0x00008700ff02aa07 */ /* 0x000fe20004000000 */
[----:B---3--:R-:W-:-:S05]  /*0bc0*/  IMAD.SHL.U32 R34, R33, 0x40, RZ ;  /* 0x0000004021227824 */ /* 0x008fca00078e00ff */
[----:B------:R3:W-:Y:S01]  /*0bd0*/  STL [R1], R34 ;  /* 0x0000002201007387 */ /* 0x0007e20000100800 */
[--C-:B--2--5:R-:W-:Y:S01]  /*0be0*/  @P2 IMAD.IADD R198, R3, 0x1, -R234.reuse ;  /* 0x0000000103c62824 */ /* 0x124fe200078e0aea */
[----:B------:R-:W-:-:S04]  /*0bf0*/  @!P2 IADD3 R198, R2, R4, -R234 ;  /* 0x0000000402c6a210 */ /* 0x000fc80007ffe8ea */
[----:B------:R-:W-:-:S13]  /*0c00*/  ISETP.GT.AND P0, PT, R198, R34, PT ;  /* 0x00000022c600720c */ /* 0x000fda0003f04270 */
[----:B------:R-:W-:Y:S05]  /*0c10*/  @!P0 BRA `(.L_x_379) ;  /* 0x00007b9000008947 */ /* 0x000fea0003800000 */
[----:B---3--:R-:W-:Y:S01]  /*0c20*/  ISETP.NE.AND P2, PT, R9, -0x1, PT ;  /* 0xffffffff0900780c */ /* 0x008fe20003f45270 */
        /* <DEDUP_REMOVED lines=8> */
[----:B------:R-:W-:Y:S01]  /*0cb0*/  IMAD.WIDE.U32 R4, R0, c[0x0][0x190], RZ ;  /* 0x0000640000047a25 */ /* 0x000fe200078e00ff */
[----:B------:R-:W-:-:S03]  /*0cc0*/  LOP3.LUT R8, R22, 0xffffffc0, RZ, 0xc0, !PT ;  /* 0xffffffc016087812 */ /* 0x000fc600078ec0ff */
[----:B------:R-:W-:Y:S01]  /*0cd0*/  @P2 IMAD.IADD R6, R234, 0x1, R9 ;  /* 0x00000001ea062824 */ /* 0x000fe200078e0209 */
[----:B------:R-:W-:Y:S01]  /*0ce0*/  SEL R27, R10, R4, !P0 ;  /* 0x000000040a1b7207 */ /* 0x000fe20004000000 */
[----:B------:R-:W-:Y:S01]  /*0cf0*/  IMAD.IADD R20, R11, 0x1, R2 ;  /* 0x000000010b147824 */ /* 0x000fe200078e0202 */
[----:B------:R-:W-:Y:S01]  /*0d00*/  IADD3 R10, R8, -0x40, RZ ;  /* 0xffffffc0080a7810 */ /* 0x000fe20007ffe0ff */
        /* <DEDUP_REMOVED lines=16> */
.L_x_380:
        /* <DEDUP_REMOVED lines=15> */
.L_x_381:
[----:B------:R-:W-:Y:S01]  /*0f00*/  IABS R14, c[0x0][0x1c8] ;  /* 0x00007200000e7a13 */ /* 0x000fe20000000000 */
[----:B------:R-:W2:Y:S01]  /*0f10*/  LDC.U8 R15, c[0x0][0x328] ;  /* 0x0000ca00ff0f7b82 */ /* 0x000ea20000000000 */
[----:B------:R-:W-:Y:S01]  /*0f20*/  IABS R7, R236 ;  /* 0x000000ec00077213 */ /* 0x000fe20000000000 */
[C---:B------:R-:W-:Y:S01]  /*0f30*/  @P0 IMAD.WIDE.U32 R4, R0.reuse, c[0x0][0x370], RZ ;  /* 0x0000dc0000040a25 */ /* 0x040fe200078e00ff */
[----:B------:R-:W3:Y:S01]  /*0f40*/  I2F.RP R2, R14 ;  /* 0x0000000e00027306 */ /* 0x000ee20000209400 */
[----:B------:R-:W-:Y:S01]  /*0f50*/  MOV R12, c[0x0][0x224] ;  /* 0x00008900000c7a02 */ /* 0x000fe20000000f00 */
[----:B------:R-:W4:Y:S01]  /*0f60*/  S2R R16, SR_CTAID.X ;  /* 0x0000000000107919 */ /* 0x000f220000002500 */
[----:B------:R-:W-:Y:S01]  /*0f70*/  MOV R8, R7 ;  /* 0x0000000700087202 */ /* 0x000fe20000000f00 */
[----:B------:R-:W-:Y:S01]  /*0f80*/  @P0 IMAD R11, R0, c[0x0][0x374], R5 ;  /* 0x0000dd00000b0a24 */ /* 0x000fe200078e0205 */
[----:B------:R-:W-:Y:S01]  /*0f90*/  LOP3.LUT R7, R236, c[0x0][0x1c8], RZ, 0x3c, !PT ;  /* 0x00007200ec077a12 */ /* 0x000fe200078e3cff */
[----:B-1----:R-:W-:Y:S01]  /*0fa0*/  @P0 IMAD.MOV.U32 R9, RZ, RZ, R4 ;  /* 0x000000ffff090224 */ /* 0x002fe200078e0004 */
[----:B------:R-:W-:Y:S01]  /*0fb0*/  SHF.R.S32.HI R12, RZ, 0x1f, R12 ;  /* 0x0000001fff0c7819 */ /* 0x000fe2000001140c */
[----:B------:R-:W-:Y:S01]  /*0fc0*/  @!P0 IMAD.WIDE.U32 R4, R35, c[0x0][0x368], RZ ;  /* 0x0000da0023048a25 */ /* 0x000fe200078e00ff */
[----:B------:R-:W-:Y:S01]  /*0fd0*/  ISETP.GE.AND P3, PT, R7, RZ, PT ;  /* 0x000000ff0700720c */ /* 0x000fe20003f66270 */
[----:B------:R-:W1:Y:S01]  /*0fe0*/  LDC.U8 R21, c[0x0][0x3d0] ;  /* 0x0000f400ff157b82 */ /* 0x000e620000000000 */
[----:B------:R-:W-:Y:S01]  /*0ff0*/  MOV R32, c[0x0][0x22c] ;  /* 0x00008b0000207a02 */ /* 0x000fe20000000f00 */
[----:B------:R-:W-:Y:S01]  /*1000*/  IMAD R7, R12, R35, RZ ;  /* 0x000000230c077224 */ /* 0x000fe200078e02ff */
[----:B------:R-:W-:Y:S01]  /*1010*/  @!P0 MOV R9, R4 ;  /* 0x0000000400098202 */ /* 0x000fe20000000f00 */
[----:B------:R-:W-:Y:S01]  /*1020*/  IMAD.WIDE.U32 R12, R35, c[0x0][0x224], RZ ;  /* 0x00008900230c7a25 */ /* 0x000fe200078e00ff */
[----:B------:R-:W-:Y:S01]  /*1030*/  SHF.R.S32.HI R23, RZ, 0x1f, R34 ;  /* 0x0000001fff177819 */ /* 0x000fe20000011422 */
[----:B---3--:R-:W3:Y:S01]  /*1040*/  MUFU.RCP R2, R2 ;  /* 0x0000000200027308 */ /* 0x008ee20000001000 */
[----:B------:R-:W-:Y:S01]  /*1050*/  SHF.R.S32.HI R237, RZ, 0x1f, R236 ;  /* 0x0000001fffed7819 */ /* 0x000fe200000114ec */
[----:B------:R-:W-:Y:S01]  /*1060*/  IMAD.WIDE R18, R32, c[0x0][0x1c0], RZ ;  /* 0x0000700020127a25 */ /* 0x000fe200078e02ff */
[----:B--2---:R-:W-:-:S03]  /*1070*/  ISETP.NE.AND P2, PT, R15, RZ, PT ;  /* 0x000000ff0f00720c */ /* 0x004fc60003f45270 */
[----:B----4-:R-:W-:Y:S01]  /*1080*/  IMAD.WIDE.U32 R30, R16, c[0x0][0x3d8], RZ ;  /* 0x0000f600101e7a25 */ /* 0x010fe200078e00ff */
[----:B---3--:R-:W-:-:S04]  /*1090*/  IADD3 R2, R2, 0xffffffe, RZ ;  /* 0x0ffffffe02027810 */ /* 0x008fc80007ffe0ff */
[----:B------:R-:W2:Y:S02]  /*10a0*/  F2I.FTZ.U32.TRUNC.NTZ R3, R2 ;  /* 0x0000000200037305 */ /* 0x000ea4000021f000 */
[----:B--2---:R-:W-:-:S05]  /*10b0*/  IADD3 R2, RZ, -R3, RZ ;  /* 0x80000003ff027210 */ /* 0x004fca0007ffe0ff */
[----:B------:R-:W-:Y:S02]  /*10c0*/  IMAD R6, R2, R14, RZ ;  /* 0x0000000e02067224 */ /* 0x000fe400078e02ff */
[----:B------:R-:W-:-:S04]  /*10d0*/  IMAD.MOV.U32 R2, RZ, RZ, RZ ;  /* 0x000000ffff027224 */ /* 0x000fc800078e00ff */
[----:B------:R-:W-:-:S04]  /*10e0*/  IMAD.HI.U32 R2, R3, R6, R2 ;  /* 0x0000000603027227 */ /* 0x000fc800078e0002 */
[----:B------:R-:W-:Y:S02]  /*10f0*/  @!P0 IMAD R6, R36, c[0x0][0x368], RZ ;  /* 0x0000da0024068a24 */ /* 0x000fe400078e02ff */
[----:B------:R-:W-:-:S04]  /*1100*/  IMAD.HI.U32 R2, R2, R8, RZ ;  /* 0x0000000802027227 */ /* 0x000fc800078e00ff */
[----:B------:R-:W-:Y:S02]  /*1110*/  IMAD.MOV R3, RZ, RZ, -R2 ;  /* 0x000000ffff037224 */ /* 0x000fe400078e0a02 */
[C---:B------:R-:W-:Y:S02]  /*1120*/  @!P0 IMAD R6, R35.reuse, c[0x0][0x36c], R6 ;  /* 0x0000db0023068a24 */ /* 0x040fe400078e0206 */
[----:B------:R-:W-:Y:S01]  /*1130*/  IMAD R3, R14, R3, R8 ;  /* 0x000000030e037224 */ /* 0x000fe200078e0208 */
[----:B------:R-:W-:Y:S01]  /*1140*/  SHF.L.U64.HI R8, R35, 0x7, R36 ;  /* 0x0000000723087819 */ /* 0x000fe20000010224 */
[----:B------:R-:W-:Y:S01]  /*1150*/  @!P0 IMAD.IADD R11, R5, 0x1, R6 ;  /* 0x00000001050b8824 */ /* 0x000fe200078e0206 */
[----:B------:R-:W-:Y:S01]  /*1160*/  SHF.L.U32 R6, R35, 0x7, RZ ;  /* 0x0000000723067819 */ /* 0x000fe200000006ff */
[----:B------:R-:W-:Y:S01]  /*1170*/  IMAD R5, R36, c[0x0][0x224], R7 ;  /* 0x0000890024057a24 */ /* 0x000fe200078e0207 */
[----:B------:R-:W-:Y:S01]  /*1180*/  ISETP.GT.U32.AND P4, PT, R14, R3, PT ;  /* 0x000000030e00720c */ /* 0x000fe20003f84070 */
[-C--:B------:R-:W-:Y:S01]  /*1190*/  IMAD R7, R19, R12.reuse, RZ ;  /* 0x0000000c13077224 */ /* 0x080fe200078e02ff */
[----:B------:R-:W-:Y:S01]  /*11a0*/  SEL R6, R6, RZ, P1 ;  /* 0x000000ff06067207 */ /* 0x000fe20000800000 */
[----:B------:R-:W-:Y:S01]  /*11b0*/  IMAD.IADD R4, R13, 0x1, R5 ;  /* 0x000000010d047824 */ /* 0x000fe200078e0205 */
[----:B------:R-:W-:Y:S01]  /*11c0*/  SEL R8, R8, RZ, P1 ;  /* 0x000000ff08087207 */ /* 0x000fe20000800000 */
[----:B------:R-:W-:Y:S01]  /*11d0*/  IMAD.WIDE.U32 R12, R18, R12, RZ ;  /* 0x0000000c120c7225 */ /* 0x000fe200078e00ff */
[----:B------:R-:W-:-:S03]  /*11e0*/  IADD3 R6, P1, R10, R6, RZ ;  /* 0x000000060a067210 */ /* 0x000fc60007f3e0ff */
[C---:B------:R-:W-:Y:S01]  /*11f0*/  IMAD R7, R18.reuse, R4, R7 ;  /* 0x0000000412077224 */ /* 0x040fe200078e0207 */
[----:B------:R-:W-:Y:S01]  /*1200*/  IADD3.X R8, R17, R8, RZ, P1, !PT ;  /* 0x0000000811087210 */ /* 0x000fe20000ffe4ff */
[----:B------:R-:W-:Y:S01]  /*1210*/  IMAD.WIDE.U32 R4, R18, R0, RZ ;  /* 0x0000000012047225 */ /* 0x000fe200078e00ff */
[----:B-1----:R-:W-:Y:S02]  /*1220*/  ISETP.NE.AND P1, PT, R21, RZ, PT ;  /* 0x000000ff1500720c */ /* 0x002fe40003f25270 */
[----:B------:R-:W-:Y:S01]  /*1230*/  @!P4 IADD3 R2, R2, 0x1, RZ ;  /* 0x000000010202c810 */ /* 0x000fe20007ffe0ff */
[----:B------:R-:W-:Y:S01]  /*1240*/  @!P4 IMAD.IADD R3, R3, 0x1, -R14 ;  /* 0x000000010303c824 */ /* 0x000fe200078e0a0e */
[----:B------:R-:W-:Y:S01]  /*1250*/  ISETP.NE.AND P4, PT, RZ, c[0x0][0x1c8], PT ;  /* 0x00007200ff007a0c */ /* 0x000fe20003f85270 */
[----:B------:R-:W-:Y:S01]  /*1260*/  IMAD.IADD R15, R13, 0x1, R7 ;  /* 0x000000010d0f7824 */ /* 0x000fe200078e0207 */
[----:B------:R-:W-:Y:S02]  /*1270*/  SEL R21, R30, RZ, P1 ;  /* 0x000000ff1e157207 */ /* 0x000fe40000800000 */
[----:B------:R-:W-:Y:S01]  /*1280*/  ISETP.GE.U32.AND P5, PT, R3, R14, PT ;  /* 0x0000000e0300720c */ /* 0x000fe20003fa6070 */
[----:B------:R-:W-:-:S02]  /*1290*/  IMAD R3, R19, R0, RZ ;  /* 0x0000000013037224 */ /* 0x000fc400078e02ff */
[----:B------:R-:W-:Y:S01]  /*12a0*/  IMAD R14, R19, R6, RZ ;  /* 0x00000006130e7224 */ /* 0x000fe200078e02ff */
[----:B------:R-:W-:Y:S01]  /*12b0*/  SEL R19, R12, R4, !P0 ;  /* 0x000000040c137207 */ /* 0x000fe20004000000 */
[----:B------:R-:W-:Y:S01]  /*12c0*/  @P2 IMAD R4, R35, c[0x0][0x214], RZ ;  /* 0x0000850023042a24 */ /* 0x000fe200078e02ff */
[----:B------:R-:W-:Y:S01]  /*12d0*/  @P0 IADD3 R15, R5, R3, RZ ;  /* 0x00000003050f0210 */ /* 0x000fe20007ffe0ff */
[----:B------:R-:W-:-:S03]  /*12e0*/  IMAD.WIDE.U32 R6, R18, R6, RZ ;  /* 0x0000000612067225 */ /* 0x000fc600078e00ff */
[----:B------:R-:W-:Y:S01]  /*12f0*/  @P2 SEL R3, R4, R0, !P0 ;  /* 0x0000000004032207 */ /* 0x000fe20004000000 */
[----:B------:R-:W-:Y:S02]  /*1300*/  IMAD R12, R18, R8, R14 ;  /* 0x00000008120c7224 */ /* 0x000fe400078e020e */
[----:B------:R-:W-:Y:S01]  /*1310*/  @P5 IADD3 R2, R2, 0x1, RZ ;  /* 0x0000000102025810 */ /* 0x000fe20007ffe0ff */
[----:B------:R-:W-:Y:S02]  /*1320*/  IMAD R4, R16, c[0x0][0x3dc], R31 ;  /* 0x0000f70010047a24 */ /* 0x000fe400078e021f */
[----:B------:R-:W-:Y:S01]  /*1330*/  IMAD R5, R236, c[0x0][0x22c], RZ ;  /* 0x00008b00ec057a24 */ /* 0x000fe200078e02ff */
[----:B------:R-:W-:Y:S01]  /*1340*/  IADD3 R12, R7, R12, RZ ;  /* 0x0000000c070c7210 */ /* 0x000fe20007ffe0ff */
[----:B------:R-:W-:Y:S01]  /*1350*/  IMAD.MOV.U32 R13, RZ, RZ, R2 ;  /* 0x000000ffff0d7224 */ /* 0x000fe200078e0002 */
[----:B------:R-:W-:Y:S01]  /*1360*/  SEL R18, R4, RZ, P1 ;  /* 0x000000ff04127207 */ /* 0x000fe20000800000 */
[----:B------:R-:W-:Y:S01]  /*1370*/  @!P2 IMAD R8, R35, c[0x0][0x1c0], R236 ;  /* 0x000070002308aa24 */ /* 0x000fe200078e02ec */
[----:B------:R-:W-:Y:S01]  /*1380*/  SHF.R.S32.HI R16, RZ, 0x1f, R5 ;  /* 0x0000001fff107819 */ /* 0x000fe20000011405 */
[----:B------:R-:W-:Y:S01]  /*1390*/  @P2 IMAD R14, R236, c[0x0][0x234], R3 ;  /* 0x00008d00ec0e2a24 */ /* 0x000fe200078e0203 */
[----:B------:R-:W-:Y:S01]  /*13a0*/  @!P3 IADD3 R13, -R13, RZ, RZ ;  /* 0x000000ff0d0db210 */ /* 0x000fe20007ffe1ff */
[----:B------:R-:W-:Y:S01]  /*13b0*/  @!P2 IMAD R14, R8, c[0x0][0x214], RZ ;  /* 0x00008500080eaa24 */ /* 0x000fe200078e02ff */
[----:B------:R-:W-:-:S04]  /*13c0*/  @!P4 LOP3.LUT R13, RZ, c[0x0][0x1c8], RZ, 0x33, !PT ;  /* 0x00007200ff0dca12 */ /* 0x000fc800078e33ff */
        /* <DEDUP_REMOVED lines=9> */
.L_x_382:
[----:B------:R-:W-:-:S04]  /*1460*/  IMAD R0, R35, c[0x0][0x1c0], R236 ;  /* 0x0000700023007a24 */ /* 0x000fc800078e02ec */
[----:B------:R-:W-:Y:S02]  /*1470*/  IMAD R8, R0, c[0x0][0x224], RZ ;  /* 0x0000890000087a24 */ /* 0x000fe400078e02ff */
.L_x_383:
        /* <DEDUP_REMOVED lines=24> */
[----:B------:R-:W-:Y:S01]  /*1600*/  IMAD R7, R236, c[0x0][0x37c], R6 ;  /* 0x0000df00ec077a24 */ /* 0x000fe200078e0206 */
[----:B------:R-:W-:Y:S01]  /*1610*/  IADD3.X R9, R18, R9, R15, P2, P0 ;  /* 0x0000000912097210 */ /* 0x000fe200017e040f */
[C---:B------:R-:W-:Y:S01]  /*1620*/  IMAD R12, R4.reuse, c[0x0][0x194], R5 ;  /* 0x00006500040c7a24 */ /* 0x040fe200078e0205 */
[----:B-1----:R-:W-:Y:S01]  /*1630*/  SHF.R.S32.HI R37, RZ, 0x1f, R37 ;  /* 0x0000001fff257819 */ /* 0x002fe20000011425 */
[----:B------:R-:W-:Y:S01]  /*1640*/  IMAD.WIDE.U32 R4, R4, c[0x0][0x190], R202 ;  /* 0x0000640004047a25 */ /* 0x000fe200078e00ca */
[----:B------:R-:W-:-:S02]  /*1650*/  MOV R15, 0x4 ;  /* 0x00000004000f7802 */ /* 0x000fc40000000f00 */
[----:B---3--:R-:W-:Y:S01]  /*1660*/  LEA.HI R37, R37, R38, RZ, 0x5 ;  /* 0x0000002625257211 */ /* 0x008fe200078f28ff */
[----:B------:R-:W-:Y:S01]  /*1670*/  IMAD.WIDE.U32 R2, R236, c[0x0][0x378], R2 ;  /* 0x0000de00ec027a25 */ /* 0x000fe200078e0002 */
[----:B------:R-:W-:Y:S02]  /*1680*/  IADD3 R4, P2, R27, R4, RZ ;  /* 0x000000041b047210 */ /* 0x000fe40007f5e0ff */
[----:B------:R-:W-:Y:S01]  /*1690*/  SHF.R.S32.HI R37, RZ, 0x5, R37 ;  /* 0x00000005ff257819 */ /* 0x000fe20000011425 */
[----:B------:R-:W-:Y:S01]  /*16a0*/  IMAD.IADD R16, R10, 0x1, R8 ;  /* 0x000000010a107824 */ /* 0x000fe200078e0208 */
[----:B------:R-:W-:Y:S01]  /*16b0*/  IADD3 R3, R3, R7, RZ ;  /* 0x0000000703037210 */ /* 0x000fe20007ffe0ff */
[----:B------:R-:W-:Y:S01]  /*16c0*/  IMAD R7, R237, c[0x0][0x1a8], RZ ;  /* 0x00006a00ed077a24 */ /* 0x000fe200078e02ff */
[----:B------:R-:W-:Y:S01]  /*16d0*/  IADD3.X R5, R20, R5, R12, P2, !PT ;  /* 0x0000000514057210 */ /* 0x000fe200017fe40c */
[----:B------:R-:W-:Y:S01]  /*16e0*/  IMAD.WIDE R16, R16, R15, c[0x0][0x3c8] ;  /* 0x0000f20010107625 */ /* 0x000fe200078e020f */
[----:B------:R-:W-:-:S03]  /*16f0*/  LEA.HI.SX32 R10, R22, 0xffffffff, 0x1a ;  /* 0xffffffff160a7811 */ /* 0x000fc600078fd2ff */
[C---:B------:R-:W-:Y:S02]  /*1700*/  IMAD R7, R236.reuse, c[0x0][0x1ac], R7 ;  /* 0x00006b00ec077a24 */ /* 0x040fe400078e0207 */
[----:B------:R-:W-:-:S04]  /*1710*/  IMAD.WIDE.U32 R4, R236, c[0x0][0x1a8], R4 ;  /* 0x00006a00ec047a25 */ /* 0x000fc800078e0004 */
[----:B------:R-:W-:Y:S01]  /*1720*/  IMAD.WIDE.U32 R2, R235, c[0x0][0x370], R2 ;  /* 0x0000dc00eb027a25 */ /* 0x000fe200078e0002 */
[----:B------:R-:W-:-:S03]  /*1730*/  LEA R8, P2, R4, c[0x0][0x160], 0x1 ;  /* 0x0000580004087a11 */ /* 0x000fc600078408ff */
[----:B------:R-:W-:Y:S02]  /*1740*/  IMAD.IADD R12, R5, 0x1, R7 ;  /* 0x00000001050c7824 */ /* 0x000fe400078e0207 */
[----:B------:R-:W-:-:S04]  /*1750*/  IMAD.WIDE R14, R14, R15, c[0x0][0x200] ;  /* 0x000080000e0e7625 */ /* 0x000fc800078e020f */
[----:B--2---:R-:W-:-:S05]  /*1760*/  IMAD R0, R37, R30, R39 ;  /* 0x0000001e25007224 */ /* 0x004fca00078e0227 */
[----:B------:R-:W-:-:S04]  /*1770*/  IADD3 R6, P0, R0, R11, RZ ;  /* 0x0000000b00067210 */ /* 0x000fc80007f1e0ff */
[----:B------:R-:W-:Y:S01]  /*1780*/  LEA.HI.X.SX32 R9, R0, R9, 0x1, P0 ;  /* 0x0000000900097211 */ /* 0x000fe200000f0eff */
[----:B------:R-:W-:Y:S01]  /*1790*/  IMAD R0, R31, c[0x0][0x370], RZ ;  /* 0x0000dc001f007a24 */ /* 0x000fe200078e02ff */
[----:B------:R-:W-:-:S03]  /*17a0*/  LEA R188, P0, R6, c[0x0][0x350], 0x2 ;  /* 0x0000d40006bc7a11 */ /* 0x000fc600078010ff */
[----:B------:R-:W-:Y:S01]  /*17b0*/  IMAD R0, R235, c[0x0][0x374], R0 ;  /* 0x0000dd00eb007a24 */ /* 0x000fe200078e0200 */
[----:B------:R-:W-:Y:S02]  /*17c0*/  LEA.HI.X R189, R6, c[0x0][0x354], R9, 0x2, P0 ;  /* 0x0000d50006bd7a11 */ /* 0x000fe400000f1409 */
[----:B------:R-:W-:Y:S02]  /*17d0*/  LEA R6, P0, R2, c[0x0][0x330], 0x1 ;  /* 0x0000cc0002067a11 */ /* 0x000fe400078008ff */
[----:B------:R-:W-:Y:S02]  /*17e0*/  IADD3 R0, R3, R0, RZ ;  /* 0x0000000003007210 */ /* 0x000fe40007ffe0ff */
        /* <DEDUP_REMOVED lines=43> */
.L_x_386:
[----:B------:R-:W-:Y:S05]  /*1aa0*/  BSYNC B0 ;  /* 0x0000000000007941 */ /* 0x000fea0003800000 */
.L_x_385:
        /* <DEDUP_REMOVED lines=39> */
.L_x_388:
[----:B------:R-:W-:Y:S05]  /*1d20*/  BSYNC B0 ;  /* 0x0000000000007941 */ /* 0x000fea0003800000 */
.L_x_387:
        /* <DEDUP_REMOVED lines=19> */
.L_x_390:
        /* <DEDUP_REMOVED lines=28> */
.L_x_391:
[----:B------:R-:W-:Y:S05]  /*2020*/  BSYNC B0 ;  /* 0x0000000000007941 */ /* 0x000fea0003800000 */
.L_x_389:
        /* <DEDUP_REMOVED lines=17> */
.L_x_393:
        /* <DEDUP_REMOVED lines=38> */
.L_x_394:
[----:B------:R-:W-:Y:S05]  /*23a0*/  BSYNC B0 ;  /* 0x0000000000007941 */ /* 0x000fea0003800000 */
.L_x_392:
[----:B--2---:R-:W2:Y:S01]  /*23b0*/  LDL R12, [R1+0xc] ;  /* 0x00000c00010c7983 */ /* 0x004ea20000100800 */
[----:B------:R-:W-:Y:S01]  /*23c0*/  IMAD R11, R33, -0x40, R198 ;  /* 0xffffffc0210b7824 */ /* 0x000fe200078e02c6 */
[----:B------:R-:W-:Y:S01]  /*23d0*/  MOV R204, 0x7f800000 ;  /* 0x7f80000000cc7802 */ /* 0x000fe20000000f00 */
[----:B------:R-:W-:-:S03]  /*23e0*/  IMAD.MOV.U32 R201, RZ, RZ, 0x7f800000 ;  /* 0x7f800000ffc97424 */ /* 0x000fc600078e00ff */
[----:B------:R-:W-:-:S13]  /*23f0*/  ISETP.GE.AND P6, PT, R235, R11, PT ;  /* 0x0000000beb00720c */ /* 0x000fda0003fc6270 */
[----:B------:R1:W-:Y:S04]  /*2400*/  @P6 STS.128 [R192+0x12000], RZ ;  /* 0x012000ffc0006388 */ /* 0x0003e80000000c00 */
[----:B------:R1:W-:Y:S04]  /*2410*/  @P6 STS.128 [R192+0x14000], RZ ;  /* 0x014000ffc0006388 */ /* 0x0003e80000000c00 */
[----:B------:R1:W-:Y:S01]  /*2420*/  @P6 STS.128 [R192+0x16000], RZ ;  /* 0x016000ffc0006388 */ /* 0x0003e20000000c00 */
[----:B------:R-:W-:Y:S01]  /*2430*/  BSSY B0, `(.L_x_395) ;  /* 0x0000034000007945 */ /* 0x000fe20003800000 */
[C---:B--2---:R-:W-:Y:S01]  /*2440*/  IADD3 R0, R12.reuse, 0x8, RZ ;  /* 0x000000080c007810 */ /* 0x044fe20007ffe0ff */
[----:B------:R-:W-:Y:S01]  /*2450*/  IMAD.SHL.U32 R231, R12, 0x4, RZ ;  /* 0x000000040ce77824 */ /* 0x000fe200078e00ff */
[----:B-1----:R-:W-:-:S02]  /*2460*/  SHF.R.S32.HI R2, RZ, 0x1f, R12 ;  /* 0x0000001fff027819 */ /* 0x002fc4000001140c */
[-C--:B------:R-:W-:Y:S02]  /*2470*/  ISETP.GE.AND P2, PT, R12, R10.reuse, PT ;  /* 0x0000000a0c00720c */ /* 0x080fe40003f46270 */
[----:B------:R-:W-:Y:S02]  /*2480*/  ISETP.GE.AND P1, PT, R0, R10, PT ;  /* 0x0000000a0000720c */ /* 0x000fe40003f26270 */
[----:B------:R-:W-:Y:S02]  /*2490*/  SHF.L.U64.HI R230, R12, 0x2, R2 ;  /* 0x000000020ce67819 */ /* 0x000fe40000010202 */
[----:B------:R-:W-:-:S04]  /*24a0*/  IADD3 R2, P0, R231, R210, RZ ;  /* 0x000000d2e7027210 */ /* 0x000fc80007f1e0ff */
[----:B------:R-:W-:Y:S01]  /*24b0*/  IADD3.X R3, R230, R209, RZ, P0, !PT ;  /* 0x000000d1e6037210 */ /* 0x000fe200007fe4ff */
[----:B------:R-:W-:-:S04]  /*24c0*/  IMAD R0, R23, c[0x0][0x198], RZ ;  /* 0x0000660017007a24 */ /* 0x000fc800078e02ff */
[----:B------:R1:W5:Y:S04]  /*24d0*/  @!P2 LDG.E R201, [R2.64] ;  /* 0x0000000602c9a981 */ /* 0x000368000c1e1900 */
[----:B------:R1:W5:Y:S01]  /*24e0*/  @!P1 LDG.E R204, [R2.64+0x20] ;  /* 0x0000200602cc9981 */ /* 0x000362000c1e1900 */
[C---:B------:R-:W-:Y:S02]  /*24f0*/  IMAD R0, R34.reuse, c[0x0][0x19c], R0 ;  /* 0x0000670022007a24 */ /* 0x040fe400078e0200 */
[----:B-1----:R-:W-:-:S05]  /*2500*/  IMAD.WIDE.U32 R2, R34, c[0x0][0x198], R202 ;  /* 0x0000660022027a25 */ /* 0x002fca00078e00ca */
[----:B------:R-:W-:-:S04]  /*2510*/  IADD3 R4, P0, R25, R2, RZ ;  /* 0x0000000219047210 */ /* 0x000fc80007f1e0ff */
[----:B------:R-:W-:Y:S01]  /*2520*/  IADD3.X R5, R26, R3, R0, P0, !PT ;  /* 0x000000031a057210 */ /* 0x000fe200007fe400 */
[----:B------:R-:W-:-:S04]  /*2530*/  IMAD R0, R24, c[0x0][0x1b0], RZ ;  /* 0x00006c0018007a24 */ /* 0x000fc800078e02ff */
[C---:B------:R-:W-:Y:S02]  /*2540*/  IMAD R0, R13.reuse, c[0x0][0x1b4], R0 ;  /* 0x00006d000d007a24 */ /* 0x040fe400078e0200 */
[----:B------:R-:W-:-:S04]  /*2550*/  IMAD.WIDE.U32 R4, R13, c[0x0][0x1b0], R4 ;  /* 0x00006c000d047a25 */ /* 0x000fc800078e0004 */
[----:B------:R-:W-:Y:S01]  /*2560*/  IMAD.IADD R10, R5, 0x1, R0 ;  /* 0x00000001050a7824 */ /* 0x000fe200078e0200 */
        /* <DEDUP_REMOVED lines=32> */
.L_x_396:
[----:B------:R-:W-:Y:S05]  /*2770*/  BSYNC B0 ;  /* 0x0000000000007941 */ /* 0x000fea0003800000 */
.L_x_395:
        /* <DEDUP_REMOVED lines=12> */
[----:B-1----:R-:W-:-:S04]  /*2840*/  IMAD.WIDE.U32 R6, R0, c[0x0][0x198], R4 ;  /* 0x0000660000067a25 */ /* 0x002fc800078e0004 */
        /* <DEDUP_REMOVED lines=25> */
.L_x_398:
[----:B------:R-:W-:Y:S05]  /*29e0*/  BSYNC B0 ;  /* 0x0000000000007941 */ /* 0x000fea0003800000 */
.L_x_397:
[----:B------:R1:W-:Y:S02]  /*29f0*/  @P6 STS.128 [R192+0x18000], RZ ;  /* 0x018000ffc0006388 */ /* 0x0003e40000000c00 */
[----:B-1----:R-:W-:Y:S01]  /*2a00*/  IMAD.WIDE.U32 R2, R34, c[0x0][0x1a0], R202 ;  /* 0x0000680022027a25 */ /* 0x002fe200078e00ca */
[----:B------:R-:W-:Y:S01]  /*2a10*/  BSSY B0, `(.L_x_399) ;  /* 0x000002b000007945 */ /* 0x000fe20003800000 */
[----:B------:R1:W-:Y:S02]  /*2a20*/  @P6 STS.128 [R192+0x1a000], RZ ;  /* 0x01a000ffc0006388 */ /* 0x0003e40000000c00 */
[----:B------:R-:W-:Y:S01]  /*2a30*/  IMAD R0, R23, c[0x0][0x1a0], RZ ;  /* 0x0000680017007a24 */ /* 0x000fe200078e02ff */
[----:B------:R-:W-:Y:S01]  /*2a40*/  IADD3 R4, P0, R28, R2, RZ ;  /* 0x000000021c047210 */ /* 0x000fe20007f1e0ff */
[----:B------:R1:W-:Y:S02]  /*2a50*/  @P6 STS.128 [R192+0x1c000], RZ ;  /* 0x01c000ffc0006388 */ /* 0x0003e40000000c00 */
        /* <DEDUP_REMOVED lines=38> */
.L_x_400:
[----:B------:R-:W-:Y:S05]  /*2cc0*/  BSYNC B0 ;  /* 0x0000000000007941 */ /* 0x000fea0003800000 */
.L_x_399:
        /* <DEDUP_REMOVED lines=37> */
.L_x_402:
[----:B------:R-:W-:Y:S05]  /*2f20*/  BSYNC B0 ;  /* 0x0000000000007941 */ /* 0x000fea0003800000 */
.L_x_401:
[----:B------:R-:W-:Y:S01]  /*2f30*/  ISETP.NE.U32.AND P1, PT, RZ, c[0x0][0x318], PT ;  /* 0x0000c600ff007a0c */ /* 0x000fe20003f25070 */
[----:B-12---:R-:W2:Y:S03]  /*2f40*/  LDL R6, [R1+0x1c] ;  /* 0x00001c0001067983 */ /* 0x006ea60000100800 */
[----:B------:R-:W-:Y:S01]  /*2f50*/  ISETP.NE.AND.EX P1, PT, RZ, c[0x0][0x31c], PT, P1 ;  /* 0x0000c700ff007a0c */ /* 0x000fe20003f25310 */
[----:B---3--:R-:W3:Y:S04]  /*2f60*/  LDL R7, [R1+0x18] ;  /* 0x0000180001077983 */ /* 0x008ee80000100800 */
[----:B------:R-:W0:Y:S08]  /*2f70*/  LDGDEPBAR ;  /* 0x00000000000079af */ /* 0x000e300000000000 */
[----:B------:R-:W-:-:S02]  /*2f80*/  @P1 IMAD R0, R36, c[0x0][0x320], RZ ;  /* 0x0000c80024001a24 */ /* 0x000fc400078e02ff */
[----:B------:R-:W-:-:S04]  /*2f90*/  @P1 IMAD.WIDE.U32 R2, R35, c[0x0][0x320], R236 ;  /* 0x0000c80023021a25 */ /* 0x000fc800078e00ec */
[----:B------:R-:W-:Y:S01]  /*2fa0*/  @P1 IMAD R0, R35, c[0x0][0x324], R0 ;  /* 0x0000c90023001a24 */ /* 0x000fe200078e0200 */
[----:B------:R-:W-:-:S03]  /*2fb0*/  @P1 LEA R4, P0, R2, c[0x0][0x318], 0x2 ;  /* 0x0000c60002041a11 */ /* 0x000fc600078010ff */
[----:B------:R-:W-:-:S05]  /*2fc0*/  @P1 IMAD.IADD R0, R3, 0x1, R0 ;  /* 0x0000000103001824 */ /* 0x000fca00078e0200 */
[----:B------:R-:W-:-:S05]  /*2fd0*/  @P1 LEA.HI.X R5, R2, c[0x0][0x31c], R0, 0x2, P0 ;  /* 0x0000c70002051a11 */ /* 0x000fca00000f1400 */
[----:B----4-:R1:W4:Y:S01]  /*2fe0*/  @P1 LDG.E R4, [R4.64] ;  /* 0x0000000604041981 */ /* 0x010322000c1e1900 */
[----:B------:R-:W-:Y:S01]  /*2ff0*/  IADD3 R0, R34, 0x40, RZ ;  /* 0x0000004022007810 */ /* 0x000fe20007ffe0ff */
[----:B------:R-:W4:Y:S03]  /*3000*/  @P1 MUFU.RCP R2, c[0x0][0x238] ;  /* 0x00008e0000021b08 */ /* 0x000f260000001000 */
[----:B------:R-:W-:Y:S01]  /*3010*/  ISETP.GE.AND P0, PT, R0, R198, PT ;  /* 0x000000c60000720c */ /* 0x000fe20003f06270 */
[----:B------:R-:W-:-:S04]  /*3020*/  IMAD.MOV.U32 R0, RZ, RZ, c[0x0][0x22c] ;  /* 0x00008b00ff007624 */ /* 0x000fc800078e00ff */
[----:B------:R-:W-:-:S04]  /*3030*/  IMAD R0, R0, c[0x0][0x1c0], RZ ;  /* 0x0000700000007a24 */ /* 0x000fc800078e02ff */
[C---:B------:R-:W-:Y:S01]  /*3040*/  IMAD.SHL.U32 R233, R0.reuse, 0x10, RZ ;  /* 0x0000001000e97824 */ /* 0x040fe200078e00ff */
[----:B------:R-:W-:Y:S01]  /*3050*/  SHF.L.U32 R199, R0, 0x3, RZ ;  /* 0x0000000300c77819 */ /* 0x000fe200000006ff */
[----:B------:R-:W-:-:S03]  /*3060*/  IMAD.MOV.U32 R191, RZ, RZ, RZ ;  /* 0x000000ffffbf7224 */ /* 0x000fc600078e00ff */
[C---:B------:R-:W-:Y:S02]  /*3070*/  IADD3 R3, R233.reuse, 0x80, RZ ;  /* 0x00000080e9037810 */ /* 0x040fe40007ffe0ff */
[----:B-1----:R-:W-:-:S03]  /*3080*/  IADD3 R5, R233, 0x40, RZ ;  /* 0x00000040e9057810 */ /* 0x002fc60007ffe0ff */
[C---:B------:R-:W-:Y:S01]  /*3090*/  IMAD.IADD R249, R199.reuse, 0x1, R3 ;  /* 0x00000001c7f97824 */ /* 0x040fe200078e0203 */
[----:B------:R-:W-:Y:S01]  /*30a0*/  IADD3 R251, R199, R5, RZ ;  /* 0x00000005c7fb7210 */ /* 0x000fe20007ffe0ff */
[C---:B------:R-:W-:Y:S01]  /*30b0*/  IMAD.SHL.U32 R176, R187.reuse, 0x2, RZ ;  /* 0x00000002bbb07824 */ /* 0x040fe200078e00ff */
[----:B------:R-:W-:Y:S02]  /*30c0*/  IADD3 R168, R186, 0x3000, RZ ;  /* 0x00003000baa87810 */ /* 0x000fe40007ffe0ff */
[----:B------:R-:W-:Y:S02]  /*30d0*/  MOV R180, 0x40 ;  /* 0x0000004000b47802 */ /* 0x000fe40000000f00 */
[----:B------:R-:W-:Y:S02]  /*30e0*/  IADD3 R175, R187, 0x3000, RZ ;  /* 0x00003000bbaf7810 */ /* 0x000fe40007ffe0ff */
[----:B------:R-:W-:Y:S02]  /*30f0*/  SEL R168, R168, R186, !P3 ;  /* 0x000000baa8a87207 */ /* 0x000fe40005800000 */
[----:B------:R-:W-:Y:S01]  /*3100*/  SEL R175, R175, R187, !P3 ;  /* 0x000000bbafaf7207 */ /* 0x000fe20005800000 */
        /* <DEDUP_REMOVED lines=49> */
[----:B------:R-:W-:Y:S01]  /*3420*/  SHF.L.U32 R175, R175, 0x1, RZ ;  /* 0x00000001afaf7819 */ /* 0x000fe200000006ff */
[----:B--2---:R-:W-:Y:S01]  /*3430*/  IMAD R232, R33, 0x40, R6 ;  /* 0x0000004021e87824 */ /* 0x004fe200078e0206 */
[----:B------:R-:W-:-:S05]  /*3440*/  IADD3 R6, R233, 0x20, RZ ;  /* 0x00000020e9067810 */ /* 0x000fca0007ffe0ff */
[----:B------:R-:W-:-:S05]  /*3450*/  IMAD.IADD R252, R199, 0x1, R6 ;  /* 0x00000001c7fc7824 */ /* 0x000fca00078e0206 */
[----:B------:R-:W-:-:S05]  /*3460*/  IADD3 R5, R199, R252, RZ ;  /* 0x000000fcc7057210 */ /* 0x000fca0007ffe0ff */
[----:B------:R-:W-:Y:S01]  /*3470*/  IMAD.IADD R224, R199, 0x1, R5 ;  /* 0x00000001c7e07824 */ /* 0x000fe200078e0205 */
[----:B------:R-:W-:Y:S01]  /*3480*/  IADD3 R68, -R68, R12, -R232 ;  /* 0x0000000c44447210 */ /* 0x000fe20007ffe9e8 */
[----:B----4-:R-:W-:Y:S01]  /*3490*/  @P1 FMUL.FTZ R191, R4, R2 ;  /* 0x0000000204bf1220 */ /* 0x010fe20000410000 */
[C---:B------:R-:W-:Y:S02]  /*34a0*/  IADD3 R4, R233.reuse, 0x60, RZ ;  /* 0x00000060e9047810 */ /* 0x040fe40007ffe0ff */
[----:B------:R-:W-:-:S03]  /*34b0*/  IADD3 R2, R233, 0xa0, RZ ;  /* 0x000000a0e9027810 */ /* 0x000fc60007ffe0ff */
[C---:B------:R-:W-:Y:S02]  /*34c0*/  IMAD.IADD R250, R199.reuse, 0x1, R4 ;  /* 0x00000001c7fa7824 */ /* 0x040fe400078e0204 */
[----:B------:R-:W-:Y:S01]  /*34d0*/  IMAD.IADD R248, R199, 0x1, R2 ;  /* 0x00000001c7f87824 */ /* 0x000fe200078e0202 */
[----:B---3--:R-:W-:Y:S01]  /*34e0*/  R2P PR, R7, 0x6 ;  /* 0x0000000607007804 */ /* 0x008fe20000000000 */
[C---:B------:R-:W-:Y:S01]  /*34f0*/  IMAD.IADD R4, R199.reuse, 0x1, R251 ;  /* 0x00000001c7047824 */ /* 0x040fe200078e02fb */
[C---:B------:R-:W-:Y:S01]  /*3500*/  IADD3 R2, R199.reuse, R249, RZ ;  /* 0x000000f9c7027210 */ /* 0x040fe20007ffe0ff */
[C---:B------:R-:W-:Y:S02]  /*3510*/  IMAD.IADD R3, R199.reuse, 0x1, R250 ;  /* 0x00000001c7037824 */ /* 0x040fe400078e02fa */
[----:B------:R-:W-:Y:S01]  /*3520*/  IMAD.IADD R0, R199, 0x1, R248 ;  /* 0x00000001c7007824 */ /* 0x000fe200078e02f8 */
[----:B------:R-:W-:Y:S01]  /*3530*/  SEL R185, R185, 0xffffffe0, !P1 ;  /* 0xffffffe0b9b97807 */ /* 0x000fe20004800000 */
[C---:B------:R-:W-:Y:S01]  /*3540*/  IMAD.IADD R220, R199.reuse, 0x1, R3 ;  /* 0x00000001c7dc7824 */ /* 0x040fe200078e0203 */
[C---:B------:R-:W-:Y:S01]  /*3550*/  IADD3 R222, R199.reuse, R4, RZ ;  /* 0x00000004c7de7210 */ /* 0x040fe20007ffe0ff */
[C---:B------:R-:W-:Y:S01]  /*3560*/  IMAD.IADD R218, R199.reuse, 0x1, R2 ;  /* 0x00000001c7da7824 */ /* 0x040fe200078e0202 */
[C---:B------:R-:W-:Y:S01]  /*3570*/  IADD3 R216, R199.reuse, R0, RZ ;  /* 0x00000000c7d87210 */ /* 0x040fe20007ffe0ff */
[C---:B------:R-:W-:Y:S01]  /*3580*/  IMAD.IADD R223, R199.reuse, 0x1, R224 ;  /* 0x00000001c7df7824 */ /* 0x040fe200078e02e0 */
[----:B------:R-:W-:Y:S01]  /*3590*/  SEL R180, R180, 0xffffffc0, !P2 ;  /* 0xffffffc0b4b47807 */ /* 0x000fe20005000000 */
[C---:B------:R-:W-:Y:S01]  /*35a0*/  IMAD.IADD R217, R199.reuse, 0x1, R218 ;  /* 0x00000001c7d97824 */ /* 0x040fe200078e02da */
[----:B------:R-:W-:Y:S01]  /*35b0*/  IADD3 R219, R199, R220, RZ ;  /* 0x000000dcc7db7210 */ /* 0x000fe20007ffe0ff */
[----:B------:R-:W-:-:S02]  /*35c0*/  IMAD.IADD R182, R181, 0x1, R185 ;  /* 0x00000001b5b67824 */ /* 0x000fc400078e02b9 */
[----:B------:R-:W-:Y:S02]  /*35d0*/  IMAD.IADD R177, R185, 0x1, R176 ;  /* 0x00000001b9b17824 */ /* 0x000fe400078e02b0 */
[C---:B------:R-:W-:Y:S02]  /*35e0*/  IMAD.IADD R221, R199.reuse, 0x1, R222 ;  /* 0x00000001c7dd7824 */ /* 0x040fe400078e02de */
[C---:B------:R-:W-:Y:S01]  /*35f0*/  IMAD.IADD R215, R199.reuse, 0x1, R216 ;  /* 0x00000001c7d77824 */ /* 0x040fe200078e02d8 */
[----:B------:R-:W-:Y:S01]  /*3600*/  CS2R R32, SRZ ;  /* 0x0000000000207805 */ /* 0x000fe2000001ff00 */
[----:B------:R-:W-:Y:S01]  /*3610*/  IMAD.IADD R247, R68, 0x1, R198 ;  /* 0x0000000144f77824 */ /* 0x000fe200078e02c6 */
[----:B------:R-:W-:Y:S01]  /*3620*/  @P0 IADD3 R246, R232, 0x19, RZ ;  /* 0x00000019e8f60810 */ /* 0x000fe20007ffe0ff */
[----:B------:R-:W-:Y:S01]  /*3630*/  IMAD.IADD R179, R180, 0x1, R176 ;  /* 0x00000001b4b37824 */ /* 0x000fe200078e02b0 */
[----:B------:R-:W-:Y:S01]  /*3640*/  @P0 IADD3 R245, R232, 0x18, RZ ;  /* 0x00000018e8f50810 */ /* 0x000fe20007ffe0ff */
[----:B------:R-:W-:Y:S01]  /*3650*/  IMAD.IADD R184, R180, 0x1, R182 ;  /* 0x00000001b4b87824 */ /* 0x000fe200078e02b6 */
[----:B------:R-:W-:Y:S01]  /*3660*/  @P0 IADD3 R244, R232, 0x11, RZ ;  /* 0x00000011e8f40810 */ /* 0x000fe20007ffe0ff */
[----:B------:R-:W-:Y:S01]  /*3670*/  IMAD.IADD R178, R180, 0x1, R177 ;  /* 0x00000001b4b27824 */ /* 0x000fe200078e02b1 */
[C---:B------:R-:W-:Y:S01]  /*3680*/  @P0 IADD3 R243, R232.reuse, 0x10, RZ ;  /* 0x00000010e8f30810 */ /* 0x040fe20007ffe0ff */
[C---:B------:R-:W-:Y:S01]  /*3690*/  IMAD.IADD R228, R199.reuse, 0x1, R221 ;  /* 0x00000001c7e47824 */ /* 0x040fe200078e02dd */
[C---:B------:R-:W-:Y:S01]  /*36a0*/  @P0 IADD3 R242, R232.reuse, 0x9, RZ ;  /* 0x00000009e8f20810 */ /* 0x040fe20007ffe0ff */
[C---:B------:R-:W-:Y:S01]  /*36b0*/  IMAD.IADD R227, R199.reuse, 0x1, R219 ;  /* 0x00000001c7e37824 */ /* 0x040fe200078e02db */
[C---:B------:R-:W-:Y:S01]  /*36c0*/  @P0 IADD3 R241, R232.reuse, 0x8, RZ ;  /* 0x00000008e8f10810 */ /* 0x040fe20007ffe0ff */
[----:B------:R-:W-:Y:S01]  /*36d0*/  IMAD.IADD R225, R199, 0x1, R215 ;  /* 0x00000001c7e17824 */ /* 0x000fe200078e02d7 */
[----:B------:R-:W-:-:S02]  /*36e0*/  @P0 IADD3 R240, R232, 0x1, RZ ;  /* 0x00000001e8f00810 */ /* 0x000fc40007ffe0ff */
[----:B------:R-:W-:Y:S02]  /*36f0*/  IADD3 R183, R181, R180, RZ ;  /* 0x000000b4b5b77210 */ /* 0x000fe40007ffe0ff */
[C---:B------:R-:W-:Y:S02]  /*3700*/  IADD3 R229, R199.reuse, R223, RZ ;  /* 0x000000dfc7e57210 */ /* 0x040fe40007ffe0ff */
[----:B------:R-:W-:Y:S02]  /*3710*/  IADD3 R226, R199, R217, RZ ;  /* 0x000000d9c7e27210 */ /* 0x000fe40007ffe0ff */
.L_x_405:
[----:B------:R-:W0:Y:S01]  /*3720*/  LDGDEPBAR ;  /* 0x00000000000079af */ /* 0x000e220000000000 */
[C---:B------:R-:W-:Y:S01]  /*3730*/  IMAD.IADD R0, R175.reuse, 0x1, R185 ;  /* 0x00000001af007824 */ /* 0x040fe200078e02b9 */
[----:B------:R-:W-:Y:S02]  /*3740*/  IADD3 R2, R175, R180, RZ ;  /* 0x000000b4af027210 */ /* 0x000fe40007ffe0ff */
[----:B------:R-:W-:Y:S01]  /*3750*/  MOV R96, c[0x0][0x22c] ;  /* 0x00008b0000607a02 */ /* 0x000fe20000000f00 */
[----:B------:R-:W-:Y:S01]  /*3760*/  IMAD.IADD R3, R0, 0x1, R180 ;  /* 0x0000000100037824 */ /* 0x000fe200078e02b4 */
[----:B------:R-:W-:Y:S03]  /*3770*/  ISETP.GE.AND P6, PT, R200, 0x1, PT ;  /* 0x00000001c800780c */ /* 0x000fe60003fc6270 */
[----:B------:R-:W-:Y:S04]  /*3780*/  IMAD R96, R96, c[0x0][0x1c0], RZ ;  /* 0x0000700060607a24 */ /* 0x000fe800078e02ff */
[----:B------:R-:W-:Y:S01]  /*3790*/  IMAD.U32 R96, R96, -0x40, RZ ;  /* 0xffffffc060607824 */ /* 0x000fe200078e00ff */
[----:B------:R-:W-:Y:S04]  /*37a0*/  DEPBAR.LE SB0, 0x0 ;  /* 0x000080000000791a */ /* 0x000fe80000000000 */
[----:B------:R-:W-:Y:S06]  /*37b0*/  BAR.SYNC.DEFER_BLOCKING 0x0 ;  /* 0x0000000000007b1d */ /* 0x000fec0000010000 */
[----:B------:R-:W-:Y:S06]  /*37c0*/  LDSM.16.M88.4 R16, [R175] ;  /* 0x00000000af10783b */ /* 0x000fec0000000200 */
[----:B------:R-:W1:Y:S06]  /*37d0*/  LDSM.16.M88.4 R8, [R169+0x12000] ;  /* 0x01200000a908783b */ /* 0x000e6c0000000200 */
[----:B------:R-:W2:Y:S06]  /*37e0*/  LDSM.16.M88.4 R68, [R169+0x12800] ;  /* 0x01280000a944783b */ /* 0x000eac0000000200 */
[----:B------:R-:W-:Y:S06]  /*37f0*/  LDSM.16.M88.4 R72, [R0] ;  /* 0x000000000048783b */ /* 0x000fec0000000200 */
[----:B------:R-:W3:Y:S06]  /*3800*/  LDSM.16.M88.4 R76, [R170+0x12000] ;  /* 0x01200000aa4c783b */ /* 0x000eec0000000200 */
[----:B------:R-:W4:Y:S06]  /*3810*/  LDSM.16.M88.4 R80, [R170+0x12800] ;  /* 0x01280000aa50783b */ /* 0x000f2c0000000200 */
[----:B------:R-:W-:Y:S06]  /*3820*/  LDSM.16.M88.4 R84, [R172+0x12000] ;  /* 0x01200000ac54783b */ /* 0x000fec0000000200 */
[----:B------:R-:W-:Y:S01]  /*3830*/  LDSM.16.M88.4 R88, [R172+0x12800] ;  /* 0x01280000ac58783b */ /* 0x000fe20000000200 */
[C---:B-1----:R-:W-:Y:S08]  /*3840*/  HMMA.16816.F32.BF16 R4, R16.reuse, R8, RZ ;  /* 0x000000081004723c */ /* 0x042ff000000418ff */
[C---:B------:R-:W-:Y:S08]  /*3850*/  HMMA.16816.F32.BF16 R8, R16.reuse, R10, RZ ;  /* 0x0000000a1008723c */ /* 0x040ff000000418ff */
[C---:B--2---:R-:W-:Y:S08]  /*3860*/  HMMA.16816.F32.BF16 R12, R16.reuse, R68, RZ ;  /* 0x00000044100c723c */ /* 0x044ff000000418ff */
[----:B------:R-:W-:Y:S01]  /*3870*/  HMMA.16816.F32.BF16 R16, R16, R70, RZ ;  /* 0x000000461010723c */ /* 0x000fe200000418ff */
[----:B------:R-:W1:Y:S07]  /*3880*/  LDSM.16.M88.4 R68, [R2] ;  /* 0x000000000244783b */ /* 0x000e6e0000000200 */
[C---:B---3--:R-:W-:Y:S08]  /*3890*/  HMMA.16816.F32.BF16 R4, R72.reuse, R76, R4 ;  /* 0x0000004c4804723c */ /* 0x048ff00000041804 */
[C---:B------:R-:W-:Y:S01]  /*38a0*/  HMMA.16816.F32.BF16 R8, R72.reuse, R78, R8 ;  /* 0x0000004e4808723c */ /* 0x040fe20000041808 */
[----:B------:R-:W-:Y:S07]  /*38b0*/  LDSM.16.M88.4 R76, [R171+0x12000] ;  /* 0x01200000ab4c783b */ /* 0x000fee0000000200 */
[C---:B----4-:R-:W-:Y:S08]  /*38c0*/  HMMA.16816.F32.BF16 R12, R72.reuse, R80, R12 ;  /* 0x00000050480c723c */ /* 0x050ff0000004180c */
[----:B------:R-:W-:Y:S01]  /*38d0*/  HMMA.16816.F32.BF16 R16, R72, R82, R16 ;  /* 0x000000524810723c */ /* 0x000fe20000041810 */
[----:B------:R-:W2:Y:S06]  /*38e0*/  LDSM.16.M88.4 R72, [R3] ;  /* 0x000000000348783b */ /* 0x000eac0000000200 */
[----:B------:R-:W3:Y:S01]  /*38f0*/  LDSM.16.M88.4 R80, [R171+0x12800] ;  /* 0x01280000ab50783b */ /* 0x000ee20000000200 */
[C---:B-1----:R-:W-:Y:S08]  /*3900*/  HMMA.16816.F32.BF16 R4, R68.reuse, R84, R4 ;  /* 0x000000544404723c */ /* 0x042ff00000041804 */
[C---:B------:R-:W-:Y:S01]  /*3910*/  HMMA.16816.F32.BF16 R8, R68.reuse, R86, R8 ;  /* 0x000000564408723c */ /* 0x040fe20000041808 */
[----:B------:R-:W-:Y:S07]  /*3920*/  LDSM.16.M88.4 R84, [R169+0x14000] ;  /* 0x01400000a954783b */ /* 0x000fee0000000200 */
[C---:B------:R-:W-:Y:S08]  /*3930*/  HMMA.16816.F32.BF16 R12, R68.reuse, R88, R12 ;  /* 0x00000058440c723c */ /* 0x040ff0000004180c */
[----:B------:R-:W-:Y:S01]  /*3940*/  HMMA.16816.F32.BF16 R16, R68, R90, R16 ;  /* 0x0000005a4410723c */ /* 0x000fe20000041810 */
[----:B------:R-:W1:Y:S06]  /*3950*/  LDSM.16.M88.4 R68, [R175+0x2000] ;  /* 0x00200000af44783b */ /* 0x000e6c0000000200 */
[----:B------:R-:W4:Y:S01]  /*3960*/  LDSM.16.M88.4 R88, [R169+0x14800] ;  /* 0x01480000a958783b */ /* 0x000f220000000200 */
[C---:B--2---:R-:W-:Y:S08]  /*3970*/  HMMA.16816.F32.BF16 R4, R72.reuse, R76, R4 ;  /* 0x0000004c4804723c */ /* 0x044ff00000041804 */
[C---:B------:R-:W-:Y:S01]  /*3980*/  HMMA.16816.F32.BF16 R8, R72.reuse, R78, R8 ;  /* 0x0000004e4808723c */ /* 0x040fe20000041808 */
[----:B------:R-:W-:Y:S07]  /*3990*/  LDSM.16.M88.4 R76, [R170+0x14000] ;  /* 0x01400000aa4c783b */ /* 0x000fee0000000200 */
[C---:B---3--:R-:W-:Y:S08]  /*39a0*/  HMMA.16816.F32.BF16 R12, R72.reuse, R80, R12 ;  /* 0x00000050480c723c */ /* 0x048ff0000004180c */
[----:B------:R-:W-:Y:S01]  /*39b0*/  HMMA.16816.F32.BF16 R16, R72, R82, R16 ;  /* 0x000000524810723c */ /* 0x000fe20000041810 */
[----:B------:R-:W2:Y:S06]  /*39c0*/  LDSM.16.M88.4 R72, [R0+0x2000] ;  /* 0x002000000048783b */ /* 0x000eac0000000200 */
[----:B------:R-:W3:Y:S01]  /*39d0*/  LDSM.16.M88.4 R80, [R170+0x14800] ;  /* 0x01480000aa50783b */ /* 0x000ee20000000200 */
[C---:B-1----:R-:W-:Y:S08]  /*39e0*/  HMMA.16816.F32.BF16 R4, R68.reuse, R84, R4 ;  /* 0x000000544404723c */ /* 0x042ff00000041804 */
[C---:B------:R-:W-:Y:S01]  /*39f0*/  HMMA.16816.F32.BF16 R8, R68.reuse, R86, R8 ;  /* 0x000000564408723c */ /* 0x040fe20000041808 */
[----:B------:R-:W-:Y:S07]  /*3a00*/  LDSM.16.M88.4 R84, [R172+0x14000] ;  /* 0x01400000ac54783b */ /* 0x000fee0000000200 */
[C---:B----4-:R-:W-:Y:S08]  /*3a10*/  HMMA.16816.F32.BF16 R12, R68.reuse, R88, R12 ;  /* 0x00000058440c723c */ /* 0x050ff0000004180c */
        /* <DEDUP_REMOVED lines=16> */
[----:B------:R-:W-:Y:S01]  /*3b20*/  LDSM.16.M88.4 R88, [R170+0x16800] ;  /* 0x01680000aa58783b */ /* 0x000fe20000000200 */
[C---:B--2---:R-:W-:Y:S08]  /*3b30*/  HMMA.16816.F32.BF16 R4, R72.reuse, R76, R4 ;  /* 0x0000004c4804723c */ /* 0x044ff00000041804 */
[C---:B------:R-:W-:Y:S01]  /*3b40*/  HMMA.16816.F32.BF16 R8, R72.reuse, R78, R8 ;  /* 0x0000004e4808723c */ /* 0x040fe20000041808 */
[----:B------:R-:W2:Y:S07]  /*3b50*/  LDSM.16.M88.4 R76, [R169+0x16800] ;  /* 0x01680000a94c783b */ /* 0x000eae0000000200 */
[C---:B---3--:R-:W-:Y:S08]  /*3b60*/  HMMA.16816.F32.BF16 R12, R72.reuse, R80, R12 ;  /* 0x00000050480c723c */ /* 0x048ff0000004180c */
[----:B------:R-:W-:Y:S01]  /*3b70*/  HMMA.16816.F32.BF16 R16, R72, R82, R16 ;  /* 0x000000524810723c */ /* 0x000fe20000041810 */
[----:B------:R3:W-:Y:S06]  /*3b80*/  LDSM.16.M88.4 R72, [R0+0x4000] ;  /* 0x004000000048783b */ /* 0x0007ec0000000200 */
[----:B------:R-:W4:Y:S01]  /*3b90*/  LDSM.16.M88.4 R80, [R170+0x16000] ;  /* 0x01600000aa50783b */ /* 0x000f220000000200 */
[C---:B-1----:R-:W-:Y:S08]  /*3ba0*/  HMMA.16816.F32.BF16 R4, R68.reuse, R84, R4 ;  /* 0x000000544404723c */ /* 0x042ff00000041804 */
[C---:B------:R-:W-:Y:S04]  /*3bb0*/  HMMA.16816.F32.BF16 R8, R68.reuse, R86, R8 ;  /* 0x000000564408723c */ /* 0x040fe80000041808 */
[----:B---3--:R-:W-:Y:S04]  /*3bc0*/  LEA R0, R200, R247, 0x6 ;  /* 0x000000f7c8007211 */ /* 0x008fe800078e30ff */
[C---:B--2---:R-:W-:Y:S04]  /*3bd0*/  HMMA.16816.F32.BF16 R12, R68.reuse, R76, R12 ;  /* 0x0000004c440c723c */ /* 0x044fe8000004180c */
[----:B------:R-:W-:Y:S04]  /*3be0*/  IABS R84, R0 ;  /* 0x0000000000547213 */ /* 0x000fe80000000000 */
[----:B------:R-:W-:Y:S01]  /*3bf0*/  HMMA.16816.F32.BF16 R16, R68, R78, R16 ;  /* 0x0000004e4410723c */ /* 0x000fe20000041810 */
[----:B------:R1:W-:Y:S01]  /*3c00*/  LDSM.16.M88.4 R68, [R2+0x4000] ;  /* 0x004000000244783b */ /* 0x0003e20000000200 */
[----:B------:R2:W-:Y:S05]  /*3c10*/  I2F R92, R84 ;  /* 0x00000054005c7306 */ /* 0x0005ea0000201400 */
[----:B------:R-:W3:Y:S01]  /*3c20*/  LDSM.16.M88.4 R76, [R172+0x16000] ;  /* 0x01600000ac4c783b */ /* 0x000ee20000000200 */
[C---:B----4-:R-:W-:Y:S08]  /*3c30*/  HMMA.16816.F32.BF16 R4, R72.reuse, R80, R4 ;  /* 0x000000504804723c */ /* 0x050ff00000041804 */
[C---:B------:R-:W-:Y:S01]  /*3c40*/  HMMA.16816.F32.BF16 R8, R72.reuse, R82, R8 ;  /* 0x000000524808723c */ /* 0x040fe20000041808 */
[----:B------:R-:W4:Y:S03]  /*3c50*/  LDSM.16.M88.4 R80, [R172+0x16800] ;  /* 0x01680000ac50783b */ /* 0x000f260000000200 */
[----:B-1----:R-:W-:Y:S03]  /*3c60*/  IADD3 R2, R0, -0x1, RZ ;  /* 0xffffffff00027810 */ /* 0x002fe60007ffe0ff */
[----:B--2---:R-:W-:Y:S01]  /*3c70*/  LDSM.16.M88.4 R84, [R171+0x16000] ;  /* 0x01600000ab54783b */ /* 0x004fe20000000200 */
[C---:B------:R-:W-:Y:S03]  /*3c80*/  HMMA.16816.F32.BF16 R12, R72.reuse, R88, R12 ;  /* 0x00000058480c723c */ /* 0x040fe6000004180c */
[----:B------:R-:W-:Y:S04]  /*3c90*/  ISETP.GE.AND P2, PT, R2, RZ, PT ;  /* 0x000000ff0200720c */ /* 0x000fe80003f46270 */
[C---:B------:R-:W-:Y:S01]  /*3ca0*/  IADD3 R89, R0.reuse, 0x8, RZ ;  /* 0x0000000800597810 */ /* 0x040fe20007ffe0ff */
[----:B------:R-:W-:Y:S01]  /*3cb0*/  HMMA.16816.F32.BF16 R16, R72, R90, R16 ;  /* 0x0000005a4810723c */ /* 0x000fe20000041810 */
[----:B------:R1:W2:Y:S02]  /*3cc0*/  LDSM.16.M88.4 R72, [R3+0x4000] ;  /* 0x004000000348783b */ /* 0x0002a40000000200 */
[----:B------:R-:W-:Y:S02]  /*3cd0*/  ISETP.GE.AND P1, PT, R89, RZ, PT ;  /* 0x000000ff5900720c */ /* 0x000fe40003f26270 */
[C---:B------:R-:W-:Y:S03]  /*3ce0*/  IADD3 R88, R0.reuse, 0x7, RZ ;  /* 0x0000000700587810 */ /* 0x040fe60007ffe0ff */
[----:B------:R-:W-:Y:S01]  /*3cf0*/  @!P2 IADD3 R2, -R0, 0x1, RZ ;  /* 0x000000010002a810 */ /* 0x000fe20007ffe1ff */
[C---:B---3--:R-:W-:Y:S03]  /*3d00*/  HMMA.16816.F32.BF16 R4, R68.reuse, R76, R4 ;  /* 0x0000004c4404723c */ /* 0x048fe60000041804 */
[----:B------:R3:W-:Y:S02]  /*3d10*/  I2F R90, R2 ;  /* 0x00000002005a7306 */ /* 0x0007e40000201400 */
[----:B------:R-:W-:Y:S02]  /*3d20*/  ISETP.GE.AND P2, PT, R88, RZ, PT ;  /* 0x000000ff5800720c */ /* 0x000fe40003f46270 */
[C---:B------:R-:W-:Y:S01]  /*3d30*/  @!P1 IADD3 R89, -R0.reuse, -0x8, RZ ;  /* 0xfffffff800599810 */ /* 0x040fe20007ffe1ff */
[C---:B------:R-:W-:Y:S04]  /*3d40*/  HMMA.16816.F32.BF16 R8, R68.reuse, R78, R8 ;  /* 0x0000004e4408723c */ /* 0x040fe80000041808 */
[C---:B------:R-:W-:Y:S01]  /*3d50*/  IADD3 R76, R0.reuse, -0x10, RZ ;  /* 0xfffffff0004c7810 */ /* 0x040fe20007ffe0ff */
[----:B------:R-:W2:Y:S01]  /*3d60*/  I2F R89, R89 ;  /* 0x0000005900597306 */ /* 0x000ea20000201400 */
[C---:B-1----:R-:W-:Y:S02]  /*3d70*/  IADD3 R3, R0.reuse, -0x9, RZ ;  /* 0xfffffff700037810 */ /* 0x042fe40007ffe0ff */
[C---:B----4-:R-:W-:Y:S04]  /*3d80*/  HMMA.16816.F32.BF16 R12, R68.reuse, R80, R12 ;  /* 0x00000050440c723c */ /* 0x050fe8000004180c */
[C---:B------:R-:W-:Y:S02]  /*3d90*/  @!P2 IADD3 R88, -R0.reuse, -0x7, RZ ;  /* 0xfffffff90058a810 */ /* 0x040fe40007ffe1ff */
[----:B------:R-:W-:Y:S02]  /*3da0*/  ISETP.GE.AND P2, PT, R3, RZ, PT ;  /* 0x000000ff0300720c */ /* 0x000fe40003f46270 */
[----:B------:R-:W-:Y:S02]  /*3db0*/  HMMA.16816.F32.BF16 R16, R68, R82, R16 ;  /* 0x000000524410723c */ /* 0x000fe40000041810 */
[----:B------:R-:W1:Y:S02]  /*3dc0*/  I2F R88, R88 ;  /* 0x0000005800587306 */ /* 0x000e640000201400 */
[C---:B---3--:R-:W-:Y:S03]  /*3dd0*/  IADD3 R2, R0.reuse, -0x8, RZ ;  /* 0xfffffff800027810 */ /* 0x048fe60007ffe0ff */
[----:B------:R-:W-:Y:S01]  /*3de0*/  IADD3 R68, R0, -0x11, RZ ;  /* 0xffffffef00447810 */ /* 0x000fe20007ffe0ff */
[C---:B--2---:R-:W-:Y:S05]  /*3df0*/  HMMA.16816.F32.BF16 R4, R72.reuse, R84, R4 ;  /* 0x000000544804723c */ /* 0x044fea0000041804 */
[----:B------:R-:W-:Y:S02]  /*3e00*/  ISETP.GE.AND P1, PT, R2, RZ, PT ;  /* 0x000000ff0200720c */ /* 0x000fe40003f26270 */
[----:B------:R-:W-:Y:S01]  /*3e10*/  ISETP.GE.AND P3, PT, R68, RZ, PT ;  /* 0x000000ff4400720c */ /* 0x000fe20003f66270 */
[C---:B------:R-:W-:Y:S04]  /*3e20*/  HMMA.16816.F32.BF16 R8, R72.reuse, R86, R8 ;  /* 0x000000564808723c */ /* 0x040fe80000041808 */
[C---:B------:R-:W-:Y:S04]  /*3e30*/  @!P2 IADD3 R3, -R0.reuse, 0x9, RZ ;  /* 0x000000090003a810 */ /* 0x040fe80007ffe1ff */
[----:B------:R2:W3:Y:S04]  /*3e40*/  I2F R78, R3 ;  /* 0x00000003004e7306 */ /* 0x0004e80000201400 */
[----:B------:R-:W-:Y:S02]  /*3e50*/  @!P1 IADD3 R2, -R0, 0x8, RZ ;  /* 0x0000000800029810 */ /* 0x000fe40007ffe1ff */
[----:B------:R-:W-:Y:S02]  /*3e60*/  ISETP.GE.AND P1, PT, R76, RZ, PT ;  /* 0x000000ff4c00720c */ /* 0x000fe40003f26270 */
[----:B------:R-:W-:Y:S01]  /*3e70*/  @!P3 IADD3 R68, -R0, 0x11, RZ ;  /* 0x000000110044b810 */ /* 0x000fe20007ffe1ff */
[-C--:B------:R-:W-:Y:S01]  /*3e80*/  FFMA.FTZ R6, R89, -R191.reuse, R6 ;  /* 0x800000bf59067223 */ /* 0x080fe20000010006 */
[----:B------:R4:W4:Y:S01]  /*3e90*/  I2F R79, R2 ;  /* 0x00000002004f7306 */ /* 0x0009220000201400 */
[-C--:B------:R-:W-:Y:S01]  /*3ea0*/  FFMA.FTZ R4, R92, -R191.reuse, R4 ;  /* 0x800000bf5c047223 */ /* 0x080fe20000010004 */
[-C--:B------:R-:W-:Y:S01]  /*3eb0*/  @P0 ISETP.GE.AND P3, PT, R240, R198.reuse, PT ;  /* 0x000000c6f000020c */ /* 0x080fe20003f66270 */
[-C--:B-1----:R-:W-:Y:S02]  /*3ec0*/  FFMA.FTZ R7, R88, -R191.reuse, R7 ;  /* 0x800000bf58077223 */ /* 0x082fe40000010007 */
[-C--:B------:R-:W-:Y:S02]  /*3ed0*/  FFMA.FTZ R5, R90, -R191.reuse, R5 ;  /* 0x800000bf5a057223 */ /* 0x080fe40000010005 */
[-C--:B------:R-:W-:Y:S01]  /*3ee0*/  FFMA.FTZ R10, R92, -R191.reuse, R10 ;  /* 0x800000bf5c0a7223 */ /* 0x080fe2000001000a */
[----:B------:R-:W-:Y:S01]  /*3ef0*/  @P0 FSEL R7, R7, -INF , !P3 ;  /* 0xff80000007070808 */ /* 0x000fe20005800000 */
[-C--:B------:R-:W-:Y:S01]  /*3f00*/  FFMA.FTZ R11, R90, -R191.reuse, R11 ;  /* 0x800000bf5a0b7223 */ /* 0x080fe2000001000b */
[C---:B------:R-:W-:Y:S02]  /*3f10*/  @!P1 IADD3 R76, -R0.reuse, 0x10, RZ ;  /* 0x00000010004c9810 */ /* 0x040fe40007ffe1ff */
[----:B------:R-:W-:Y:S02]  /*3f20*/  @P0 FSEL R5, R5, -INF , !P3 ;  /* 0xff80000005050808 */ /* 0x000fe40005800000 */
[----:B------:R-:W1:Y:S01]  /*3f30*/  I2F R77, R76 ;  /* 0x0000004c004d7306 */ /* 0x000e620000201400 */
[----:B--2---:R-:W-:Y:S01]  /*3f40*/  IADD3 R3, R0, -0x19, RZ ;  /* 0xffffffe700037810 */ /* 0x004fe20007ffe0ff */
[-C--:B---3--:R-:W-:Y:S03]  /*3f50*/  FFMA.FTZ R9, R78, -R191.reuse, R9 ;  /* 0x800000bf4e097223 */ /* 0x088fe60000010009 */
[----:B------:R-:W-:Y:S05]  /*3f60*/  ISETP.GE.AND P1, PT, R3, RZ, PT ;  /* 0x000000ff0300720c */ /* 0x000fea0003f26270 */
[----:B------:R2:W3:Y:S01]  /*3f70*/  I2F R76, R68 ;  /* 0x00000044004c7306 */ /* 0x0004e20000201400 */
[----:B----4-:R-:W-:Y:S01]  /*3f80*/  IADD3 R2, R0, -0x18, RZ ;  /* 0xffffffe800027810 */ /* 0x010fe20007ffe0ff */
[-C--:B------:R-:W-:Y:S03]  /*3f90*/  FFMA.FTZ R8, R79, -R191.reuse, R8 ;  /* 0x800000bf4f087223 */ /* 0x080fe60000010008 */
[----:B------:R-:W-:Y:S03]  /*3fa0*/  ISETP.GE.AND P2, PT, R2, RZ, PT ;  /* 0x000000ff0200720c */ /* 0x000fe60003f46270 */
[C---:B------:R-:W-:Y:S02]  /*3fb0*/  @!P1 IADD3 R3, -R0.reuse, 0x19, RZ ;  /* 0x0000001900039810 */ /* 0x040fe40007ffe1ff */
[----:B-----5:R-:W-:Y:S04]  /*3fc0*/  FSETP.NEU.FTZ.AND P1, PT, R201, -INF , PT ;  /* 0xff800000c900780b */ /* 0x020fe80003f3d000 */
[----:B------:R-:W4:Y:S04]  /*3fd0*/  I2F R3, R3 ;  /* 0x0000000300037306 */ /* 0x000f280000201400 */
[----:B------:R-:W-:Y:S01]  /*3fe0*/  @!P2 IADD3 R2, -R0, 0x18, RZ ;  /* 0x000000180002a810 */ /* 0x000fe20007ffe1ff */
[----:B------:R-:W-:Y:S01]  /*3ff0*/  FMUL.FTZ R0, R204, 1.4426950216293334961 ;  /* 0x3fb8aa3bcc007820 */ /* 0x000fe20000410000 */
[-C--:B------:R-:W-:Y:S01]  /*4000*/  @P0 ISETP.GE.AND P2, PT, R232, R198.reuse, PT ;  /* 0x000000c6e800020c */ /* 0x080fe20003f46270 */
[----:B--2---:R-:W2:Y:S03]  /*4010*/  LDSM.16.M88.4 R68, [R171+0x16800] ;  /* 0x01680000ab44783b */ /* 0x004ea60000000200 */
[----:B------:R1:W1:Y:S01]  /*4020*/  I2F R80, R2 ;  /* 0x0000000200507306 */ /* 0x0002620000201400 */
[----:B------:R-:W-:Y:S02]  /*4030*/  @P0 FSEL R4, R4, -INF , !P2 ;  /* 0xff80000004040808 */ /* 0x000fe40005000000 */
[----:B------:R-:W-:Y:S02]  /*4040*/  @P0 FSEL R6, R6, -INF , !P2 ;  /* 0xff80000006060808 */ /* 0x000fe40005000000 */
[-C--:B------:R-:W-:Y:S04]  /*4050*/  @P0 ISETP.GE.AND P2, PT, R242, R198.reuse, PT ;  /* 0x000000c6f200020c */ /* 0x080fe80003f46270 */
[----:B------:R-:W-:Y:S02]  /*4060*/  @P0 FSEL R9, R9, -INF , !P2 ;  /* 0xff80000009090808 */ /* 0x000fe40005000000 */
[----:B------:R-:W-:Y:S02]  /*4070*/  @P0 FSEL R11, R11, -INF , !P2 ;  /* 0xff8000000b0b0808 */ /* 0x000fe40005000000 */
[-C--:B------:R-:W-:Y:S01]  /*4080*/  @P0 ISETP.GE.AND P2, PT, R244, R198.reuse, PT ;  /* 0x000000c6f400020c */ /* 0x080fe20003f46270 */
[----:B-1----:R-:W-:Y:S05]  /*4090*/  FMUL.FTZ R2, R201, 1.4426950216293334961 ;  /* 0x3fb8aa3bc9027820 */ /* 0x002fea0000410000 */
[----:B------:R-:W-:Y:S02]  /*40a0*/  FSEL R2, R2, RZ, P1 ;  /* 0x000000ff02027208 */ /* 0x000fe40000800000 */
[----:B------:R-:W-:Y:S03]  /*40b0*/  FSETP.NEU.FTZ.AND P1, PT, R204, -INF , PT ;  /* 0xff800000cc00780b */ /* 0x000fe60003f3d000 */
[--C-:B------:R-:W-:Y:S01]  /*40c0*/  FFMA.FTZ R9, R9, c[0x0][0x23c], -R2.reuse ;  /* 0x00008f0009097a23 */ /* 0x100fe20000010802 */
[----:B------:R-:W-:Y:S01]  /*40d0*/  FSEL R0, R0, RZ, P1 ;  /* 0x000000ff00007208 */ /* 0x000fe20000800000 */
[----:B------:R-:W-:Y:S01]  /*40e0*/  FFMA.FTZ R4, R4, c[0x0][0x23c], -R2 ;  /* 0x00008f0004047a23 */ /* 0x000fe20000010802 */
[-C--:B------:R-:W-:Y:S01]  /*40f0*/  @P0 ISETP.GE.AND P1, PT, R241, R198.reuse, PT ;  /* 0x000000c6f100020c */ /* 0x080fe20003f26270 */
[----:B------:R-:W-:Y:S01]  /*4100*/  MUFU.EX2 R86, R9 ;  /* 0x0000000900567308 */ /* 0x000fe20000000800 */
[C---:B--2---:R-:W-:Y:S03]  /*4110*/  HMMA.16816.F32.BF16 R12, R72.reuse, R68, R12 ;  /* 0x00000044480c723c */ /* 0x044fe6000004180c */
[----:B------:R-:W-:Y:S01]  /*4120*/  FFMA.FTZ R11, R11, c[0x0][0x23c], -R0 ;  /* 0x00008f000b0b7a23 */ /* 0x000fe20000010800 */
[----:B------:R-:W-:Y:S01]  /*4130*/  @P0 FSEL R8, R8, -INF , !P1 ;  /* 0xff80000008080808 */ /* 0x000fe20004800000 */
[----:B------:R-:W-:Y:S01]  /*4140*/  FFMA.FTZ R5, R5, c[0x0][0x23c], -R2 ;  /* 0x00008f0005057a23 */ /* 0x000fe20000010802 */
[----:B------:R-:W-:Y:S01]  /*4150*/  @P0 FSEL R10, R10, -INF , !P1 ;  /* 0xff8000000a0a0808 */ /* 0x000fe20004800000 */
[----:B------:R-:W-:Y:S01]  /*4160*/  FFMA.FTZ R6, R6, c[0x0][0x23c], -R0 ;  /* 0x00008f0006067a23 */ /* 0x000fe20000010800 */
[----:B------:R-:W-:Y:S01]  /*4170*/  HMMA.16816.F32.BF16 R16, R72, R70, R16 ;  /* 0x000000464810723c */ /* 0x000fe20000041810 */
[----:B------:R-:W-:Y:S02]  /*4180*/  MUFU.EX2 R91, R4 ;  /* 0x00000004005b7308 */ /* 0x000fe40000000800 */
[-C--:B------:R-:W-:Y:S01]  /*4190*/  @P0 ISETP.GE.AND P1, PT, R243, R198.reuse, PT ;  /* 0x000000c6f300020c */ /* 0x080fe20003f26270 */
[----:B------:R-:W-:Y:S02]  /*41a0*/  FFMA.FTZ R8, R8, c[0x0][0x23c], -R2 ;  /* 0x00008f0008087a23 */ /* 0x000fe40000010802 */
[--C-:B------:R-:W-:Y:S02]  /*41b0*/  FFMA.FTZ R7, R7, c[0x0][0x23c], -R0.reuse ;  /* 0x00008f0007077a23 */ /* 0x100fe40000010800 */
[----:B------:R-:W-:Y:S03]  /*41c0*/  FFMA.FTZ R10, R10, c[0x0][0x23c], -R0 ;  /* 0x00008f000a0a7a23 */ /* 0x000fe60000010800 */
[----:B------:R-:W-:Y:S05]  /*41d0*/  MUFU.EX2 R95, R6 ;  /* 0x00000006005f7308 */ /* 0x000fea0000000800 */
[-C--:B------:R-:W-:Y:S02]  /*41e0*/  FFMA.FTZ R12, R77, -R191.reuse, R12 ;  /* 0x800000bf4d0c7223 */ /* 0x080fe4000001000c */
[-C--:B------:R-:W-:Y:S02]  /*41f0*/  FFMA.FTZ R14, R79, -R191.reuse, R14 ;  /* 0x800000bf4f0e7223 */ /* 0x080fe4000001000e */
[-C--:B---3--:R-:W-:Y:S01]  /*4200*/  FFMA.FTZ R13, R76, -R191.reuse, R13 ;  /* 0x800000bf4c0d7223 */ /* 0x088fe2000001000d */
[----:B------:R-:W-:Y:S01]  /*4210*/  @P0 FSEL R12, R12, -INF , !P1 ;  /* 0xff8000000c0c0808 */ /* 0x000fe20004800000 */
[-C--:B------:R-:W-:Y:S01]  /*4220*/  FFMA.FTZ R15, R78, -R191.reuse, R15 ;  /* 0x800000bf4e0f7223 */ /* 0x080fe2000001000f */
[----:B------:R-:W-:Y:S01]  /*4230*/  @P0 FSEL R14, R14, -INF , !P1 ;  /* 0xff8000000e0e0808 */ /* 0x000fe20004800000 */
[-C--:B----4-:R-:W-:Y:S01]  /*4240*/  FFMA.FTZ R17, R3, -R191.reuse, R17 ;  /* 0x800000bf03117223 */ /* 0x090fe20000010011 */
[-C--:B------:R-:W-:Y:S01]  /*4250*/  @P0 ISETP.GE.AND P1, PT, R245, R198.reuse, PT ;  /* 0x000000c6f500020c */ /* 0x080fe20003f26270 */
[-C--:B------:R-:W-:Y:S01]  /*4260*/  FFMA.FTZ R16, R80, -R191.reuse, R16 ;  /* 0x800000bf50107223 */ /* 0x080fe20000010010 */
[----:B------:R-:W-:Y:S01]  /*4270*/  @P0 FSEL R13, R13, -INF , !P2 ;  /* 0xff8000000d0d0808 */ /* 0x000fe20005000000 */
[-C--:B------:R-:W-:Y:S01]  /*4280*/  FFMA.FTZ R18, R77, -R191.reuse, R18 ;  /* 0x800000bf4d127223 */ /* 0x080fe20000010012 */
[----:B------:R-:W-:Y:S01]  /*4290*/  @P0 FSEL R15, R15, -INF , !P2 ;  /* 0xff8000000f0f0808 */ /* 0x000fe20005000000 */
[----:B------:R-:W-:Y:S01]  /*42a0*/  FFMA.FTZ R19, R76, -R191, R19 ;  /* 0x800000bf4c137223 */ /* 0x000fe20000010013 */
[----:B------:R-:W-:Y:S01]  /*42b0*/  @P0 ISETP.GE.AND P2, PT, R246, R198, PT ;  /* 0x000000c6f600020c */ /* 0x000fe20003f46270 */
[--C-:B------:R-:W-:Y:S01]  /*42c0*/  FFMA.FTZ R12, R12, c[0x0][0x23c], -R2.reuse ;  /* 0x00008f000c0c7a23 */ /* 0x100fe20000010802 */
[----:B------:R-:W-:Y:S01]  /*42d0*/  @P0 FSEL R16, R16, -INF , !P1 ;  /* 0xff80000010100808 */ /* 0x000fe20004800000 */
[--C-:B------:R-:W-:Y:S01]  /*42e0*/  FFMA.FTZ R13, R13, c[0x0][0x23c], -R2.reuse ;  /* 0x00008f000d0d7a23 */ /* 0x100fe20000010802 */
[----:B------:R-:W-:Y:S01]  /*42f0*/  @P0 FSEL R17, R17, -INF , !P2 ;  /* 0xff80000011110808 */ /* 0x000fe20005000000 */
[----:B------:R-:W1:Y:S01]  /*4300*/  MUFU.EX2 R93, R5 ;  /* 0x00000005005d7308 */ /* 0x000e620000000800 */
[----:B------:R-:W-:Y:S01]  /*4310*/  @P0 FSEL R19, R19, -INF , !P2 ;  /* 0xff80000013130808 */ /* 0x000fe20005000000 */
[--C-:B------:R-:W-:Y:S01]  /*4320*/  FFMA.FTZ R16, R16, c[0x0][0x23c], -R2.reuse ;  /* 0x00008f0010107a23 */ /* 0x100fe20000010802 */
[----:B------:R-:W-:Y:S01]  /*4330*/  @P0 FSEL R18, R18, -INF , !P1 ;  /* 0xff80000012120808 */ /* 0x000fe20004800000 */
[----:B------:R-:W-:Y:S01]  /*4340*/  FFMA.FTZ R2, R17, c[0x0][0x23c], -R2 ;  /* 0x00008f0011027a23 */ /* 0x000fe20000010802 */
[----:B------:R-:W-:Y:S01]  /*4350*/  IADD3 R76, P1, R231, R214, RZ ;  /* 0x000000d6e74c7210 */ /* 0x000fe20007f3e0ff */
[--C-:B------:R-:W-:Y:S02]  /*4360*/  FFMA.FTZ R14, R14, c[0x0][0x23c], -R0.reuse ;  /* 0x00008f000e0e7a23 */ /* 0x100fe40000010800 */
[--C-:B------:R-:W-:Y:S02]  /*4370*/  FFMA.FTZ R18, R18, c[0x0][0x23c], -R0.reuse ;  /* 0x00008f0012127a23 */ /* 0x100fe40000010800 */
[----:B------:R-:W2:Y:S01]  /*4380*/  MUFU.EX2 R94, R7 ;  /* 0x00000007005e7308 */ /* 0x000ea20000000800 */
[--C-:B------:R-:W-:Y:S02]  /*4390*/  FFMA.FTZ R15, R15, c[0x0][0x23c], -R0.reuse ;  /* 0x00008f000f0f7a23 */ /* 0x100fe40000010800 */
[----:B------:R-:W-:Y:S02]  /*43a0*/  FFMA.FTZ R0, R19, c[0x0][0x23c], -R0 ;  /* 0x00008f0013007a23 */ /* 0x000fe40000010800 */
[----:B------:R-:W-:Y:S01]  /*43b0*/  IMAD.X R77, R230, 0x1, R213, P1 ;  /* 0x00000001e64d7824 */ /* 0x000fe200008e06d5 */
[C---:B------:R-:W-:Y:S04]  /*43c0*/  LEA R188, P1, R96.reuse, R188, 0x2 ;  /* 0x000000bc60bc7211 */ /* 0x040fe800078210ff */
[----:B------:R2:W-:Y:S01]  /*43d0*/  MUFU.EX2 R78, R2 ;  /* 0x00000002004e7308 */ /* 0x0005e20000000800 */
[----:B------:R-:W-:Y:S02]  /*43e0*/  LEA.HI.X.SX32 R189, R96, R189, 0x2, P1 ;  /* 0x000000bd60bd7211 */ /* 0x000fe400008f16ff */
[----:B-1----:R-:W-:Y:S05]  /*43f0*/  F2FP.BF16.PACK_AB R3, R93, R91 ;  /* 0x0000005b5d03723e */ /* 0x002fea00000010ff */
[----:B------:R1:W-:Y:S02]  /*4400*/  STS [R205+0x20000], R3 ;  /* 0x02000003cd007388 */ /* 0x0003e40000000800 */
[----:B------:R-:W3:Y:S10]  /*4410*/  MUFU.EX2 R87, R8 ;  /* 0x0000000800577308 */ /* 0x000ef40000000800 */
[----:B------:R3:W-:Y:S01]  /*4420*/  MUFU.EX2 R80, R0 ;  /* 0x0000000000507308 */ /* 0x0007e20000000800 */
[----:B--2---:R-:W-:Y:S05]  /*4430*/  F2FP.BF16.PACK_AB R2, R94, R95 ;  /* 0x0000005f5e02723e */ /* 0x004fea00000010ff */
[----:B------:R2:W-:Y:S04]  /*4440*/  STS [R205+0x20400], R2 ;  /* 0x02040002cd007388 */ /* 0x0005e80000000800 */
[----:B------:R-:W-:Y:S10]  /*4450*/  MUFU.EX2 R89, R10 ;  /* 0x0000000a00597308 */ /* 0x000ff40000000800 */
        /* <DEDUP_REMOVED lines=8> */
[----:B------:R-:W4:Y:S01]  /*44e0*/  MUFU.EX2 R84, R15 ;  /* 0x0000000f00547308 */ /* 0x000f220000000800 */
[----:B-1----:R-:W-:Y:S05]  /*44f0*/  F2FP.BF16.PACK_AB R4, R82, R83 ;  /* 0x000000535204723e */ /* 0x002fea00000010ff */
[----:B------:R-:W-:Y:S04]  /*4500*/  STS [R206+0x20000], R4 ;  /* 0x02000004ce007388 */ /* 0x000fe80000000800 */
[----:B------:R-:W2:Y:S10]  /*4510*/  MUFU.EX2 R79, R16 ;  /* 0x00000010004f7308 */ /* 0x000eb40000000800 */
[----:B------:R-:W3:Y:S01]  /*4520*/  MUFU.EX2 R81, R18 ;  /* 0x0000001200517308 */ /* 0x000ee20000000800 */
[----:B----4-:R-:W-:Y:S05]  /*4530*/  F2FP.BF16.PACK_AB R3, R84, R85 ;  /* 0x000000555403723e */ /* 0x010fea00000010ff */
[----:B------:R-:W-:Y:S01]  /*4540*/  STS [R206+0x20400], R3 ;  /* 0x02040003ce007388 */ /* 0x000fe20000000800 */
[----:B--2---:R-:W-:Y:S05]  /*4550*/  F2FP.BF16.PACK_AB R2, R78, R79 ;  /* 0x0000004f4e02723e */ /* 0x004fea00000010ff */
[----:B------:R1:W-:Y:S01]  /*4560*/  STS [R207+0x20000], R2 ;  /* 0x02000002cf007388 */ /* 0x0003e20000000800 */
[----:B---3--:R-:W-:Y:S05]  /*4570*/  F2FP.BF16.PACK_AB R0, R80, R81 ;  /* 0x000000515000723e */ /* 0x008fea00000010ff */
[----:B------:R2:W-:Y:S06]  /*4580*/  STS [R207+0x20400], R0 ;  /* 0x02040000cf007388 */ /* 0x0005ec0000000800 */
[----:B------:R-:W-:Y:S06]  /*4590*/  LDSM.16.M88.4 R16, [R176+0xc000] ;  /* 0x00c00000b010783b */ /* 0x000fec0000000200 */
[----:B------:R-:W3:Y:S06]  /*45a0*/  LDSM.16.M88.4 R8, [R169+0x18000] ;  /* 0x01800000a908783b */ /* 0x000eec0000000200 */
[----:B------:R-:W3:Y:S06]  /*45b0*/  LDSM.16.M88.4 R68, [R169+0x18800] ;  /* 0x01880000a944783b */ /* 0x000eec0000000200 */
[----:B-1----:R-:W4:Y:S06]  /*45c0*/  LDG.E R2, [R76.64] ;  /* 0x000000064c027981 */ /* 0x002f2c000c1e1900 */
[----:B------:R-:W-:Y:S06]  /*45d0*/  LDSM.16.M88.4 R72, [R177+0xc000] ;  /* 0x00c00000b148783b */ /* 0x000fec0000000200 */
[----:B--2---:R-:W2:Y:S01]  /*45e0*/  LDG.E R0, [R76.64+0x20] ;  /* 0x000020064c007981 */ /* 0x004ea2000c1e1900 */
[C---:B---3--:R-:W-:Y:S08]  /*45f0*/  HMMA.16816.F32.BF16 R4, R16.reuse, R8, RZ ;  /* 0x000000081004723c */ /* 0x048ff000000418ff */
[C---:B------:R-:W-:Y:S08]  /*4600*/  HMMA.16816.F32.BF16 R8, R16.reuse, R10, RZ ;  /* 0x0000000a1008723c */ /* 0x040ff000000418ff */
[C---:B------:R-:W-:Y:S08]  /*4610*/  HMMA.16816.F32.BF16 R12, R16.reuse, R68, RZ ;  /* 0x00000044100c723c */ /* 0x040ff000000418ff */
[----:B------:R-:W-:Y:S01]  /*4620*/  HMMA.16816.F32.BF16 R16, R16, R70, RZ ;  /* 0x000000461010723c */ /* 0x000fe200000418ff */
[----:B------:R-:W1:Y:S07]  /*4630*/  LDSM.16.M88.4 R68, [R170+0x18000] ;  /* 0x01800000aa44783b */ /* 0x000e6e0000000200 */
[C---:B-1----:R-:W-:Y:S08]  /*4640*/  HMMA.16816.F32.BF16 R4, R72.reuse, R68, R4 ;  /* 0x000000444804723c */ /* 0x042ff00000041804 */
[C---:B------:R-:W-:Y:S01]  /*4650*/  HMMA.16816.F32.BF16 R8, R72.reuse, R70, R8 ;  /* 0x000000464808723c */ /* 0x040fe20000041808 */
[----:B------:R-:W1:Y:S07]  /*4660*/  LDSM.16.M88.4 R68, [R170+0x18800] ;  /* 0x01880000aa44783b */ /* 0x000e6e0000000200 */
[C---:B-1----:R-:W-:Y:S08]  /*4670*/  HMMA.16816.F32.BF16 R12, R72.reuse, R68, R12 ;  /* 0x00000044480c723c */ /* 0x042ff0000004180c */
[----:B------:R-:W-:Y:S01]  /*4680*/  HMMA.16816.F32.BF16 R16, R72, R70, R16 ;  /* 0x000000464810723c */ /* 0x000fe20000041810 */
[----:B------:R-:W-:Y:S06]  /*4690*/  LDSM.16.M88.4 R68, [R179+0xc000] ;  /* 0x00c00000b344783b */ /* 0x000fec0000000200 */
[----:B------:R-:W1:Y:S02]  /*46a0*/  LDSM.16.M88.4 R72, [R172+0x18000] ;  /* 0x01800000ac48783b */ /* 0x000e640000000200 */
        /* <DEDUP_REMOVED lines=65> */
[----:B------:R-:W1:Y:S11]  /*4ac0*/  LDSM.16.M88.4 R72, [R171+0x1c800] ;  /* 0x01c80000ab48783b */ /* 0x000e760000000200 */
[----:B------:R-:W-:Y:S04]  /*4ad0*/  @!UPT UIADD3 URZ, URZ, URZ, URZ ;  /* 0x0000003f3f3ff290 */ /* 0x000fe8000fffe03f */
[C---:B----4-:R-:W-:Y:S02]  /*4ae0*/  FADD.FTZ R4, -R2.reuse, R4 ;  /* 0x0000000402047221 */ /* 0x050fe40000010100 */
[----:B------:R-:W-:Y:S02]  /*4af0*/  FADD.FTZ R5, -R2, R5 ;  /* 0x0000000502057221 */ /* 0x000fe40000010100 */
[C---:B--2---:R-:W-:Y:S02]  /*4b00*/  FADD.FTZ R6, -R0.reuse, R6 ;  /* 0x0000000600067221 */ /* 0x044fe40000010100 */
[----:B------:R-:W-:Y:S02]  /*4b10*/  FADD.FTZ R7, -R0, R7 ;  /* 0x0000000700077221 */ /* 0x000fe40000010100 */
[C---:B------:R-:W-:Y:S02]  /*4b20*/  FADD.FTZ R8, -R2.reuse, R8 ;  /* 0x0000000802087221 */ /* 0x040fe40000010100 */
[----:B------:R-:W-:Y:S02]  /*4b30*/  FADD.FTZ R9, -R2, R9 ;  /* 0x0000000902097221 */ /* 0x000fe40000010100 */
[C---:B------:R-:W-:Y:S02]  /*4b40*/  FADD.FTZ R10, -R0.reuse, R10 ;  /* 0x0000000a000a7221 */ /* 0x040fe40000010100 */
[----:B------:R-:W-:Y:S02]  /*4b50*/  FADD.FTZ R11, -R0, R11 ;  /* 0x0000000b000b7221 */ /* 0x000fe40000010100 */
[----:B------:R-:W-:Y:S02]  /*4b60*/  FMUL.FTZ R77, R91, R4 ;  /* 0x000000045b4d7220 */ /* 0x000fe40000410000 */
[----:B------:R-:W-:Y:S01]  /*4b70*/  FMUL.FTZ R76, R87, R8 ;  /* 0x00000008574c7220 */ /* 0x000fe20000410000 */
[C---:B-1----:R-:W-:Y:S07]  /*4b80*/  HMMA.16816.F32.BF16 R12, R68.reuse, R72, R12 ;  /* 0x00000048440c723c */ /* 0x042fee000004180c */
[----:B------:R-:W-:Y:S01]  /*4b90*/  FMUL.FTZ R72, R93, R5 ;  /* 0x000000055d487220 */ /* 0x000fe20000410000 */
[----:B------:R-:W-:Y:S07]  /*4ba0*/  HMMA.16816.F32.BF16 R16, R68, R74, R16 ;  /* 0x0000004a4410723c */ /* 0x000fee0000041810 */
[----:B------:R-:W-:Y:S02]  /*4bb0*/  FMUL.FTZ R75, R86, R9 ;  /* 0x00000009564b7220 */ /* 0x000fe40000410000 */
[----:B------:R-:W-:Y:S03]  /*4bc0*/  FMUL.FTZ R69, R89, R10 ;  /* 0x0000000a59457220 */ /* 0x000fe60000410000 */
[----:B------:R-:W-:Y:S04]  /*4bd0*/  FMUL.FTZ R68, R88, R11 ;  /* 0x0000000b58447220 */ /* 0x000fe80000410000 */
        /* <DEDUP_REMOVED lines=36> */
[----:B------:R-:W-:Y:S01]  /*4e20*/  @!P4 LEA R10, P5, R11, R2, 0x6 ;  /* 0x000000020b0ac211 */ /* 0x000fe200078a30ff */
[--C-:B------:R-:W-:Y:S01]  /*4e30*/  IMAD.IADD R190, R190, 0x1, R4.reuse ;  /* 0x00000001bebe7824 */ /* 0x100fe200078e0204 */
[C---:B------:R-:W-:Y:S01]  /*4e40*/  @!P2 LEA R6, P1, R0.reuse, R196, 0x1 ;  /* 0x000000c40006a211 */ /* 0x040fe200078208ff */
        /* <DEDUP_REMOVED lines=55> */
.L_x_403:
        /* <DEDUP_REMOVED lines=138> */
.L_x_404:
        /* <DEDUP_REMOVED lines=69> */
[----:B------:R-:W-:Y:S02]  /*5eb0*/  IMAD R156, R156, 0x28, RZ ;  /* 0x000000289c9c7824 */ /* 0x000fe400078e02ff */
[----:B------:R-:W-:Y:S02]  /*5ec0*/  IMAD R157, R157, 0x30, RZ ;  /* 0x000000309d9d7824 */ /* 0x000fe400078e02ff */
[-C--:B---3--:R-:W-:Y:S01]  /*5ed0*/  HMMA.16816.F32.BF16 R68, R152, R148.reuse, R68 ;  /* 0x000000949844723c */ /* 0x088fe20000041844 */
[----:B------:R-:W-:Y:S04]  /*5ee0*/  IMAD.MOV.U32 R159, RZ, RZ, c[0x0][0x22c] ;  /* 0x00008b00ff9f7624 */ /* 0x000fe800078e00ff */
[----:B------:R-:W-:Y:S03]  /*5ef0*/  IMAD R159, R159, c[0x0][0x1c0], RZ ;  /* 0x000070009f9f7a24 */ /* 0x000fe600078e02ff */
[C---:B------:R-:W-:Y:S04]  /*5f00*/  HMMA.16816.F32.BF16 R72, R160.reuse, R148, R72 ;  /* 0x00000094a048723c */ /* 0x040fe80000041848 */
[----:B------:R-:W-:Y:S03]  /*5f10*/  IMAD.SHL.U32 R159, R159, 0x20, RZ ;  /* 0x000000209f9f7824 */ /* 0x000fe600078e00ff */
        /* <DEDUP_REMOVED lines=17> */
[-C--:B---3--:R-:W-:Y:S01]  /*6030*/  LEA.HI.X.SX32 R5, R0, R189.reuse, 0x2, P2 ;  /* 0x000000bd00057211 */ /* 0x088fe200010f16ff */
[----:B------:R-:W-:Y:S01]  /*6040*/  IMAD.MOV.U32 R0, RZ, RZ, c[0x0][0x22c] ;  /* 0x00008b00ff007624 */ /* 0x000fe200078e00ff */
[-C--:B------:R-:W-:Y:S03]  /*6050*/  LEA.HI.X.SX32 R151, R159, R189.reuse, 0x2, P1 ;  /* 0x000000bd9f977211 */ /* 0x080fe600008f16ff */
[----:B------:R2:W-:Y:S01]  /*6060*/  RED.E.ADD.F32.FTZ.RN.STRONG.GPU [R4.64], R7 ;  /* 0x000000070400798e */ /* 0x0005e2000c10e786 */
[----:B------:R-:W-:Y:S03]  /*6070*/  IMAD R0, R0, c[0x0][0x1c0], RZ ;  /* 0x0000700000007a24 */ /* 0x000fe600078e02ff */
[----:B------:R3:W-:Y:S01]  /*6080*/  RED.E.ADD.F32.FTZ.RN.STRONG.GPU [R150.64], R8 ;  /* 0x000000089600798e */ /* 0x0007e2000c10e786 */
[----:B------:R-:W-:Y:S01]  /*6090*/  IMAD R0, R0, 0x38, RZ ;  /* 0x0000003800007824 */ /* 0x000fe200078e02ff */
[CC--:B-1----:R-:W-:Y:S02]  /*60a0*/  LEA R148, P3, R156.reuse, R188.reuse, 0x2 ;  /* 0x000000bc9c947211 */ /* 0x0c2fe400078610ff */
[-C--:B------:R-:W-:Y:S02]  /*60b0*/  LEA R6, P2, R157, R188.reuse, 0x2 ;  /* 0x000000bc9d067211 */ /* 0x080fe400078410ff */
[-C--:B------:R-:W-:Y:S02]  /*60c0*/  LEA.HI.X.SX32 R149, R156, R189.reuse, 0x2, P3 ;  /* 0x000000bd9c957211 */ /* 0x080fe400018f16ff */
[----:B------:R-:W-:Y:S02]  /*60d0*/  IADD3 R156, R233, 0x40, RZ ;  /* 0x00000040e99c7810 */ /* 0x000fe40007ffe0ff */
[CC--:B--2---:R-:W-:Y:S01]  /*60e0*/  LEA R4, P1, R0.reuse, R188.reuse, 0x2 ;  /* 0x000000bc00047211 */ /* 0x0c4fe200078210ff */
[----:B------:R1:W-:Y:S01]  /*60f0*/  RED.E.ADD.F32.FTZ.RN.STRONG.GPU [R148.64], R9 ;  /* 0x000000099400798e */ /* 0x0003e2000c10e786 */
[-C--:B------:R-:W-:Y:S02]  /*6100*/  LEA.HI.X.SX32 R7, R157, R189.reuse, 0x2, P2 ;  /* 0x000000bd9d077211 */ /* 0x080fe400010f16ff */
[-C--:B------:R-:W-:Y:S01]  /*6110*/  LEA.HI.X.SX32 R5, R0, R189.reuse, 0x2, P1 ;  /* 0x000000bd00057211 */ /* 0x080fe200008f16ff */
[----:B------:R-:W-:Y:S01]  /*6120*/  IMAD.IADD R0, R199, 0x1, R252 ;  /* 0x00000001c7007824 */ /* 0x000fe200078e02fc */
[----:B------:R-:W-:Y:S01]  /*6130*/  IADD3 R157, R233, 0x20, RZ ;  /* 0x00000020e99d7810 */ /* 0x000fe20007ffe0ff */
[----:B------:R2:W-:Y:S03]  /*6140*/  RED.E.ADD.F32.FTZ.RN.STRONG.GPU [R6.64], R10 ;  /* 0x0000000a0600798e */ /* 0x0005e6000c10e786 */
[CC--:B---3--:R-:W-:Y:S01]  /*6150*/  LEA R8, P1, R157.reuse, R188.reuse, 0x2 ;  /* 0x000000bc9d087211 */ /* 0x0c8fe200078210ff */
[----:B------:R3:W-:Y:S04]  /*6160*/  RED.E.ADD.F32.FTZ.RN.STRONG.GPU [R4.64], R11 ;  /* 0x0000000b0400798e */ /* 0x0007e8000c10e786 */
[----:B------:R-:W-:Y:S04]  /*6170*/  RED.E.ADD.F32.FTZ.RN.STRONG.GPU [R188.64+0x80], R16 ;  /* 0x00008010bc00798e */ /* 0x000fe8000c10e786 */
[----:B------:R-:W-:Y:S01]  /*6180*/  RED.E.ADD.F32.FTZ.RN.STRONG.GPU [R2.64+0x80], R17 ;  /* 0x000080110200798e */ /* 0x000fe2000c10e786 */
[-C--:B-1----:R-:W-:Y:S02]  /*6190*/  LEA.HI.X.SX32 R9, R157, R189.reuse, 0x2, P1 ;  /* 0x000000bd9d097211 */ /* 0x082fe400008f16ff */
[----:B------:R-:W-:Y:S03]  /*61a0*/  IADD3 R148, R233, 0x60, RZ ;  /* 0x00000060e9947810 */ /* 0x000fe60007ffe0ff */
        /* <DEDUP_REMOVED lines=9> */
[----:B------:R3:W-:Y:S04]  /*6240*/  RED.E.ADD.F32.FTZ.RN.STRONG.GPU [R10.64], R12 ;  /* 0x0000000c0a00798e */ /* 0x0007e8000c10e786 */
[----:B------:R-:W-:Y:S01]  /*6250*/  LDSM.16.MT88.4 R16, [R168+0x2000] ;  /* 0x00200000a810783b */ /* 0x000fe20000004200 */
[CC--:B-1----:R-:W-:Y:S04]  /*6260*/  LEA R8, P3, R224.reuse, R188.reuse, 0x2 ;  /* 0x000000bce0087211 */ /* 0x0c2fe800078610ff */
[-C--:B------:R-:W-:Y:S05]  /*6270*/  LEA.HI.X.SX32 R9, R224, R189.reuse, 0x2, P3 ;  /* 0x000000bde0097211 */ /* 0x080fea00018f16ff */
[----:B------:R1:W-:Y:S01]  /*6280*/  RED.E.ADD.F32.FTZ.RN.STRONG.GPU [R8.64], R13 ;  /* 0x0000000d0800798e */ /* 0x0003e2000c10e786 */
[CC--:B--2---:R-:W-:Y:S03]  /*6290*/  LEA R6, P1, R229.reuse, R188.reuse, 0x2 ;  /* 0x000000bce5067211 */ /* 0x0c4fe600078210ff */
[----:B------:R2:W-:Y:S01]  /*62a0*/  RED.E.ADD.F32.FTZ.RN.STRONG.GPU [R4.64], R14 ;  /* 0x0000000e0400798e */ /* 0x0005e2000c10e786 */
[-C--:B------:R-:W-:Y:S02]  /*62b0*/  LEA.HI.X.SX32 R7, R229, R189.reuse, 0x2, P1 ;  /* 0x000000bde5077211 */ /* 0x080fe400008f16ff */
[----:B---3--:R-:W-:Y:S03]  /*62c0*/  IADD3 R12, R233, 0x80, RZ ;  /* 0x00000080e90c7810 */ /* 0x008fe60007ffe0ff */
[----:B------:R3:W-:Y:S04]  /*62d0*/  RED.E.ADD.F32.FTZ.RN.STRONG.GPU [R6.64], R15 ;  /* 0x0000000f0600798e */ /* 0x0007e8000c10e786 */
[----:B------:R-:W-:Y:S04]  /*62e0*/  RED.E.ADD.F32.FTZ.RN.STRONG.GPU [R188.64+0x100], R68 ;  /* 0x00010044bc00798e */ /* 0x000fe8000c10e786 */
[----:B------:R-:W-:Y:S01]  /*62f0*/  RED.E.ADD.F32.FTZ.RN.STRONG.GPU [R2.64+0x100], R69 ;  /* 0x000100450200798e */ /* 0x000fe2000c10e786 */
        /* <DEDUP_REMOVED lines=55> */
[----:B------:R-:W-:Y:S01]  /*6670*/  IMAD.IADD R0, R199, 0x1, R248 ;  /* 0x00000001c7007824 */ /* 0x000fe200078e02f8 */
[----:B------:R-:W-:Y:S01]  /*6680*/  IADD3 R12, R233, 0xa0, RZ ;  /* 0x000000a0e90c7810 */ /* 0x000fe20007ffe0ff */
        /* <DEDUP_REMOVED lines=20> */
[CC--:B--2---:R-:W-:Y:S01]  /*67d0*/  LEA R6, P3, R216.reuse, R188.reuse, 0x2 ;  /* 0x000000bcd8067211 */ /* 0x0c4fe200078610ff */
[----:B------:R-:W-:Y:S03]  /*67e0*/  LDSM.16.MT88.4 R12, [R173+0x1e000] ;  /* 0x01e00000ad0c783b */ /* 0x000fe60000004200 */
[-C--:B------:R-:W-:Y:S01]  /*67f0*/  LEA.HI.X.SX32 R7, R216, R189.reuse, 0x2, P3 ;  /* 0x000000bdd8077211 */ /* 0x080fe200018f16ff */
[----:B------:R1:W-:Y:S01]  /*6800*/  RED.E.ADD.F32.FTZ.RN.STRONG.GPU [R4.64], R98 ;  /* 0x000000620400798e */ /* 0x0003e2000c10e786 */
[CC--:B---3--:R-:W-:Y:S03]  /*6810*/  LEA R2, P1, R225.reuse, R188.reuse, 0x2 ;  /* 0x000000bce1027211 */ /* 0x0c8fe600078210ff */
[----:B------:R-:W-:Y:S01]  /*6820*/  RED.E.ADD.F32.FTZ.RN.STRONG.GPU [R10.64], R99 ;  /* 0x000000630a00798e */ /* 0x000fe2000c10e786 */
[-C--:B------:R-:W-:Y:S03]  /*6830*/  LEA.HI.X.SX32 R3, R225, R189.reuse, 0x2, P1 ;  /* 0x000000bde1037211 */ /* 0x080fe600008f16ff */
[----:B------:R-:W-:Y:S01]  /*6840*/  RED.E.ADD.F32.FTZ.RN.STRONG.GPU [R8.64], R92 ;  /* 0x0000005c0800798e */ /* 0x000fe2000c10e786 */
[----:B------:R-:W-:Y:S02]  /*6850*/  ISETP.NE.U32.AND P1, PT, R0, 0x1, PT ;  /* 0x000000010000780c */ /* 0x000fe40003f25070 */
[----:B------:R-:W-:Y:S01]  /*6860*/  @P6 IADD3 R0, P3, R210, -0x100, RZ ;  /* 0xffffff00d2006810 */ /* 0x000fe20007f7e0ff */
[----:B------:R-:W-:Y:S04]  /*6870*/  RED.E.ADD.F32.FTZ.RN.STRONG.GPU [R6.64], R93 ;  /* 0x0000005d0600798e */ /* 0x000fe8000c10e786 */
[----:B------:R-:W-:Y:S01]  /*6880*/  LDSM.16.MT88.4 R8, [R168] ;  /* 0x00000000a808783b */ /* 0x000fe20000004200 */
[----:B------:R-:W-:Y:S01]  /*6890*/  @P6 IMAD.MOV.U32 R210, RZ, RZ, R0 ;  /* 0x000000ffffd26224 */ /* 0x000fe200078e0000 */
[C---:B------:R-:W-:Y:S04]  /*68a0*/  IADD3 R0, R168.reuse, -0x6000, RZ ;  /* 0xffffa000a8007810 */ /* 0x040fe80007ffe0ff */
        /* <DEDUP_REMOVED lines=73> */
[----:B------:R-:W2:Y:S01]  /*6d40*/  LDL R98, [R1+0x4] ;  /* 0x0000040001627983 */ /* 0x000ea20000100800 */
        /* <DEDUP_REMOVED lines=119> */
[----:B------:R1:W-:Y:S01]  /*74c0*/  STS [R239+0x5400], R0 ;  /* 0x00540000ef007388 */ /* 0x0003e20000000800 */
[----:B------:R-:W-:-:S03]  /*74d0*/  F2FP.BF16.PACK_AB R62, R63, R62 ;  /* 0x0000003e3f3e723e */ /* 0x000fc600000010ff */
        /* <DEDUP_REMOVED lines=16> */
[----:B------:R-:W4:Y:S04]  /*75e0*/  S2R R157, SR_CTAID.Y ;  /* 0x00000000009d7919 */ /* 0x000f280000002600 */
[----:B------:R3:W-:Y:S04]  /*75f0*/  STS [R238+0xa000], R52 ;  /* 0x00a00034ee007388 */ /* 0x0007e80000000800 */
[----:B------:R3:W-:Y:S04]  /*7600*/  STS [R238+0xa400], R54 ;  /* 0x00a40036ee007388 */ /* 0x0007e80000000800 */
[----:B------:R3:W-:Y:S04]  /*7610*/  STS [R239+0xa000], R64 ;  /* 0x00a00040ef007388 */ /* 0x0007e80000000800 */
[----:B------:R3:W-:Y:S04]  /*7620*/  STS [R239+0xa400], R66 ;  /* 0x00a40042ef007388 */ /* 0x0007e80000000800 */
[----:B------:R3:W-:Y:S04]  /*7630*/  STS [R238+0xb000], R56 ;  /* 0x00b00038ee007388 */ /* 0x0007e80000000800 */
[----:B------:R3:W-:Y:S01]  /*7640*/  STS [R238+0xb400], R58 ;  /* 0x00b4003aee007388 */ /* 0x0007e20000000800 */
[----:B----4-:R-:W-:-:S03]  /*7650*/  SHF.R.S32.HI R97, RZ, 0x1f, R157 ;  /* 0x0000001fff617819 */ /* 0x010fc6000001149d */
[----:B------:R3:W-:Y:S04]  /*7660*/  STS [R239+0xb000], R60 ;  /* 0x00b0003cef007388 */ /* 0x0007e80000000800 */
[----:B------:R3:W-:Y:S04]  /*7670*/  STS [R239+0xb400], R62 ;  /* 0x00b4003eef007388 */ /* 0x0007e80000000800 */
[----:B------:R-:W4:Y:S01]  /*7680*/  S2R R96, SR_CTAID.Y ;  /* 0x0000000000607919 */ /* 0x000f220000002600 */
[----:B--2---:R-:W-:-:S13]  /*7690*/  ISETP.NE.AND P0, PT, R98, -0x1, PT ;  /* 0xffffffff6200780c */ /* 0x004fda0003f05270 */
[----:B-1----:R-:W-:-:S05]  /*76a0*/  @P0 IADD3 R0, R234, R98, RZ ;  /* 0x00000062ea000210 */ /* 0x002fca0007ffe0ff */
[----:B------:R-:W-:-:S04]  /*76b0*/  @P0 IMAD.WIDE.U32 R2, R0, c[0x0][0x3a0], RZ ;  /* 0x0000e80000020a25 */ /* 0x000fc800078e00ff */
[----:B------:R-:W-:Y:S01]  /*76c0*/  @P0 IMAD R7, R0, c[0x0][0x3a4], R3 ;  /* 0x0000e90000070a24 */ /* 0x000fe200078e0203 */
[----:B------:R-:W-:Y:S01]  /*76d0*/  @P0 MOV R6, R2 ;  /* 0x0000000200060202 */ /* 0x000fe20000000f00 */
[----:B------:R-:W-:Y:S05]  /*76e0*/  @P0 BRA `(.L_x_406) ;  /* 0x000000a000000947 */ /* 0x000fea0003800000 */
[----:B---34-:R-:W-:Y:S01]  /*76f0*/  SHF.R.S32.HI R0, RZ, 0x1f, R234 ;  /* 0x0000001fff007819 */ /* 0x018fe200000114ea */
[----:B------:R-:W-:-:S04]  /*7700*/  IMAD.WIDE.U32 R2, R234, c[0x0][0x3a0], RZ ;  /* 0x0000e800ea027a25 */ /* 0x000fc800078e00ff */
[----:B------:R-:W-:Y:S02]  /*7710*/  IMAD R0, R0, c[0x0][0x3a0], RZ ;  /* 0x0000e80000007a24 */ /* 0x000fe400078e02ff */
[----:B------:R-:W-:Y:S02]  /*7720*/  IMAD R4, R97, c[0x0][0x388], RZ ;  /* 0x0000e20061047a24 */ /* 0x000fe400078e02ff */
[----:B------:R-:W-:-:S05]  /*7730*/  IMAD R0, R234, c[0x0][0x3a4], R0 ;  /* 0x0000e900ea007a24 */ /* 0x000fca00078e0200 */
[----:B------:R-:W-:Y:S01]  /*7740*/  IADD3 R3, R3, R0, RZ ;  /* 0x0000000003037210 */ /* 0x000fe20007ffe0ff */
[----:B------:R-:W-:-:S04]  /*7750*/  IMAD R0, R96, c[0x0][0x38c], R4 ;  /* 0x0000e30060007a24 */ /* 0x000fc800078e0204 */
[----:B------:R-:W-:-:S05]  /*7760*/  IMAD.WIDE.U32 R2, R96, c[0x0][0x388], R2 ;  /* 0x0000e20060027a25 */ /* 0x000fca00078e0002 */
[----:B------:R-:W-:Y:S02]  /*7770*/  IADD3 R7, R3, R0, RZ ;  /* 0x0000000003077210 */ /* 0x000fe40007ffe0ff */
[----:B------:R-:W-:Y:S02]  /*7780*/  MOV R6, R2 ;  /* 0x0000000200067202 */ /* 0x000fe40000000f00 */
.L_x_406:
[----:B---34-:R-:W-:-:S05]  /*7790*/  @P0 IADD3 R0, R234, R98, RZ ;  /* 0x00000062ea000210 */ /* 0x018fca0007ffe0ff */
        /* <DEDUP_REMOVED lines=14> */
.L_x_407:
[----:B------:R-:W2:Y:S04]  /*7880*/  LDL R64, [R1] ;  /* 0x0000000001407983 */ /* 0x000ea80000100800 */
[----:B------:R-:W3:Y:S04]  /*7890*/  LDL R8, [R1+0x8] ;  /* 0x0000080001087983 */ /* 0x000ee80000100800 */
[----:B------:R-:W-:Y:S01]  /*78a0*/  BAR.SYNC.DEFER_BLOCKING 0x0 ;  /* 0x0000000000007b1d */ /* 0x000fe20000010000 */
[----:B------:R-:W-:-:S02]  /*78b0*/  SHF.R.S32.HI R5, RZ, 0x1f, R202 ;  /* 0x0000001fff057819 */ /* 0x000fc400000114ca */
[----:B------:R-:W-:-:S03]  /*78c0*/  MOV R4, R202 ;  /* 0x000000ca00047202 */ /* 0x000fc60000000f00 */
[----:B------:R1:W4:Y:S04]  /*78d0*/  LDS.128 R36, [R192+0x13000] ;  /* 0x01300000c0247984 */ /* 0x0003280000000c00 */
[----:B------:R1:W1:Y:S04]  /*78e0*/  LDS.128 R32, [R192+0x15000] ;  /* 0x01500000c0207984 */ /* 0x0002680000000c00 */
[----:B------:R1:W1:Y:S04]  /*78f0*/  LDS.128 R28, [R192+0x17000] ;  /* 0x01700000c01c7984 */ /* 0x0002680000000c00 */
[----:B------:R1:W1:Y:S04]  /*7900*/  LDS.128 R48, [R192+0x18000] ;  /* 0x01800000c0307984 */ /* 0x0002680000000c00 */
[----:B------:R1:W1:Y:S04]  /*7910*/  LDS.128 R60, [R192+0x19000] ;  /* 0x01900000c03c7984 */ /* 0x0002680000000c00 */
[----:B------:R1:W1:Y:S04]  /*7920*/  LDS.128 R44, [R192+0x1a000] ;  /* 0x01a00000c02c7984 */ /* 0x0002680000000c00 */
[----:B------:R1:W1:Y:S04]  /*7930*/  LDS.128 R56, [R192+0x1b000] ;  /* 0x01b00000c0387984 */ /* 0x0002680000000c00 */
[----:B------:R1:W1:Y:S04]  /*7940*/  LDS.128 R40, [R192+0x1c000] ;  /* 0x01c00000c0287984 */ /* 0x0002680000000c00 */
[----:B------:R1:W1:Y:S01]  /*7950*/  LDS.128 R52, [R192+0x1d000] ;  /* 0x01d00000c0347984 */ /* 0x0002620000000c00 */
[----:B------:R-:W-:Y:S01]  /*7960*/  BSSY B0, `(.L_x_408) ;  /* 0x0000020000007945 */ /* 0x000fe20003800000 */
[----:B------:R-:W-:-:S02]  /*7970*/  SHF.R.S32.HI R27, RZ, 0x1f, R235 ;  /* 0x0000001fff1b7819 */ /* 0x000fc400000114eb */
[----:B--2---:R-:W-:Y:S01]  /*7980*/  SHF.R.S32.HI R24, RZ, 0x1f, R64 ;  /* 0x0000001fff187819 */ /* 0x004fe20000011440 */
[----:B------:R-:W-:-:S04]  /*7990*/  IMAD.WIDE.U32 R2, R64, c[0x0][0x3a0], R4 ;  /* 0x0000e80040027a25 */ /* 0x000fc800078e0004 */
[----:B---3--:R-:W-:Y:S02]  /*79a0*/  IMAD R11, R8, -0x40, R198 ;  /* 0xffffffc0080b7824 */ /* 0x008fe400078e02c6 */
[----:B------:R-:W-:Y:S01]  /*79b0*/  IMAD R0, R24, c[0x0][0x3a0], RZ ;  /* 0x0000e80018007a24 */ /* 0x000fe200078e02ff */
[----:B------:R-:W-:Y:S02]  /*79c0*/  IADD3 R2, P0, R6, R2, RZ ;  /* 0x0000000206027210 */ /* 0x000fe40007f1e0ff */
[----:B------:R-:W-:Y:S01]  /*79d0*/  ISETP.GE.AND P4, PT, R235, R11, PT ;  /* 0x0000000beb00720c */ /* 0x000fe20003f86270 */
[----:B------:R-:W-:-:S05]  /*79e0*/  IMAD R0, R64, c[0x0][0x3a4], R0 ;  /* 0x0000e90040007a24 */ /* 0x000fca00078e0200 */
[----:B------:R-:W-:Y:S01]  /*79f0*/  IADD3.X R3, R7, R3, R0, P0, !PT ;  /* 0x0000000307037210 */ /* 0x000fe200007fe400 */
[----:B------:R-:W-:-:S04]  /*7a00*/  IMAD R0, R237, c[0x0][0x3b8], RZ ;  /* 0x0000ee00ed007a24 */ /* 0x000fc800078e02ff */
[C---:B------:R-:W-:Y:S02]  /*7a10*/  IMAD R0, R236.reuse, c[0x0][0x3bc], R0 ;  /* 0x0000ef00ec007a24 */ /* 0x040fe400078e0200 */
[----:B------:R-:W-:-:S05]  /*7a20*/  IMAD.WIDE.U32 R6, R236, c[0x0][0x3b8], R2 ;  /* 0x0000ee00ec067a25 */ /* 0x000fca00078e0002 */
[----:B------:R-:W-:Y:S01]  /*7a30*/  IADD3 R10, R7, R0, RZ ;  /* 0x00000000070a7210 */ /* 0x000fe20007ffe0ff */
[----:B------:R-:W-:Y:S05]  /*7a40*/  @P4 BRA `(.L_x_409) ;  /* 0x0000011000004947 */ /* 0x000fea0003800000 */
[----:B-1--4-:R-:W-:Y:S01]  /*7a50*/  ISETP.GE.AND P3, PT, R202, c[0x0][0x220], PT ;  /* 0x00008800ca007a0c */ /* 0x012fe20003f66270 */
[----:B------:R-:W1:Y:S01]  /*7a60*/  LDS.128 R20, [R192+0x14000] ;  /* 0x01400000c0147984 */ /* 0x000e620000000c00 */
[----:B------:R-:W-:Y:S01]  /*7a70*/  MOV R3, R10 ;  /* 0x0000000a00037202 */ /* 0x000fe20000000f00 */
[----:B------:R-:W-:Y:S01]  /*7a80*/  IMAD R0, R27, c[0x0][0x3a0], RZ ;  /* 0x0000e8001b007a24 */ /* 0x000fe200078e02ff */
[----:B------:R-:W-:Y:S01]  /*7a90*/  ISETP.GE.AND P2, PT, R211, c[0x0][0x220], PT ;  /* 0x00008800d3007a0c */ /* 0x000fe20003f46270 */
[----:B------:R-:W2:Y:S01]  /*7aa0*/  LDS.128 R16, [R192+0x16000] ;  /* 0x01600000c0107984 */ /* 0x000ea20000000c00 */
[----:B------:R-:W-:Y:S01]  /*7ab0*/  IMAD.MOV.U32 R2, RZ, RZ, R6 ;  /* 0x000000ffff027224 */ /* 0x000fe200078e0006 */
[----:B------:R-:W-:Y:S01]  /*7ac0*/  ISETP.GE.AND P1, PT, R212, c[0x0][0x220], PT ;  /* 0x00008800d4007a0c */ /* 0x000fe20003f26270 */
[C---:B------:R-:W-:Y:S02]  /*7ad0*/  IMAD R0, R235.reuse, c[0x0][0x3a4], R0 ;  /* 0x0000e900eb007a24 */ /* 0x040fe400078e0200 */
[----:B------:R-:W-:-:S03]  /*7ae0*/  IMAD.WIDE.U32 R8, R235, c[0x0][0x3a0], R2 ;  /* 0x0000e800eb087a25 */ /* 0x000fc600078e0002 */
[----:B------:R-:W3:Y:S01]  /*7af0*/  @!P3 LDS.128 R12, [R192+0x12000] ;  /* 0x01200000c00cb984 */ /* 0x000ee20000000c00 */
[----:B------:R-:W-:Y:S01]  /*7b00*/  IMAD.IADD R0, R9, 0x1, R0 ;  /* 0x0000000109007824 */ /* 0x000fe200078e0200 */
[----:B------:R-:W-:-:S04]  /*7b10*/  LEA R2, P0, R8, c[0x0][0x340], 0x1 ;  /* 0x0000d00008027a11 */ /* 0x000fc800078008ff */
[----:B------:R-:W-:-:S05]  /*7b20*/  LEA.HI.X R3, R8, c[0x0][0x344], R0, 0x1, P0 ;  /* 0x0000d10008037a11 */ /* 0x000fca00000f0c00 */
[----:B-1----:R1:W-:Y:S04]  /*7b30*/  @!P2 STG.E.128 [R2.64+0x80], R20 ;  /* 0x000080140200a986 */ /* 0x0023e8000c101d06 */
[----:B--2---:R1:W-:Y:S04]  /*7b40*/  @!P1 STG.E.128 [R2.64+0x100], R16 ;  /* 0x0001001002009986 */ /* 0x0043e8000c101d06 */
[----:B---3--:R1:W-:Y:S02]  /*7b50*/  @!P3 STG.E.128 [R2.64], R12 ;  /* 0x0000000c0200b986 */ /* 0x0083e4000c101d06 */
.L_x_409:
[----:B-1--4-:R-:W-:Y:S05]  /*7b60*/  BSYNC B0 ;  /* 0x0000000000007941 */ /* 0x012fea0003800000 */
.L_x_408:
[----:B------:R-:W-:Y:S01]  /*7b70*/  IADD3 R0, R235, 0x20, RZ ;  /* 0x00000020eb007810 */ /* 0x000fe20007ffe0ff */
[----:B------:R-:W-:Y:S03]  /*7b80*/  BSSY B0, `(.L_x_410) ;  /* 0x0000013000007945 */ /* 0x000fe60003800000 */
[----:B------:R-:W-:-:S13]  /*7b90*/  ISETP.GE.AND P3, PT, R0, R11, PT ;  /* 0x0000000b0000720c */ /* 0x000fda0003f66270 */
[----:B------:R-:W-:Y:S05]  /*7ba0*/  @P3 BRA `(.L_x_411) ;  /* 0x0000010000003947 */ /* 0x000fea0003800000 */
[----:B------:R-:W-:Y:S02]  /*7bb0*/  IADD3 R0, P0, R235, 0x20, RZ ;  /* 0x00000020eb007810 */ /* 0x000fe40007f1e0ff */
[----:B------:R-:W-:Y:S02]  /*7bc0*/  MOV R3, R10 ;  /* 0x0000000a00037202 */ /* 0x000fe40000000f00 */
        /* <DEDUP_REMOVED lines=12> */
[----:B------:R1:W-:Y:S04]  /*7c90*/  @!P1 STG.E.128 [R2.64+0x80], R32 ;  /* 0x0000802002009986 */ /* 0x0003e8000c101d06 */
[----:B------:R1:W-:Y:S02]  /*7ca0*/  @!P0 STG.E.128 [R2.64+0x100], R28 ;  /* 0x0001001c02008986 */ /* 0x0003e4000c101d06 */
.L_x_411:
[----:B------:R-:W-:Y:S05]  /*7cb0*/  BSYNC B0 ;  /* 0x0000000000007941 */ /* 0x000fea0003800000 */
.L_x_410:
[----:B-1----:R-:W-:Y:S01]  /*7cc0*/  IMAD.WIDE.U32 R2, R64, c[0x0][0x3a8], R4 ;  /* 0x0000ea0040027a25 */ /* 0x002fe200078e0004 */
[----:B------:R-:W-:Y:S03]  /*7cd0*/  BSSY B0, `(.L_x_412) ;  /* 0x0000018000007945 */ /* 0x000fe60003800000 */
[----:B------:R-:W-:Y:S01]  /*7ce0*/  IMAD R0, R24, c[0x0][0x3a8], RZ ;  /* 0x0000ea0018007a24 */ /* 0x000fe200078e02ff */
        /* <DEDUP_REMOVED lines=13> */
[C---:B------:R-:W-:Y:S01]  /*7dc0*/  IMAD R0, R235.reuse, c[0x0][0x3ac], R0 ;  /* 0x0000eb00eb007a24 */ /* 0x040fe200078e0200 */
[----:B------:R-:W-:Y:S01]  /*7dd0*/  ISETP.GE.AND P0, PT, R212, c[0x0][0x220], PT ;  /* 0x00008800d4007a0c */ /* 0x000fe20003f06270 */
[----:B------:R-:W-:-:S04]  /*7de0*/  IMAD.WIDE.U32 R6, R235, c[0x0][0x3a8], R2 ;  /* 0x0000ea00eb067a25 */ /* 0x000fc800078e0002 */
[----:B------:R-:W-:Y:S01]  /*7df0*/  IMAD.IADD R0, R7, 0x1, R0 ;  /* 0x0000000107007824 */ /* 0x000fe200078e0200 */
[----:B------:R-:W-:-:S04]  /*7e00*/  LEA R2, P4, R6, c[0x0][0x348], 0x1 ;  /* 0x0000d20006027a11 */ /* 0x000fc800078808ff */
[----:B------:R-:W-:-:S05]  /*7e10*/  LEA.HI.X R3, R6, c[0x0][0x34c], R0, 0x1, P4 ;  /* 0x0000d30006037a11 */ /* 0x000fca00020f0c00 */
[----:B------:R1:W-:Y:S04]  /*7e20*/  @!P2 STG.E.128 [R2.64], R48 ;  /* 0x000000300200a986 */ /* 0x0003e8000c101d06 */
[----:B------:R1:W-:Y:S04]  /*7e30*/  @!P1 STG.E.128 [R2.64+0x80], R44 ;  /* 0x0000802c02009986 */ /* 0x0003e8000c101d06 */
[----:B------:R1:W-:Y:S02]  /*7e40*/  @!P0 STG.E.128 [R2.64+0x100], R40 ;  /* 0x0001002802008986 */ /* 0x0003e4000c101d06 */
.L_x_413:
[----:B------:R-:W-:Y:S05]  /*7e50*/  BSYNC B0 ;  /* 0x0000000000007941 */ /* 0x000fea0003800000 */
.L_x_412:
        /* <DEDUP_REMOVED lines=19> */
.L_x_384:
[----:B------:R-:W2:Y:S04]  /*7f90*/  LDL R8, [R1+0x4] ;  /* 0x0000040001087983 */ /* 0x000ea80000100800 */
[----:B------:R-:W1:Y:S04]  /*7fa0*/  S2R R4, SR_CTAID.Y ;  /* 0x0000000000047919 */ /* 0x000e680000002600 */
[----:B------:R-:W3:Y:S01]  /*7fb0*/  S2R R7, SR_CTAID.Y ;  /* 0x0000000000077919 */ /* 0x000ee20000002600 */
[----:B-1----:R-:W-:-:S02]  /*7fc0*/  SHF.R.S32.HI R6, RZ, 0x1f, R4 ;  /* 0x0000001fff067819 */ /* 0x002fc40000011404 */
[----:B--2---:R-:W-:-:S13]  /*7fd0*/  ISETP.NE.AND P0, PT, R8, -0x1, PT ;  /* 0xffffffff0800780c */ /* 0x004fda0003f05270 */
[----:B------:R-:W-:-:S05]  /*7fe0*/  @P0 IADD3 R0, R234, R8, RZ ;  /* 0x00000008ea000210 */ /* 0x000fca0007ffe0ff */
[----:B------:R-:W-:-:S04]  /*7ff0*/  @P0 IMAD.WIDE.U32 R2, R0, c[0x0][0x3a0], RZ ;  /* 0x0000e80000020a25 */ /* 0x000fc800078e00ff */
[----:B------:R-:W-:Y:S01]  /*8000*/  @P0 IMAD R5, R0, c[0x0][0x3a4], R3 ;  /* 0x0000e90000050a24 */ /* 0x000fe200078e0203 */
[----:B------:R-:W-:Y:S01]  /*8010*/  @P0 MOV R4, R2 ;  /* 0x0000000200040202 */ /* 0x000fe20000000f00 */
[----:B------:R-:W-:Y:S05]  /*8020*/  @P0 BRA `(.L_x_415) ;  /* 0x000000a000000947 */ /* 0x000fea0003800000 */
[----:B---3--:R-:W-:Y:S01]  /*8030*/  SHF.R.S32.HI R0, RZ, 0x1f, R234 ;  /* 0x0000001fff007819 */ /* 0x008fe200000114ea */
        /* <DEDUP_REMOVED lines=9> */
.L_x_415:
[----:B---3--:R-:W-:-:S05]  /*80d0*/  @P0 IADD3 R0, R234, R8, RZ ;  /* 0x00000008ea000210 */ /* 0x008fca0007ffe0ff */
        /* <DEDUP_REMOVED lines=14> */
.L_x_416:
[----:B------:R-:W2:Y:S04]  /*81c0*/  LDL R14, [R1] ;  /* 0x00000000010e7983 */ /* 0x000ea80000100800 */
[----:B------:R-:W3:Y:S01]  /*81d0*/  LDL R6, [R1+0x8] ;  /* 0x0000080001067983 */ /* 0x000ee20000100800 */
[----:B------:R-:W-:Y:S01]  /*81e0*/  IMAD R8, R237, c[0x0][0x3b8], RZ ;  /* 0x0000ee00ed087a24 */ /* 0x000fe200078e02ff */
[----:B------:R-:W-:Y:S03]  /*81f0*/  BSSY B0, `(.L_x_417) ;  /* 0x000001c000007945 */ /* 0x000fe60003800000 */
[----:B------:R-:W-:Y:S01]  /*8200*/  IMAD R8, R236, c[0x0][0x3bc], R8 ;  /* 0x0000ef00ec087a24 */ /* 0x000fe200078e0208 */
        /* <DEDUP_REMOVED lines=26> */
.L_x_418:
[----:B------:R-:W-:Y:S05]  /*83b0*/  BSYNC B0 ;  /* 0x0000000000007941 */ /* 0x000fea0003800000 */
.L_x_417:
        /* <DEDUP_REMOVED lines=19> */
.L_x_420:
[----:B------:R-:W-:Y:S05]  /*84f0*/  BSYNC B0 ;  /* 0x0000000000007941 */ /* 0x000fea0003800000 */
.L_x_419:
        /* <DEDUP_REMOVED lines=25> */
.L_x_422:
[----:B------:R-:W-:Y:S05]  /*8690*/  BSYNC B0 ;  /* 0x0000000000007941 */ /* 0x000fea0003800000 */
.L_x_421:
        /* <DEDUP_REMOVED lines=16> */
.L_x_414:
[----:B------:R-:W-:Y:S05]  /*87a0*/  BSYNC B1 ;  /* 0x0000000000017941 */ /* 0x000fea0003800000 */
.L_x_379:
[----:B---3--:R-:W3:Y:S02]  /*87b0*/  LDL.LU R0, [R1+0x8] ;  /* 0x0000080001007983 */ /* 0x008ee40000300800 */
[----:B---3--:R-:W-:-:S04]  /*87c0*/  IADD3 R0, R0, c[0x0][0xc], RZ ;  /* 0x0000030000007a10 */ /* 0x008fc80007ffe0ff */
[----:B------:R-:W-:Y:S01]  /*87d0*/  ISETP.GE.AND P0, PT, R0, UR4, PT ;  /* 0x0000000400007c0c */ /* 0x000fe2000bf06270 */
[----:B------:R3:W-:-:S12]  /*87e0*/  STL [R1+0x8], R0 ;  /* 0x0000080001007387 */ /* 0x0007d80000100800 */
[----:B------:R-:W-:Y:S01]  /*87f0*/  @P0 CALL.REL.NOINC `(.L_x_423) ;  /* 0x0000001000000944 */ /* 0x000fe20003c00000 */
[----:B------:R-:W-:Y:S05]  /*8800*/  BRA `(.L_x_424) ;  /* 0xffff80e000007947 */ /* 0x000fea000383ffff */
.L_x_423:
[----:B------:R-:W-:Y:S05]  /*8810*/  EXIT ;  /* 0x000000000000794d */ /* 0x000fea0003800000 */
.L_x_425:
        /* <DEDUP_REMOVED lines=14> */
.L_x_1587:


//--------------------- .text._ZN5flash44flash_bwd_dq_dk_dv_loop_seqk_parallel_kernelI23Flash_bwd_kernel_traitsILi192ELi64ELi64ELi8ELi4ELi2ELi2ELb0ELb0EN7cutlass10bfloat16_tE19Flash_kernel_traitsILi192ELi64ELi64ELi8ES3_EELb0ELb0ELb1ELb0ELb0ELb1ELb0EEEvNS_16Flash_bwd_paramsE --------------------------
	.section	.text._ZN5flash44flash_bwd_dq_dk_dv_loop_seqk_parallel_kernelI23Flash_bwd_kernel_traitsILi192ELi64ELi64ELi8ELi4ELi2ELi2ELb0ELb0EN7cutlass10bfloat16_tE19Flash_kernel_traitsILi192ELi64ELi64ELi8ES3_EELb0ELb0ELb1ELb0ELb0ELb1ELb0EEEvNS_16Flash_bwd_paramsE,"ax",@progbits
	.sectioninfo	@"SHI_REGISTERS=253"
	.align	128
        .global         _ZN5flash44flash_bwd_dq_dk_dv_loop_seqk_parallel_kernelI23Flash_bwd_kernel_traitsILi192ELi64ELi64ELi8ELi4ELi2ELi2ELb0ELb0EN7cutlass10bfloat16_tE19Flash_kernel_traitsILi192ELi64ELi64ELi8ES3_EELb0ELb0ELb1ELb0ELb0ELb1ELb0EEEvNS_16Flash_bwd_paramsE
        .type           _ZN5flash44flash_bwd_dq_dk_dv_loop_seqk_parallel_kernelI23Flash_bwd_kernel_traitsILi192ELi64ELi64ELi8ELi4ELi2ELi2ELb0ELb0EN7cutlass10bfloat16_tE19Flash_kernel_traitsILi192ELi64ELi64ELi8ES3_EELb0ELb0ELb1ELb0ELb0ELb1ELb0EEEvNS_16Flash_bwd_paramsE,@function
        .size           _ZN5flash44flash_bwd_dq_dk_dv_loop_seqk_parallel_kernelI23Flash_bwd_kernel_traitsILi192ELi64ELi64ELi8ELi4ELi2ELi2ELb0ELb0EN7cutlass10bfloat16_tE19Flash_kernel_traitsILi192ELi64ELi64ELi8ES3_EELb0ELb0ELb1ELb0ELb0ELb1ELb0EEEvNS_16Flash_bwd_paramsE,(.L_x_1588 - _ZN5flash44flash_bwd_dq_dk_dv_loop_seqk_parallel_kernelI23Flash_bwd_kernel_traitsILi192ELi64ELi64ELi8ELi4ELi2ELi2ELb0ELb0EN7cutlass10bfloat16_tE19Flash_kernel_traitsILi192ELi64ELi64ELi8ES3_EELb0ELb0ELb1ELb0ELb0ELb1ELb0EEEvNS_16Flash_bwd_paramsE)
        .other          _ZN5flash44flash_bwd_dq_dk_dv_loop_seqk_parallel_kernelI23Flash_bwd_kernel_traitsILi192ELi64ELi64ELi8ELi4ELi2ELi2ELb0ELb0EN7cutlass10bfloat16_tE19Flash_kernel_traitsILi192ELi64ELi64ELi8ES3_EELb0ELb0ELb1ELb0ELb0ELb1ELb0EEEvNS_16Flash_bwd_paramsE,@"STO_CUDA_ENTRY STV_DEFAULT"
_ZN5flash44flash_bwd_dq_dk_dv_loop_seqk_parallel_kernelI23Flash_bwd_kernel_traitsILi192ELi64ELi64ELi8ELi4ELi2ELi2ELb0ELb0EN7cutlass10bfloat16_tE19Flash_kernel_traitsILi192ELi64ELi64ELi8ES3_EELb0ELb0ELb1ELb0ELb0ELb1ELb0EEEvNS_16Flash_bwd_paramsE:
.text._ZN5flash44flash_bwd_dq_dk_dv_loop_seqk_parallel_kernelI23Flash_bwd_kernel_traitsILi192ELi64ELi64ELi8ELi4ELi2ELi2ELb0ELb0EN7cutlass10bfloat16_tE19Flash_kernel_traitsILi192ELi64ELi64ELi8ES3_EELb0ELb0ELb1ELb0ELb0ELb1ELb0EEEvNS_16Flash_bwd_paramsE:
        /* <DEDUP_REMOVED lines=116> */
[----:B------:R-:W-:Y:S01]  /*0740*/  SHF.R.S32.HI R211, RZ, 0x1f, R210 ;  /* 0x0000001fffd37819 */ /* 0x000fe200000114d2 */
[----:B------:R-:W-:-:S02]  /*0750*/  IMAD.IADD R196, R196, 0x1, R5 ;  /* 0x00000001c4c47824 */ /* 0x000fc400078e0205 */
        /* <DEDUP_REMOVED lines=9> */
[----:B------:R-:W-:Y:S02]  /*07f0*/  SEL R5, R5, 0xffffffc0, !P3 ;  /* 0xffffffc005057807 */ /* 0x000fe40005800000 */
[----:B------:R-:W-:-:S02]  /*0800*/  SEL R7, R7, 0x10, !P0 ;  /* 0x0000001007077807 */ /* 0x000fc40004000000 */
[----:B------:R-:W-:Y:S01]  /*0810*/  @P1 IADD3 R218, R216, -0x20, RZ ;  /* 0xffffffe0d8da1810 */ /* 0x000fe20007ffe0ff */
[--C-:B------:R-:W-:Y:S01]  /*0820*/  IMAD R0, R0, 0x2, R5.reuse ;  /* 0x0000000200007824 */ /* 0x100fe200078e0205 */
[C---:B------:R-:W-:Y:S01]  /*0830*/  IADD3 R219, R217.reuse, 0x40, RZ ;  /* 0x00000040d9db7810 */ /* 0x040fe20007ffe0ff */
[----:B------:R-:W-:Y:S01]  /*0840*/  IMAD.IADD R3, R198, 0x1, R5 ;  /* 0x00000001c6037824 */ /* 0x000fe200078e0205 */
[----:B------:R-:W-:Y:S01]  /*0850*/  @P2 IADD3 R219, R217, -0x40, RZ ;  /* 0xffffffc0d9db2810 */ /* 0x000fe20007ffe0ff */
[----:B------:R-:W-:Y:S02]  /*0860*/  IMAD.IADD R2, R5, 0x1, R188 ;  /* 0x0000000105027824 */ /* 0x000fe400078e02bc */
[----:B------:R-:W-:Y:S02]  /*0870*/  IMAD.IADD R220, R216, 0x1, R7 ;  /* 0x00000001d8dc7824 */ /* 0x000fe400078e0207 */
[----:B---3--:R-:W-:Y:S02]  /*0880*/  IMAD.IADD R224, R7, 0x1, R218 ;  /* 0x0000000107e07824 */ /* 0x008fe400078e02da */
.L_x_456:
        /* <DEDUP_REMOVED lines=10> */
[----:B--2---:R-:W-:Y:S02]  /*0930*/  IADD3 R8, P1, R6, c[0x0][0x248], RZ ;  /* 0x0000920006087a10 */ /* 0x004fe40007f3e0ff */
        /* <DEDUP_REMOVED lines=17> */
[----:B---3--:R-:W-:Y:S05]  /*0a50*/  @!P0 BRA `(.L_x_426) ;  /* 0x0000003000008947 */ /* 0x008fea0003800000 */
[----:B-1----:R-:W2:Y:S02]  /*0a60*/  @P3 LDG.E R4, [R8.64+0x4] ;  /* 0x0000040608043981 */ /* 0x002ea4000c1e1900 */
[----:B--2--5:R-:W-:-:S06]  /*0a70*/  @P3 IADD3 R4, R4, -R241, RZ ;  /* 0x800000f104043210 */ /* 0x024fcc0007ffe0ff */
[----:B------:R1:W5:Y:S02]  /*0a80*/  @!P3 LDG.E R4, [R8.64] ;  /* 0x000000060804b981 */ /* 0x000364000c1e1900 */
.L_x_426:
[----:B-1----:R-:W-:-:S04]  /*0a90*/  ISETP.NE.U32.AND P1, PT, RZ, c[0x0][0x258], PT ;  /* 0x00009600ff007a0c */ /* 0x002fc80003f25070 */
[----:B------:R-:W-:-:S13]  /*0aa0*/  ISETP.NE.AND.EX P1, PT, RZ, c[0x0][0x25c], PT, P1 ;  /* 0x00009700ff007a0c */ /* 0x000fda0003f25310 */
[----:B------:R-:W-:-:S04]  /*0ab0*/  @P1 IADD3 R6, P0, R6, c[0x0][0x258], RZ ;  /* 0x0000960006061a10 */ /* 0x000fc80007f1e0ff */
        /* <DEDUP_REMOVED lines=11> */
[----:B------:R-:W-:Y:S01]  /*0b70*/  IMAD.WIDE.U32 R12, R202, c[0x0][0x178], RZ ;  /* 0x00005e00ca0c7a25 */ /* 0x000fe200078e00ff */
[----:B------:R-:W-:Y:S02]  /*0b80*/  ISETP.NE.AND P0, PT, R241, -0x1, PT ;  /* 0xfffffffff100780c */ /* 0x000fe40003f05270 */
[----:B------:R-:W-:Y:S01]  /*0b90*/  IADD3 R6, R5, c[0x0][0x2e4], -R238 ;  /* 0x0000b90005067a10 */ /* 0x000fe20007ffe8ee */
[----:B------:R-:W-:Y:S01]  /*0ba0*/  IMAD.WIDE.U32 R10, R25, c[0x0][0x190], RZ ;  /* 0x00006400190a7a25 */ /* 0x000fe200078e00ff */
[----:B------:R-:W-:Y:S02]  /*0bb0*/  IADD3 R5, R242, 0x3f, RZ ;  /* 0x0000003ff2057810 */ /* 0x000fe40007ffe0ff */
[----:B------:R-:W-:Y:S02]  /*0bc0*/  IADD3 R6, R6, 0x3f, RZ ;  /* 0x0000003f06067810 */ /* 0x000fe40007ffe0ff */
[----:B------:R-:W-:-:S02]  /*0bd0*/  SHF.R.S32.HI R4, RZ, 0x1f, R5 ;  /* 0x0000001fff047819 */ /* 0x000fc40000011405 */
[----:B------:R-:W-:Y:S02]  /*0be0*/  SHF.R.S32.HI R239, RZ, 0x1f, R6 ;  /* 0x0000001fffef7819 */ /* 0x000fe40000011406 */
[----:B------:R-:W-:Y:S01]  /*0bf0*/  LEA.HI R4, R4, R5, RZ, 0x6 ;  /* 0x0000000504047211 */ /* 0x000fe200078f30ff */
[----:B------:R-:W-:Y:S01]  /*0c00*/  IMAD R5, R213, c[0x0][0x178], RZ ;  /* 0x00005e00d5057a24 */ /* 0x000fe200078e02ff */
[----:B------:R-:W-:Y:S01]  /*0c10*/  LEA.HI R239, R239, R6, RZ, 0x6 ;  /* 0x00000006efef7211 */ /* 0x000fe200078f30ff */
[----:B------:R-:W-:Y:S01]  /*0c20*/  @P0 IMAD.IADD R6, R240, 0x1, R241 ;  /* 0x00000001f0060824 */ /* 0x000fe200078e02f1 */
[----:B------:R-:W-:Y:S01]  /*0c30*/  ISETP.NE.AND P1, PT, R25, -0x1, PT ;  /* 0xffffffff1900780c */ /* 0x000fe20003f25270 */
[----:B------:R-:W-:Y:S01]  /*0c40*/  IMAD R14, R202, c[0x0][0x17c], R5 ;  /* 0x00005f00ca0e7a24 */ /* 0x000fe200078e0205 */
[----:B------:R-:W-:Y:S01]  /*0c50*/  SHF.R.S32.HI R4, RZ, 0x6, R4 ;  /* 0x00000006ff047819 */ /* 0x000fe20000011404 */
[----:B------:R-:W-:Y:S01]  /*0c60*/  @P0 IMAD.WIDE.U32 R8, R6, c[0x0][0x198], RZ ;  /* 0x0000660006080a25 */ /* 0x000fe200078e00ff */
[----:B------:R-:W-:-:S02]  /*0c70*/  SHF.R.S32.HI R239, RZ, 0x6, R239 ;  /* 0x00000006ffef7819 */ /* 0x000fc400000114ef */
[----:B------:R-:W-:Y:S01]  /*0c80*/  SEL R15, R12, R10, !P1 ;  /* 0x0000000a0c0f7207 */ /* 0x000fe20004800000 */
[----:B------:R-:W-:Y:S01]  /*0c90*/  IMAD.IADD R14, R13, 0x1, R14 ;  /* 0x000000010d0e7824 */ /* 0x000fe200078e020e */
[----:B------:R-:W-:Y:S01]  /*0ca0*/  IMNMX R239, R4, R239, PT ;  /* 0x000000ef04ef7217 */ /* 0x000fe20003800200 */
[----:B------:R-:W-:Y:S02]  /*0cb0*/  IMAD R4, R25, c[0x0][0x194], RZ ;  /* 0x0000650019047a24 */ /* 0x000fe400078e02ff */
[----:B------:R-:W-:Y:S01]  /*0cc0*/  @P0 IMAD R6, R6, c[0x0][0x19c], R9 ;  /* 0x0000670006060a24 */ /* 0x000fe200078e0209 */
[----:B------:R-:W-:Y:S01]  /*0cd0*/  LEA R28, R239, 0xffffffc0, 0x6 ;  /* 0xffffffc0ef1c7811 */ /* 0x000fe200078e30ff */
[----:B------:R-:W-:-:S03]  /*0ce0*/  @P1 IMAD.IADD R14, R11, 0x1, R4 ;  /* 0x000000010b0e1824 */ /* 0x000fc600078e0204 */
[----:B------:R-:W-:Y:S01]  /*0cf0*/  SHF.R.S32.HI R13, RZ, 0x1f, R28 ;  /* 0x0000001fff0d7819 */ /* 0x000fe2000001141c */
[----:B------:R-:W-:Y:S05]  /*0d00*/  @P0 BRA `(.L_x_428) ;  /* 0x0000009000000947 */ /* 0x000fea0003800000 */
[----:B------:R-:W-:Y:S01]  /*0d10*/  SHF.R.S32.HI R5, RZ, 0x1f, R240 ;  /* 0x0000001fff057819 */ /* 0x000fe200000114f0 */
[----:B------:R-:W-:-:S04]  /*0d20*/  IMAD.WIDE.U32 R6, R240, c[0x0][0x198], RZ ;  /* 0x00006600f0067a25 */ /* 0x000fc800078e00ff */
[----:B------:R-:W-:-:S04]  /*0d30*/  IMAD R5, R5, c[0x0][0x198], RZ ;  /* 0x0000660005057a24 */ /* 0x000fc800078e02ff */
[----:B------:R-:W-:Y:S02]  /*0d40*/  IMAD R4, R240, c[0x0][0x19c], R5 ;  /* 0x00006700f0047a24 */ /* 0x000fe400078e0205 */
[----:B------:R-:W-:-:S03]  /*0d50*/  IMAD R5, R213, c[0x0][0x180], RZ ;  /* 0x00006000d5057a24 */ /* 0x000fc600078e02ff */
[----:B------:R-:W-:Y:S01]  /*0d60*/  IADD3 R7, R7, R4, RZ ;  /* 0x0000000407077210 */ /* 0x000fe20007ffe0ff */
[----:B------:R-:W-:-:S04]  /*0d70*/  IMAD R5, R202, c[0x0][0x184], R5 ;  /* 0x00006100ca057a24 */ /* 0x000fc800078e0205 */
[----:B------:R-:W-:-:S05]  /*0d80*/  IMAD.WIDE.U32 R8, R202, c[0x0][0x180], R6 ;  /* 0x00006000ca087a25 */ /* 0x000fca00078e0006 */
[----:B------:R-:W-:Y:S02]  /*0d90*/  IADD3 R6, R9, R5, RZ ;  /* 0x0000000509067210 */ /* 0x000fe40007ffe0ff */
.L_x_428:
[----:B------:R-:W-:-:S05]  /*0da0*/  @P0 IADD3 R7, R240, R241, RZ ;  /* 0x000000f1f0070210 */ /* 0x000fca0007ffe0ff */
[----:B------:R-:W-:-:S04]  /*0db0*/  @P0 IMAD.WIDE.U32 R10, R7, c[0x0][0x1a0], RZ ;  /* 0x00006800070a0a25 */ /* 0x000fc800078e00ff */
[----:B------:R-:W-:Y:S01]  /*0dc0*/  @P0 IMAD R7, R7, c[0x0][0x1a4], R11 ;  /* 0x0000690007070a24 */ /* 0x000fe200078e020b */
        /* <DEDUP_REMOVED lines=10> */
.L_x_429:
[----:B------:R-:W-:Y:S01]  /*0e70*/  IABS R9, c[0x0][0x1c8] ;  /* 0x0000720000097a13 */ /* 0x000fe20000000000 */
[----:B------:R-:W1:Y:S01]  /*0e80*/  LDC.U8 R16, c[0x0][0x328] ;  /* 0x0000ca00ff107b82 */ /* 0x000e620000000000 */
[----:B------:R-:W-:Y:S01]  /*0e90*/  MOV R11, c[0x0][0x224] ;  /* 0x00008900000b7a02 */ /* 0x000fe20000000f00 */
[----:B------:R-:W-:Y:S01]  /*0ea0*/  @P1 IMAD.WIDE.U32 R26, R25, c[0x0][0x370], RZ ;  /* 0x0000dc00191a1a25 */ /* 0x000fe200078e00ff */
[----:B------:R-:W2:Y:S01]  /*0eb0*/  I2F.RP R5, R9 ;  /* 0x0000000900057306 */ /* 0x000ea20000209400 */
[----:B------:R-:W-:Y:S02]  /*0ec0*/  LOP3.LUT R20, R233, c[0x0][0x1c8], RZ, 0x3c, !PT ;  /* 0x00007200e9147a12 */ /* 0x000fe400078e3cff */
[----:B------:R-:W-:Y:S01]  /*0ed0*/  SHF.R.S32.HI R11, RZ, 0x1f, R11 ;  /* 0x0000001fff0b7819 */ /* 0x000fe2000001140b */
[----:B------:R-:W-:Y:S01]  /*0ee0*/  @P1 IMAD R27, R25, c[0x0][0x374], R27 ;  /* 0x0000dd00191b1a24 */ /* 0x000fe200078e021b */
[----:B------:R-:W-:Y:S01]  /*0ef0*/  ISETP.GE.AND P3, PT, R20, RZ, PT ;  /* 0x000000ff1400720c */ /* 0x000fe20003f66270 */
[----:B------:R-:W-:Y:S01]  /*0f00*/  IMAD.WIDE.U32 R34, R202, c[0x0][0x224], RZ ;  /* 0x00008900ca227a25 */ /* 0x000fe200078e00ff */
[----:B------:R-:W-:-:S02]  /*0f10*/  MOV R23, c[0x0][0x22c] ;  /* 0x00008b0000177a02 */ /* 0x000fc40000000f00 */
[----:B------:R-:W-:Y:S01]  /*0f20*/  SHF.R.S32.HI R223, RZ, 0x1f, R225 ;  /* 0x0000001fffdf7819 */ /* 0x000fe200000114e1 */
[----:B------:R-:W-:Y:S01]  /*0f30*/  IMAD R29, R233, c[0x0][0x22c], RZ ;  /* 0x00008b00e91d7a24 */ /* 0x000fe200078e02ff */
[----:B------:R-:W-:Y:S01]  /*0f40*/  SHF.R.S32.HI R232, RZ, 0x1f, R233 ;  /* 0x0000001fffe87819 */ /* 0x000fe200000114e9 */
[----:B------:R-:W-:Y:S01]  /*0f50*/  IMAD.WIDE R32, R23, c[0x0][0x1c0], RZ ;  /* 0x0000700017207a25 */ /* 0x000fe200078e02ff */
[----:B--2---:R-:W2:Y:S01]  /*0f60*/  MUFU.RCP R18, R5 ;  /* 0x0000000500127308 */ /* 0x004ea20000001000 */
[----:B-1----:R-:W-:Y:S02]  /*0f70*/  ISETP.NE.AND P2, PT, R16, RZ, PT ;  /* 0x000000ff1000720c */ /* 0x002fe40003f45270 */
[----:B------:R-:W-:Y:S01]  /*0f80*/  IMAD R16, R33, R25, RZ ;  /* 0x0000001921107224 */ /* 0x000fe200078e02ff */
[----:B--2---:R-:W-:Y:S01]  /*0f90*/  IADD3 R18, R18, 0xffffffe, RZ ;  /* 0x0ffffffe12127810 */ /* 0x004fe20007ffe0ff */
[----:B------:R-:W-:-:S03]  /*0fa0*/  @!P1 IMAD R5, R213, c[0x0][0x368], RZ ;  /* 0x0000da00d5059a24 */ /* 0x000fc600078e02ff */
        /* <DEDUP_REMOVED lines=9> */
[----:B------:R-:W-:Y:S02]  /*1040*/  @!P1 MOV R26, R18 ;  /* 0x00000012001a9202 */ /* 0x000fe40000000f00 */
[C---:B------:R-:W-:Y:S01]  /*1050*/  SHF.L.U64.HI R18, R202.reuse, 0x7, R213 ;  /* 0x00000007ca127819 */ /* 0x040fe200000102d5 */
[----:B------:R-:W-:Y:S02]  /*1060*/  IMAD.MOV R12, RZ, RZ, -R17 ;  /* 0x000000ffff0c7224 */ /* 0x000fe400078e0a11 */
[----:B------:R-:W-:Y:S01]  /*1070*/  @!P1 IMAD.IADD R27, R19, 0x1, R5 ;  /* 0x00000001131b9824 */ /* 0x000fe200078e0205 */
[----:B------:R-:W-:Y:S01]  /*1080*/  SHF.L.U32 R19, R202, 0x7, RZ ;  /* 0x00000007ca137819 */ /* 0x000fe200000006ff */
[----:B------:R-:W-:Y:S01]  /*1090*/  IMAD R12, R9, R12, R4 ;  /* 0x0000000c090c7224 */ /* 0x000fe200078e0204 */
[----:B------:R-:W-:Y:S01]  /*10a0*/  SEL R18, R18, RZ, P4 ;  /* 0x000000ff12127207 */ /* 0x000fe20002000000 */
[----:B------:R-:W-:Y:S01]  /*10b0*/  IMAD R4, R11, R202, RZ ;  /* 0x000000ca0b047224 */ /* 0x000fe200078e02ff */
[----:B------:R-:W-:Y:S01]  /*10c0*/  SEL R19, R19, RZ, P4 ;  /* 0x000000ff13137207 */ /* 0x000fe20002000000 */
[----:B------:R-:W-:Y:S01]  /*10d0*/  IMAD R11, R33, R34, RZ ;  /* 0x00000022210b7224 */ /* 0x000fe200078e02ff */
[----:B------:R-:W-:Y:S01]  /*10e0*/  ISETP.GT.U32.AND P5, PT, R9, R12, PT ;  /* 0x0000000c0900720c */ /* 0x000fe20003fa4070 */
[----:B------:R-:W-:Y:S01]  /*10f0*/  IMAD R5, R213, c[0x0][0x224], R4 ;  /* 0x00008900d5057a24 */ /* 0x000fe200078e0204 */
[----:B------:R-:W-:Y:S01]  /*1100*/  IADD3 R30, P4, R28, R19, RZ ;  /* 0x000000131c1e7210 */ /* 0x000fe20007f9e0ff */
[----:B------:R-:W1:Y:S02]  /*1110*/  S2R R4, SR_CTAID.X ;  /* 0x0000000000047919 */ /* 0x000e640000002500 */
[----:B------:R-:W-:Y:S01]  /*1120*/  IMAD.IADD R20, R35, 0x1, R5 ;  /* 0x0000000123147824 */ /* 0x000fe200078e0205 */
[----:B------:R-:W-:Y:S01]  /*1130*/  IADD3.X R18, R13, R18, RZ, P4, !PT ;  /* 0x000000120d127210 */ /* 0x000fe200027fe4ff */
[----:B------:R-:W2:Y:S01]  /*1140*/  LDC.U8 R5, c[0x0][0x3d0] ;  /* 0x0000f400ff057b82 */ /* 0x000ea20000000000 */
[----:B------:R-:W-:Y:S01]  /*1150*/  ISETP.NE.AND P4, PT, RZ, c[0x0][0x1c8], PT ;  /* 0x00007200ff007a0c */ /* 0x000fe20003f85270 */
[----:B------:R-:W-:-:S02]  /*1160*/  IMAD R11, R32, R20, R11 ;  /* 0x00000014200b7224 */ /* 0x000fc400078e020b */
[----:B------:R-:W-:Y:S02]  /*1170*/  IMAD.WIDE.U32 R34, R32, R34, RZ ;  /* 0x0000002220227225 */ /* 0x000fe400078e00ff */
[----:B------:R-:W-:Y:S02]  /*1180*/  @!P5 IADD3 R17, R17, 0x1, RZ ;  /* 0x000000011111d810 */ /* 0x000fe40007ffe0ff */
[----:B------:R-:W-:Y:S02]  /*1190*/  @!P5 IMAD.IADD R12, R12, 0x1, -R9 ;  /* 0x000000010c0cd824 */ /* 0x000fe400078e0a09 */
[----:B------:R-:W-:-:S03]  /*11a0*/  IMAD.WIDE.U32 R20, R32, R25, RZ ;  /* 0x0000001920147225 */ /* 0x000fc600078e00ff */
[----:B------:R-:W-:Y:S01]  /*11b0*/  ISETP.GE.U32.AND P6, PT, R12, R9, PT ;  /* 0x000000090c00720c */ /* 0x000fe20003fc6070 */
[----:B------:R-:W-:Y:S01]  /*11c0*/  IMAD R9, R33, R30, RZ ;  /* 0x0000001e21097224 */ /* 0x000fe200078e02ff */
[----:B------:R-:W-:Y:S01]  /*11d0*/  SEL R12, R34, R20, !P1 ;  /* 0x00000014220c7207 */ /* 0x000fe20004800000 */
[----:B------:R-:W-:Y:S01]  /*11e0*/  IMAD.IADD R11, R35, 0x1, R11 ;  /* 0x00000001230b7824 */ /* 0x000fe200078e020b */
[----:B------:R-:W-:Y:S01]  /*11f0*/  @P1 IADD3 R11, R21, R16, RZ ;  /* 0x00000010150b1210 */ /* 0x000fe20007ffe0ff */
[----:B------:R-:W-:Y:S02]  /*1200*/  IMAD R9, R32, R18, R9 ;  /* 0x0000001220097224 */ /* 0x000fe400078e0209 */
[----:B------:R-:W-:Y:S02]  /*1210*/  @P2 IMAD R18, R202, c[0x0][0x214], RZ ;  /* 0x00008500ca122a24 */ /* 0x000fe400078e02ff */
[----:B-1----:R-:W-:-:S03]  /*1220*/  IMAD.WIDE.U32 R20, R4, c[0x0][0x3d8], RZ ;  /* 0x0000f60004147a25 */ /* 0x002fc600078e00ff */
[----:B------:R-:W-:Y:S01]  /*1230*/  @P2 SEL R16, R18, R25, !P1 ;  /* 0x0000001912102207 */ /* 0x000fe20004800000 */
[----:B------:R-:W-:Y:S01]  /*1240*/  IMAD R18, R4, c[0x0][0x3dc], R21 ;  /* 0x0000f70004127a24 */ /* 0x000fe200078e0215 */
[----:B------:R-:W-:Y:S01]  /*1250*/  @P6 IADD3 R17, R17, 0x1, RZ ;  /* 0x0000000111116810 */ /* 0x000fe20007ffe0ff */
[----:B------:R-:W-:Y:S01]  /*1260*/  IMAD.WIDE.U32 R30, R32, R30, RZ ;  /* 0x0000001e201e7225 */ /* 0x000fe200078e00ff */
[----:B--2---:R-:W-:Y:S02]  /*1270*/  ISETP.NE.AND P6, PT, R5, RZ, PT ;  /* 0x000000ff0500720c */ /* 0x004fe40003fc5270 */
[----:B------:R-:W-:Y:S01]  /*1280*/  SHF.R.S32.HI R21, RZ, 0x1f, R29 ;  /* 0x0000001fff157819 */ /* 0x000fe2000001141d */
[----:B------:R-:W-:Y:S01]  /*1290*/  IMAD.MOV.U32 R5, RZ, RZ, R17 ;  /* 0x000000ffff057224 */ /* 0x000fe200078e0011 */
[----:B------:R-:W-:Y:S01]  /*12a0*/  SEL R17, R20, RZ, P6 ;  /* 0x000000ff14117207 */ /* 0x000fe20003000000 */
[----:B------:R-:W-:Y:S01]  /*12b0*/  @!P2 IMAD R4, R202, c[0x0][0x1c0], R233 ;  /* 0x00007000ca04aa24 */ /* 0x000fe200078e02e9 */
[----:B------:R-:W-:Y:S01]  /*12c0*/  SEL R18, R18, RZ, P6 ;  /* 0x000000ff12127207 */ /* 0x000fe20003000000 */
[----:B------:R-:W-:Y:S01]  /*12d0*/  @P2 IMAD R227, R233, c[0x0][0x234], R16 ;  /* 0x00008d00e9e32a24 */ /* 0x000fe200078e0210 */
[----:B------:R-:W-:Y:S01]  /*12e0*/  @!P3 IADD3 R5, -R5, RZ, RZ ;  /* 0x000000ff0505b210 */ /* 0x000fe20007ffe1ff */
[----:B------:R-:W-:Y:S01]  /*12f0*/  @!P2 IMAD R227, R4, c[0x0][0x214], RZ ;  /* 0x0000850004e3aa24 */ /* 0x000fe200078e02ff */
[----:B------:R-:W-:-:S02]  /*1300*/  @!P4 LOP3.LUT R5, RZ, c[0x0][0x1c8], RZ, 0x33, !PT ;  /* 0x00007200ff05ca12 */ /* 0x000fc400078e33ff */
        /* <DEDUP_REMOVED lines=10> */
.L_x_430:
[----:B------:R-:W-:-:S04]  /*13b0*/  IMAD R25, R202, c[0x0][0x1c0], R233 ;  /* 0x00007000ca197a24 */ /* 0x000fc800078e02e9 */
[----:B------:R-:W-:Y:S02]  /*13c0*/  IMAD R25, R25, c[0x0][0x224], RZ ;  /* 0x0000890019197a24 */ /* 0x000fe400078e02ff */
.L_x_431:
[----:B------:R-:W-:Y:S01]  /*13d0*/  IMAD R23, R23, c[0x0][0x1c0], RZ ;  /* 0x0000700017177a24 */ /* 0x000fe200078e02ff */
[----:B------:R-:W-:Y:S01]  /*13e0*/  IADD3 R26, P1, R210, R26, RZ ;  /* 0x0000001ad21a7210 */ /* 0x000fe20007f3e0ff */
[----:B------:R-:W-:Y:S01]  /*13f0*/  IMAD R19, R13, c[0x0][0x370], RZ ;  /* 0x0000dc000d137a24 */ /* 0x000fe200078e02ff */
[----:B------:R-:W-:Y:S01]  /*1400*/  BSSY B1, `(.L_x_427) ;  /* 0x00005b8000017945 */ /* 0x000fe20003800000 */
[----:B------:R-:W-:Y:S01]  /*1410*/  IMAD.SHL.U32 R22, R23, 0x40, RZ ;  /* 0x0000004017167824 */ /* 0x000fe200078e00ff */
[----:B------:R-:W-:Y:S01]  /*1420*/  IADD3.X R27, R211, R27, RZ, P1, !PT ;  /* 0x0000001bd31b7210 */ /* 0x000fe20000ffe4ff */
[----:B------:R-:W-:Y:S01]  /*1430*/  IMAD R24, R28, c[0x0][0x374], R19 ;  /* 0x0000dd001c187a24 */ /* 0x000fe200078e0213 */
[----:B------:R-:W-:Y:S01]  /*1440*/  IADD3 R19, P3, R209, R28, RZ ;  /* 0x0000001cd1137210 */ /* 0x000fe20007f7e0ff */
[----:B------:R-:W-:Y:S01]  /*1450*/  IMAD R23, R207, R23, R206 ;  /* 0x00000017cf177224 */ /* 0x000fe200078e02ce */
[----:B------:R-:W-:Y:S01]  /*1460*/  IADD3 R20, P2, P1, R30, R22, R29 ;  /* 0x000000161e147210 */ /* 0x000fe2000795e01d */
[----:B------:R-:W-:Y:S01]  /*1470*/  IMAD.WIDE.U32 R26, R28, c[0x0][0x370], R26 ;  /* 0x0000dc001c1a7a25 */ /* 0x000fe200078e001a */
[----:B------:R-:W-:-:S02]  /*1480*/  SHF.R.S32.HI R22, RZ, 0x1f, R22 ;  /* 0x0000001fff167819 */ /* 0x000fc40000011416 */
[----:B------:R-:W-:Y:S01]  /*1490*/  IADD3.X R13, R212, R13, RZ, P3, !PT ;  /* 0x0000000dd40d7210 */ /* 0x000fe20001ffe4ff */
[C---:B------:R-:W-:Y:S01]  /*14a0*/  IMAD.IADD R227, R28.reuse, 0x1, R227 ;  /* 0x000000011ce37824 */ /* 0x040fe200078e02e3 */
[----:B------:R-:W-:Y:S01]  /*14b0*/  IADD3.X R9, R9, R22, R21, P2, P1 ;  /* 0x0000001609097210 */ /* 0x000fe200017e2415 */
[----:B------:R-:W-:Y:S01]  /*14c0*/  IMAD.IADD R25, R28, 0x1, R25 ;  /* 0x000000011c197824 */ /* 0x000fe200078e0219 */
[----:B------:R-:W-:Y:S01]  /*14d0*/  IADD3 R12, P2, P1, R17, R20, R12 ;  /* 0x00000014110c7210 */ /* 0x000fe2000795e00c */
[----:B------:R-:W-:Y:S01]  /*14e0*/  IMAD R22, R13, c[0x0][0x190], RZ ;  /* 0x000064000d167a24 */ /* 0x000fe200078e02ff */
[----:B------:R-:W-:Y:S01]  /*14f0*/  IADD3 R17, -R238, R242, R225 ;  /* 0x000000f2ee117210 */ /* 0x000fe20007ffe1e1 */
[----:B------:R-:W-:Y:S01]  /*1500*/  IMAD.WIDE.U32 R28, R19, c[0x0][0x190], R210 ;  /* 0x00006400131c7a25 */ /* 0x000fe200078e00d2 */
[----:B------:R-:W-:Y:S02]  /*1510*/  IADD3.X R18, R18, R9, R11, P2, P1 ;  /* 0x0000000912127210 */ /* 0x000fe400017e240b */
[----:B------:R-:W-:Y:S01]  /*1520*/  IADD3 R17, R17, -c[0x0][0x2e8], RZ ;  /* 0x8000ba0011117a10 */ /* 0x000fe20007ffe0ff */
[----:B------:R-:W-:Y:S01]  /*1530*/  IMAD R13, R19, c[0x0][0x194], R22 ;  /* 0x00006500130d7a24 */ /* 0x000fe200078e0216 */
[----:B------:R-:W-:Y:S01]  /*1540*/  IADD3 R12, P1, R23, R12, RZ ;  /* 0x0000000c170c7210 */ /* 0x000fe20007f3e0ff */
[----:B------:R-:W-:Y:S01]  /*1550*/  IMAD.IADD R27, R27, 0x1, R24 ;  /* 0x000000011b1b7824 */ /* 0x000fe200078e0218 */
[----:B------:R-:W-:Y:S01]  /*1560*/  SHF.R.S32.HI R22, RZ, 0x1f, R17 ;  /* 0x0000001fff167819 */ /* 0x000fe20000011411 */
[----:B------:R-:W-:Y:S01]  /*1570*/  IMAD R20, R232, c[0x0][0x378], RZ ;  /* 0x0000de00e8147a24 */ /* 0x000fe200078e02ff */
[----:B------:R-:W-:Y:S01]  /*1580*/  LEA.HI.X.SX32 R23, R23, R18, 0x1, P1 ;  /* 0x0000001217177211 */ /* 0x000fe200008f0eff */
[----:B------:R-:W-:Y:S01]  /*1590*/  IMAD.WIDE.U32 R26, R233, c[0x0][0x378], R26 ;  /* 0x0000de00e91a7a25 */ /* 0x000fe200078e001a */
[----:B------:R-:W-:-:S02]  /*15a0*/  LEA.HI R22, R22, R17, RZ, 0x6 ;  /* 0x0000001116167211 */ /* 0x000fc400078f30ff */
[----:B------:R-:W-:Y:S01]  /*15b0*/  LEA R244, P1, R12, c[0x0][0x350], 0x2 ;  /* 0x0000d4000cf47a11 */ /* 0x000fe200078210ff */
[----:B------:R-:W-:Y:S01]  /*15c0*/  IMAD R20, R233, c[0x0][0x37c], R20 ;  /* 0x0000df00e9147a24 */ /* 0x000fe200078e0214 */
[----:B------:R-:W-:Y:S01]  /*15d0*/  SHF.R.S32.HI R22, RZ, 0x6, R22 ;  /* 0x00000006ff167819 */ /* 0x000fe20000011416 */
[----:B------:R-:W-:Y:S01]  /*15e0*/  IMAD R18, R212, c[0x0][0x370], RZ ;  /* 0x0000dc00d4127a24 */ /* 0x000fe200078e02ff */
[----:B------:R-:W-:Y:S01]  /*15f0*/  IADD3 R28, P2, R15, R28, RZ ;  /* 0x0000001c0f1c7210 */ /* 0x000fe20007f5e0ff */
[----:B------:R-:W-:Y:S01]  /*1600*/  IMAD.IADD R27, R27, 0x1, R20 ;  /* 0x000000011b1b7824 */ /* 0x000fe200078e0214 */
[----:B------:R-:W-:Y:S01]  /*1610*/  IMNMX R222, RZ, R22, !PT ;  /* 0x00000016ffde7217 */ /* 0x000fe20007800200 */
[C---:B------:R-:W-:Y:S01]  /*1620*/  IMAD R18, R209.reuse, c[0x0][0x374], R18 ;  /* 0x0000dd00d1127a24 */ /* 0x040fe200078e0212 */
[----:B------:R-:W-:Y:S01]  /*1630*/  LEA.HI.X R245, R12, c[0x0][0x354], R23, 0x2, P1 ;  /* 0x0000d5000cf57a11 */ /* 0x000fe200008f1417 */
[----:B------:R-:W-:Y:S01]  /*1640*/  IMAD.WIDE.U32 R26, R209, c[0x0][0x370], R26 ;  /* 0x0000dc00d11a7a25 */ /* 0x000fe200078e001a */
[----:B------:R-:W-:-:S02]  /*1650*/  ISETP.GT.AND P1, PT, R239, R222, PT ;  /* 0x000000deef00720c */ /* 0x000fc40003f24270 */
[----:B------:R-:W-:Y:S01]  /*1660*/  IADD3.X R29, R14, R29, R13, P2, !PT ;  /* 0x0000001d0e1d7210 */ /* 0x000fe200017fe40d */
[----:B------:R-:W-:Y:S01]  /*1670*/  IMAD R14, R232, c[0x0][0x1a8], RZ ;  /* 0x00006a00e80e7a24 */ /* 0x000fe200078e02ff */
[----:B------:R-:W-:Y:S01]  /*1680*/  IADD3 R18, R27, R18, RZ ;  /* 0x000000121b127210 */ /* 0x000fe20007ffe0ff */
[----:B------:R-:W-:Y:S01]  /*1690*/  IMAD.MOV.U32 R16, RZ, RZ, 0x4 ;  /* 0x00000004ff107424 */ /* 0x000fe200078e00ff */
[C---:B------:R-:W-:Y:S01]  /*16a0*/  LEA R246, P2, R26.reuse, c[0x0][0x330], 0x1 ;  /* 0x0000cc001af67a11 */ /* 0x040fe200078408ff */
[----:B------:R-:W-:Y:S01]  /*16b0*/  IMAD R14, R233, c[0x0][0x1ac], R14 ;  /* 0x00006b00e90e7a24 */ /* 0x000fe200078e020e */
[----:B------:R-:W-:Y:S01]  /*16c0*/  IADD3 R239, R239, -0x1, RZ ;  /* 0xffffffffefef7810 */ /* 0x000fe20007ffe0ff */
[----:B------:R-:W-:Y:S01]  /*16d0*/  IMAD.WIDE.U32 R28, R233, c[0x0][0x1a8], R28 ;  /* 0x00006a00e91c7a25 */ /* 0x000fe200078e001c */
[----:B------:R-:W-:-:S03]  /*16e0*/  LEA.HI.X R247, R26, c[0x0][0x334], R18, 0x1, P2 ;  /* 0x0000cd001af77a11 */ /* 0x000fc600010f0c12 */
[----:B------:R-:W-:Y:S01]  /*16f0*/  IMAD.IADD R14, R29, 0x1, R14 ;  /* 0x000000011d0e7824 */ /* 0x000fe200078e020e */
[----:B------:R-:W-:Y:S01]  /*1700*/  LEA R248, P3, R28, c[0x0][0x160], 0x1 ;  /* 0x000058001cf87a11 */ /* 0x000fe200078608ff */
[----:B------:R-:W-:-:S03]  /*1710*/  IMAD.WIDE R226, R227, R16, c[0x0][0x200] ;  /* 0x00008000e3e27625 */ /* 0x000fc600078e0210 */
[----:B------:R-:W-:Y:S01]  /*1720*/  LEA.HI.X R249, R28, c[0x0][0x164], R14, 0x1, P3 ;  /* 0x000059001cf97a11 */ /* 0x000fe200018f0c0e */
[----:B------:R-:W-:Y:S01]  /*1730*/  IMAD.WIDE R228, R25, R16, c[0x0][0x3c8] ;  /* 0x0000f20019e47625 */ /* 0x000fe200078e0210 */
[----:B------:R-:W-:Y:S05]  /*1740*/  @P1 BRA `(.L_x_432) ;  /* 0x0000069000001947 */ /* 0x000fea0003800000 */
        /* <DEDUP_REMOVED lines=13> */
.L_x_433:
        /* <DEDUP_REMOVED lines=13> */
[----:B------:R-:W-:Y:S02]  /*18f0*/  MOV R6, R8 ;  /* 0x0000000800067202 */ /* 0x000fe40000000f00 */
.L_x_434:
        /* <DEDUP_REMOVED lines=21> */
[----:B------:R1:W-:Y:S04]  /*1a50*/  STG.E.128 [R8.64], RZ ;  /* 0x000000ff08007986 */ /* 0x0003e8000c101d06 */
[----:B------:R1:W-:Y:S04]  /*1a60*/  STG.E.128 [R8.64+0x80], RZ ;  /* 0x000080ff08007986 */ /* 0x0003e8000c101d06 */
[----:B------:R1:W-:Y:S02]  /*1a70*/  STG.E.128 [R8.64+0x100], RZ ;  /* 0x000100ff08007986 */ /* 0x0003e4000c101d06 */
.L_x_436:
[----:B------:R-:W-:Y:S05]  /*1a80*/  BSYNC B0 ;  /* 0x0000000000007941 */ /* 0x000fea0003800000 */
.L_x_435:
[----:B------:R-:W-:Y:S01]  /*1a90*/  IADD3 R7, R209, 0x20, RZ ;  /* 0x00000020d1077810 */ /* 0x000fe20007ffe0ff */
[----:B------:R-:W-:Y:S03]  /*1aa0*/  BSSY B0, `(.L_x_437) ;  /* 0x000000f000007945 */ /* 0x000fe60003800000 */
[----:B------:R-:W-:-:S13]  /*1ab0*/  ISETP.GE.AND P0, PT, R7, R238, PT ;  /* 0x000000ee0700720c */ /* 0x000fda0003f06270 */
[----:B------:R-:W-:Y:S05]  /*1ac0*/  @P0 BRA `(.L_x_438) ;  /* 0x000000c000000947 */ /* 0x000fea0003800000 */
[----:B-1----:R-:W-:Y:S02]  /*1ad0*/  IADD3 R8, P2, R209, 0x20, RZ ;  /* 0x00000020d1087810 */ /* 0x002fe40007f5e0ff */
        /* <DEDUP_REMOVED lines=11> */
.L_x_438:
[----:B------:R-:W-:Y:S05]  /*1b90*/  BSYNC B0 ;  /* 0x0000000000007941 */ /* 0x000fea0003800000 */
.L_x_437:
[----:B------:R-:W-:Y:S01]  /*1ba0*/  IMAD.WIDE.U32 R10, R225, c[0x0][0x3a8], R210 ;  /* 0x0000ea00e10a7a25 */ /* 0x000fe200078e00d2 */
[----:B------:R-:W-:Y:S03]  /*1bb0*/  BSSY B0, `(.L_x_439) ;  /* 0x0000014000007945 */ /* 0x000fe60003800000 */
[----:B-1----:R-:W-:-:S02]  /*1bc0*/  IMAD R8, R223, c[0x0][0x3a8], RZ ;  /* 0x0000ea00df087a24 */ /* 0x002fc400078e02ff */
[----:B------:R-:W-:Y:S02]  /*1bd0*/  IMAD R232, R232, c[0x0][0x3c0], RZ ;  /* 0x0000f000e8e87a24 */ /* 0x000fe400078e02ff */
[----:B------:R-:W-:Y:S01]  /*1be0*/  IMAD R225, R225, c[0x0][0x3ac], R8 ;  /* 0x0000eb00e1e17a24 */ /* 0x000fe200078e0208 */
[----:B------:R-:W-:Y:S01]  /*1bf0*/  IADD3 R8, P2, R6, R10, RZ ;  /* 0x0000000a06087210 */ /* 0x000fe20007f5e0ff */
[----:B------:R-:W-:-:S03]  /*1c00*/  IMAD R7, R233, c[0x0][0x3c4], R232 ;  /* 0x0000f100e9077a24 */ /* 0x000fc600078e02e8 */
[----:B------:R-:W-:-:S05]  /*1c10*/  IADD3.X R9, R4, R11, R225, P2, !PT ;  /* 0x0000000b04097210 */ /* 0x000fca00017fe4e1 */
[----:B------:R-:W-:-:S05]  /*1c20*/  IMAD.WIDE.U32 R8, R233, c[0x0][0x3c0], R8 ;  /* 0x0000f000e9087a25 */ /* 0x000fca00078e0008 */
[----:B------:R-:W-:Y:S01]  /*1c30*/  IADD3 R7, R9, R7, RZ ;  /* 0x0000000709077210 */ /* 0x000fe20007ffe0ff */
[----:B------:R-:W-:Y:S05]  /*1c40*/  @P1 BRA `(.L_x_440) ;  /* 0x000000a000001947 */ /* 0x000fea0003800000 */
[----:B------:R-:W-:Y:S01]  /*1c50*/  MOV R6, R8 ;  /* 0x0000000800067202 */ /* 0x000fe20000000f00 */
[----:B------:R-:W-:-:S04]  /*1c60*/  IMAD R4, R212, c[0x0][0x3a8], RZ ;  /* 0x0000ea00d4047a24 */ /* 0x000fc800078e02ff */
[----:B------:R-:W-:-:S04]  /*1c70*/  IMAD.WIDE.U32 R10, R209, c[0x0][0x3a8], R6 ;  /* 0x0000ea00d10a7a25 */ /* 0x000fc800078e0006 */
[----:B------:R-:W-:Y:S01]  /*1c80*/  IMAD R4, R209, c[0x0][0x3ac], R4 ;  /* 0x0000eb00d1047a24 */ /* 0x000fe200078e0204 */
[----:B------:R-:W-:-:S04]  /*1c90*/  LEA R12, P1, R10, c[0x0][0x348], 0x1 ;  /* 0x0000d2000a0c7a11 */ /* 0x000fc800078208ff */
[----:B------:R-:W-:-:S04]  /*1ca0*/  IADD3 R4, R11, R4, RZ ;  /* 0x000000040b047210 */ /* 0x000fc80007ffe0ff */
[----:B------:R-:W-:-:S05]  /*1cb0*/  LEA.HI.X R13, R10, c[0x0][0x34c], R4, 0x1, P1 ;  /* 0x0000d3000a0d7a11 */ /* 0x000fca00008f0c04 */
[----:B------:R1:W-:Y:S04]  /*1cc0*/  STG.E.128 [R12.64], RZ ;  /* 0x000000ff0c007986 */ /* 0x0003e8000c101d06 */
[----:B------:R1:W-:Y:S04]  /*1cd0*/  STG.E.128 [R12.64+0x80], RZ ;  /* 0x000080ff0c007986 */ /* 0x0003e8000c101d06 */
[----:B------:R1:W-:Y:S02]  /*1ce0*/  STG.E.128 [R12.64+0x100], RZ ;  /* 0x000100ff0c007986 */ /* 0x0003e4000c101d06 */
.L_x_440:
[----:B------:R-:W-:Y:S05]  /*1cf0*/  BSYNC B0 ;  /* 0x0000000000007941 */ /* 0x000fea0003800000 */
.L_x_439:
[----:B------:R-:W-:Y:S05]  /*1d00*/  @P0 BRA `(.L_x_441) ;  /* 0x0000527000000947 */ /* 0x000fea0003800000 */
[----:B------:R-:W-:Y:S02]  /*1d10*/  IADD3 R5, P0, R209, 0x20, RZ ;  /* 0x00000020d1057810 */ /* 0x000fe40007f1e0ff */
[----:B------:R-:W-:-:S02]  /*1d20*/  MOV R6, R8 ;  /* 0x0000000800067202 */ /* 0x000fc40000000f00 */
[----:B------:R-:W-:-:S03]  /*1d30*/  IADD3.X R4, RZ, R212, RZ, P0, !PT ;  /* 0x000000d4ff047210 */ /* 0x000fc600007fe4ff */
[----:B------:R-:W-:-:S04]  /*1d40*/  IMAD.WIDE.U32 R6, R5, c[0x0][0x3a8], R6 ;  /* 0x0000ea0005067a25 */ /* 0x000fc800078e0006 */
[----:B------:R-:W-:Y:S01]  /*1d50*/  IMAD R4, R4, c[0x0][0x3a8], RZ ;  /* 0x0000ea0004047a24 */ /* 0x000fe200078e02ff */
[----:B------:R-:W-:-:S03]  /*1d60*/  LEA R8, P0, R6, c[0x0][0x348], 0x1 ;  /* 0x0000d20006087a11 */ /* 0x000fc600078008ff */
[----:B------:R-:W-:-:S05]  /*1d70*/  IMAD R4, R5, c[0x0][0x3ac], R4 ;  /* 0x0000eb0005047a24 */ /* 0x000fca00078e0204 */
[----:B------:R-:W-:-:S04]  /*1d80*/  IADD3 R5, R7, R4, RZ ;  /* 0x0000000407057210 */ /* 0x000fc80007ffe0ff */
[----:B------:R-:W-:-:S05]  /*1d90*/  LEA.HI.X R9, R6, c[0x0][0x34c], R5, 0x1, P0 ;  /* 0x0000d30006097a11 */ /* 0x000fca00000f0c05 */
[----:B------:R2:W-:Y:S04]  /*1da0*/  STG.E.128 [R8.64], RZ ;  /* 0x000000ff08007986 */ /* 0x0005e8000c101d06 */
[----:B------:R2:W-:Y:S04]  /*1db0*/  STG.E.128 [R8.64+0x80], RZ ;  /* 0x000080ff08007986 */ /* 0x0005e8000c101d06 */
[----:B------:R2:W-:Y:S01]  /*1dc0*/  STG.E.128 [R8.64+0x100], RZ ;  /* 0x000100ff08007986 */ /* 0x0005e2000c101d06 */
[----:B------:R-:W-:Y:S05]  /*1dd0*/  BRA `(.L_x_441) ;  /* 0x000051a000007947 */ /* 0x000fea0003800000 */
.L_x_432:
[----:B------:R-:W-:Y:S01]  /*1de0*/  IMAD R9, R239, -0x40, R242 ;  /* 0xffffffc0ef097824 */ /* 0x000fe200078e02f2 */
[----:B------:R-:W-:Y:S01]  /*1df0*/  IADD3 R11, R209, 0x20, RZ ;  /* 0x00000020d10b7810 */ /* 0x000fe20007ffe0ff */
[----:B------:R-:W-:Y:S01]  /*1e00*/  IMAD R12, R214, -0x40, R238 ;  /* 0xffffffc0d60c7824 */ /* 0x000fe200078e02ee */
[----:B------:R-:W-:Y:S01]  /*1e10*/  @P6 BAR.SYNC.DEFER_BLOCKING 0x0 ;  /* 0x0000000000006b1d */ /* 0x000fe20000010000 */
[----:B------:R-:W-:Y:S01]  /*1e20*/  IMAD R14, R223, c[0x0][0x198], RZ ;  /* 0x00006600df0e7a24 */ /* 0x000fe200078e02ff */
[----:B------:R-:W-:Y:S01]  /*1e30*/  ISETP.GE.AND P5, PT, R11, R9, PT ;  /* 0x000000090b00720c */ /* 0x000fe20003fa6270 */
[----:B------:R-:W-:Y:S01]  /*1e40*/  IMAD.WIDE.U32 R16, R225, c[0x0][0x198], R210 ;  /* 0x00006600e1107a25 */ /* 0x000fe200078e00d2 */
[----:B------:R-:W-:-:S02]  /*1e50*/  ISETP.GE.AND P3, PT, R11, R12, PT ;  /* 0x0000000c0b00720c */ /* 0x000fc40003f66270 */
[----:B------:R-:W-:Y:S01]  /*1e60*/  ISETP.GE.AND P4, PT, R209, R12, PT ;  /* 0x0000000cd100720c */ /* 0x000fe20003f86270 */
[C---:B------:R-:W-:Y:S01]  /*1e70*/  IMAD R11, R225.reuse, c[0x0][0x19c], R14 ;  /* 0x00006700e10b7a24 */ /* 0x040fe200078e020e */
[----:B------:R-:W-:Y:S01]  /*1e80*/  IADD3 R14, P0, R8, R16, RZ ;  /* 0x00000010080e7210 */ /* 0x000fe20007f1e0ff */
[----:B------:R-:W-:Y:S01]  /*1e90*/  IMAD.WIDE.U32 R18, R225, c[0x0][0x1a0], R210 ;  /* 0x00006800e1127a25 */ /* 0x000fe200078e00d2 */
[----:B------:R-:W-:Y:S02]  /*1ea0*/  LEA.HI R8, R239, R239, RZ, 0x1 ;  /* 0x000000efef087211 */ /* 0x000fe400078f08ff */
[----:B------:R-:W-:Y:S01]  /*1eb0*/  IADD3.X R15, R6, R17, R11, P0, !PT ;  /* 0x00000011060f7210 */ /* 0x000fe200007fe40b */
[----:B------:R-:W-:Y:S01]  /*1ec0*/  IMAD R12, R223, c[0x0][0x1a0], RZ ;  /* 0x00006800df0c7a24 */ /* 0x000fe200078e02ff */
[----:B------:R-:W-:Y:S01]  /*1ed0*/  IADD3 R10, P0, R10, R18, RZ ;  /* 0x000000120a0a7210 */ /* 0x000fe20007f1e0ff */
[----:B------:R-:W-:Y:S01]  /*1ee0*/  IMAD.MOV.U32 R192, RZ, RZ, 0x40 ;  /* 0x00000040ffc07424 */ /* 0x000fe200078e00ff */
[----:B------:R-:W-:Y:S01]  /*1ef0*/  MOV R235, 0x7f800000 ;  /* 0x7f80000000eb7802 */ /* 0x000fe20000000f00 */
[----:B------:R-:W-:Y:S01]  /*1f00*/  IMAD R6, R225, c[0x0][0x1a4], R12 ;  /* 0x00006900e1067a24 */ /* 0x000fe200078e020c */
[----:B------:R-:W-:Y:S01]  /*1f10*/  @!P3 IADD3 R18, P2, R209, 0x20, RZ ;  /* 0x00000020d112b810 */ /* 0x000fe20007f5e0ff */
[----:B------:R-:W-:-:S03]  /*1f20*/  IMAD.WIDE.U32 R20, R192, c[0x0][0x370], RZ ;  /* 0x0000dc00c0147a25 */ /* 0x000fc600078e00ff */
[----:B------:R-:W-:Y:S01]  /*1f30*/  IADD3.X R11, R7, R19, R6, P0, !PT ;  /* 0x00000013070b7210 */ /* 0x000fe200007fe406 */
[----:B------:R-:W-:Y:S01]  /*1f40*/  IMAD.WIDE.U32 R16, R192, c[0x0][0x190], RZ ;  /* 0x00006400c0107a25 */ /* 0x000fe200078e00ff */
[----:B------:R-:W-:Y:S02]  /*1f50*/  @!P5 IADD3 R20, P1, R246, R20, RZ ;  /* 0x00000014f614d210 */ /* 0x000fe40007f3e0ff */
[----:B------:R-:W-:Y:S01]  /*1f60*/  LOP3.LUT R6, R8, 0xfffffffe, RZ, 0xc0, !PT ;  /* 0xfffffffe08067812 */ /* 0x000fe200078ec0ff */
[----:B------:R-:W-:Y:S01]  /*1f70*/  IMAD R13, R192, c[0x0][0x374], RZ ;  /* 0x0000dd00c00d7a24 */ /* 0x000fe200078e02ff */
[----:B------:R-:W-:Y:S01]  /*1f80*/  @!P5 IADD3 R12, P0, R248, R16, RZ ;  /* 0x00000010f80cd210 */ /* 0x000fe20007f1e0ff */
[----:B------:R-:W-:Y:S02]  /*1f90*/  IMAD R7, R192, c[0x0][0x194], RZ ;  /* 0x00006500c0077a24 */ /* 0x000fe400078e02ff */
[C---:B------:R-:W-:Y:S01]  /*1fa0*/  IMAD R22, R4.reuse, c[0x0][0x1b0], RZ ;  /* 0x00006c0004167a24 */ /* 0x040fe200078e02ff */
[----:B------:R-:W-:Y:S01]  /*1fb0*/  @!P5 IADD3.X R21, R247, R21, R13, P1, !PT ;  /* 0x00000015f715d210 */ /* 0x000fe20000ffe40d */
[----:B------:R-:W-:Y:S01]  /*1fc0*/  IMAD R16, R4, c[0x0][0x1b8], RZ ;  /* 0x00006e0004107a24 */ /* 0x000fe200078e02ff */
[----:B------:R-:W-:Y:S01]  /*1fd0*/  @!P5 IADD3.X R13, R249, R17, R7, P0, !PT ;  /* 0x00000011f90dd210 */ /* 0x000fe200007fe407 */
[----:B------:R-:W-:Y:S01]  /*1fe0*/  IMAD.WIDE.U32 R24, R5, c[0x0][0x1b0], R14 ;  /* 0x00006c0005187a25 */ /* 0x000fe200078e000e */
[----:B------:R-:W-:-:S02]  /*1ff0*/  @!P3 IADD3.X R7, RZ, R212, RZ, P2, !PT ;  /* 0x000000d4ff07b210 */ /* 0x000fc400017fe4ff */
[----:B------:R-:W-:Y:S01]  /*2000*/  @!P3 IADD3 R14, P1, R209, 0x20, RZ ;  /* 0x00000020d10eb810 */ /* 0x000fe20007f3e0ff */
[----:B------:R-:W-:Y:S01]  /*2010*/  IMAD.IADD R6, R239, 0x1, -R6 ;  /* 0x00000001ef067824 */ /* 0x000fe200078e0a06 */
[----:B------:R-:W-:Y:S01]  /*2020*/  ISETP.GE.AND P2, PT, R209, R9, PT ;  /* 0x00000009d100720c */ /* 0x000fe20003f46270 */
[C---:B------:R-:W-:Y:S02]  /*2030*/  IMAD R22, R5.reuse, c[0x0][0x1b4], R22 ;  /* 0x00006d0005167a24 */ /* 0x040fe400078e0216 */
[C---:B------:R-:W-:Y:S01]  /*2040*/  IMAD R16, R5.reuse, c[0x0][0x1bc], R16 ;  /* 0x00006f0005107a24 */ /* 0x040fe200078e0210 */
[----:B------:R-:W-:Y:S01]  /*2050*/  ISETP.NE.AND P0, PT, R6, 0x1, PT ;  /* 0x000000010600780c */ /* 0x000fe20003f05270 */
[----:B------:R-:W-:-:S04]  /*2060*/  IMAD.WIDE.U32 R10, R5, c[0x0][0x1b8], R10 ;  /* 0x00006e00050a7a25 */ /* 0x000fc800078e000a */
[----:B------:R-:W-:Y:S02]  /*2070*/  @!P3 IMAD R7, R7, c[0x0][0x198], RZ ;  /* 0x000066000707ba24 */ /* 0x000fe400078e02ff */
[----:B------:R-:W-:Y:S02]  /*2080*/  IMAD.IADD R23, R25, 0x1, R22 ;  /* 0x0000000119177824 */ /* 0x000fe400078e0216 */
[----:B------:R-:W-:Y:S01]  /*2090*/  @!P3 IMAD.X R5, RZ, RZ, R212, P1 ;  /* 0x000000ffff05b224 */ /* 0x000fe200008e06d4 */
[----:B------:R1:W-:Y:S01]  /*20a0*/  @P2 STS.128 [R215+0xc000], RZ ;  /* 0x00c000ffd7002388 */ /* 0x0003e20000000c00 */
[----:B------:R-:W-:Y:S01]  /*20b0*/  IMAD.IADD R17, R11, 0x1, R16 ;  /* 0x000000010b117824 */ /* 0x000fe200078e0210 */
[----:B------:R-:W-:Y:S01]  /*20c0*/  @!P3 MOV R25, R23 ;  /* 0x000000170019b202 */ /* 0x000fe20000000f00 */
[----:B------:R-:W-:Y:S01]  /*20d0*/  @!P3 IMAD R6, R18, c[0x0][0x19c], R7 ;  /* 0x000067001206ba24 */ /* 0x000fe200078e0207 */
[----:B------:R-:W-:Y:S01]  /*20e0*/  IADD3 R7, R208, 0x3000, RZ ;  /* 0x00003000d0077810 */ /* 0x000fe20007ffe0ff */
[----:B------:R-:W-:Y:S01]  /*20f0*/  @!P3 IMAD R5, R5, c[0x0][0x1a0], RZ ;  /* 0x000068000505ba24 */ /* 0x000fe200078e02ff */
[----:B------:R1:W-:Y:S01]  /*2100*/  @P2 STS.128 [R215+0xe000], RZ ;  /* 0x00e000ffd7002388 */ /* 0x0003e20000000c00 */
[----:B------:R-:W-:Y:S01]  /*2110*/  @!P3 IMAD.MOV.U32 R11, RZ, RZ, R17 ;  /* 0x000000ffff0bb224 */ /* 0x000fe200078e0011 */
[----:B------:R-:W-:Y:S01]  /*2120*/  SEL R7, R7, R208, !P0 ;  /* 0x000000d007077207 */ /* 0x000fe20004000000 */
[----:B------:R-:W-:Y:S01]  /*2130*/  @!P3 IMAD R4, R14, c[0x0][0x1a4], R5 ;  /* 0x000069000e04ba24 */ /* 0x000fe200078e0205 */
[----:B------:R1:W-:Y:S01]  /*2140*/  @P2 STS.128 [R215+0x10000], RZ ;  /* 0x010000ffd7002388 */ /* 0x0003e20000000c00 */
[----:B------:R-:W-:-:S02]  /*2150*/  @!P4 IMAD.MOV.U32 R16, RZ, RZ, R10 ;  /* 0x000000ffff10c224 */ /* 0x000fc400078e000a */
[----:B------:R-:W-:Y:S01]  /*2160*/  @!P3 IMAD.WIDE.U32 R14, R14, c[0x0][0x1a0], R10 ;  /* 0x000068000e0eba25 */ /* 0x000fe200078e000a */
[----:B------:R-:W-:Y:S01]  /*2170*/  @!PT LDS RZ, [RZ] ;  /* 0x00000000fffff984 */ /* 0x000fe20000000800 */
[----:B------:R-:W-:Y:S01]  /*2180*/  @!PT LDS RZ, [RZ] ;  /* 0x00000000fffff984 */ /* 0x000fe20000000800 */
[----:B------:R-:W-:Y:S01]  /*2190*/  @!PT LDS RZ, [RZ] ;  /* 0x00000000fffff984 */ /* 0x000fe20000000800 */
[----:B------:R1:W-:Y:S03]  /*21a0*/  @!P2 LDGSTS.E.BYPASS.LTC128B.128 [R215+0xc000], [R246.64] ;  /* 0x0c000000f6d7afae */ /* 0x0003e6000b901d46 */
[----:B------:R-:W-:Y:S01]  /*21b0*/  @!P3 IMAD.WIDE.U32 R18, R18, c[0x0][0x198], R24 ;  /* 0x000066001212ba25 */ /* 0x000fe200078e0018 */
[----:B------:R1:W-:Y:S03]  /*21c0*/  @!P2 LDGSTS.E.BYPASS.LTC128B.128 [R215+0xe000], [R246.64+0x80] ;  /* 0x0e000080f6d7afae */ /* 0x0003e6000b901d46 */
[----:B------:R-:W-:Y:S01]  /*21d0*/  @!P4 IMAD R10, R212, c[0x0][0x1a0], RZ ;  /* 0x00006800d40aca24 */ /* 0x000fe200078e02ff */
[----:B------:R1:W-:Y:S01]  /*21e0*/  @!P2 LDGSTS.E.BYPASS.LTC128B.128 [R215+0x10000], [R246.64+0x100] ;  /* 0x10000100f6d7afae */ /* 0x0003e2000b901d46 */
[----:B------:R-:W-:-:S02]  /*21f0*/  IMAD.SHL.U32 R237, R7, 0x2, RZ ;  /* 0x0000000207ed7824 */ /* 0x000fc400078e00ff */
[----:B------:R-:W-:Y:S01]  /*2200*/  @!P4 IMAD.MOV.U32 R22, RZ, RZ, R24 ;  /* 0x000000ffff16c224 */ /* 0x000fe200078e0018 */
[----:B------:R1:W-:Y:S01]  /*2210*/  @P5 STS.128 [R215+0xd000], RZ ;  /* 0x00d000ffd7005388 */ /* 0x0003e20000000c00 */
[----:B------:R-:W-:Y:S02]  /*2220*/  @!P4 IMAD R8, R212, c[0x0][0x198], RZ ;  /* 0x00006600d408ca24 */ /* 0x000fe400078e02ff */
[----:B------:R-:W-:Y:S01]  /*2230*/  @!P4 IMAD R5, R209, c[0x0][0x1a4], R10 ;  /* 0x00006900d105ca24 */ /* 0x000fe200078e020a */
[----:B------:R1:W-:Y:S01]  /*2240*/  @P5 STS.128 [R215+0xf000], RZ ;  /* 0x00f000ffd7005388 */ /* 0x0003e20000000c00 */
[----:B------:R-:W-:Y:S01]  /*2250*/  @!P3 IMAD.IADD R6, R19, 0x1, R6 ;  /* 0x000000011306b824 */ /* 0x000fe200078e0206 */
[C---:B------:R-:W-:Y:S01]  /*2260*/  @!P3 LEA R10, P1, R18.reuse, c[0x0][0x168], 0x1 ;  /* 0x00005a00120aba11 */ /* 0x040fe200078208ff */
[C---:B------:R-:W-:Y:S01]  /*2270*/  @!P4 IMAD.WIDE.U32 R16, R209.reuse, c[0x0][0x1a0], R16 ;  /* 0x00006800d110ca25 */ /* 0x040fe200078e0010 */
[----:B------:R1:W-:Y:S02]  /*2280*/  @P5 STS.128 [R215+0x11000], RZ ;  /* 0x011000ffd7005388 */ /* 0x0003e40000000c00 */
[----:B------:R-:W-:Y:S01]  /*2290*/  @!P3 LEA.HI.X R11, R18, c[0x0][0x16c], R6, 0x1, P1 ;  /* 0x00005b00120bba11 */ /* 0x000fe200008f0c06 */
[C---:B------:R-:W-:Y:S01]  /*22a0*/  @!P4 IMAD R8, R209.reuse, c[0x0][0x19c], R8 ;  /* 0x00006700d108ca24 */ /* 0x040fe200078e0208 */
[----:B------:R-:W-:Y:S01]  /*22b0*/  @!PT LDS RZ, [RZ] ;  /* 0x00000000fffff984 */ /* 0x000fe20000000800 */
[----:B------:R-:W-:Y:S01]  /*22c0*/  @!PT LDS RZ, [RZ] ;  /* 0x00000000fffff984 */ /* 0x000fe20000000800 */
[----:B------:R-:W-:Y:S01]  /*22d0*/  @!PT LDS RZ, [RZ] ;  /* 0x00000000fffff984 */ /* 0x000fe20000000800 */
[----:B------:R1:W-:Y:S01]  /*22e0*/  @!P5 LDGSTS.E.BYPASS.LTC128B.128 [R215+0xd000], [R20.64] ;  /* 0x0d00000014d7dfae */ /* 0x0003e2000b901d46 */
[----:B------:R-:W-:Y:S01]  /*22f0*/  @!P4 IMAD.WIDE.U32 R22, R209, c[0x0][0x198], R22 ;  /* 0x00006600d116ca25 */ /* 0x000fe200078e0016 */
[----:B------:R-:W-:-:S02]  /*2300*/  @!P4 IADD3 R5, R17, R5, RZ ;  /* 0x000000051105c210 */ /* 0x000fc40007ffe0ff */
[----:B------:R1:W-:Y:S01]  /*2310*/  @!P5 LDGSTS.E.BYPASS.LTC128B.128 [R215+0xf000], [R20.64+0x80] ;  /* 0x0f00008014d7dfae */ /* 0x0003e2000b901d46 */
[----:B------:R-:W-:Y:S01]  /*2320*/  @!P3 IMAD.IADD R7, R15, 0x1, R4 ;  /* 0x000000010f07b824 */ /* 0x000fe200078e0204 */
[----:B------:R-:W-:Y:S01]  /*2330*/  @!P4 LEA R18, P1, R16, c[0x0][0x170], 0x1 ;  /* 0x00005c001012ca11 */ /* 0x000fe200078208ff */
[----:B------:R-:W-:Y:S01]  /*2340*/  IMAD.SHL.U32 R231, R204, 0x4, RZ ;  /* 0x00000004cce77824 */ /* 0x000fe200078e00ff */
[----:B------:R1:W-:Y:S01]  /*2350*/  @!P5 LDGSTS.E.BYPASS.LTC128B.128 [R215+0x11000], [R20.64+0x100] ;  /* 0x1100010014d7dfae */ /* 0x0003e2000b901d46 */
[----:B------:R-:W-:Y:S01]  /*2360*/  @!P4 IADD3 R8, R23, R8, RZ ;  /* 0x000000081708c210 */ /* 0x000fe20007ffe0ff */
[----:B------:R-:W-:Y:S01]  /*2370*/  IMAD.MOV.U32 R236, RZ, RZ, 0x7f800000 ;  /* 0x7f800000ffec7424 */ /* 0x000fe200078e00ff */
[----:B------:R-:W-:Y:S01]  /*2380*/  @!P4 LEA R24, P6, R22, c[0x0][0x168], 0x1 ;  /* 0x00005a001618ca11 */ /* 0x000fe200078c08ff */
[----:B------:R1:W-:Y:S01]  /*2390*/  @P2 STS [R237], RZ ;  /* 0x000000ffed002388 */ /* 0x0003e20000000800 */
[----:B------:R-:W-:Y:S02]  /*23a0*/  IADD3 R6, R204, 0x8, RZ ;  /* 0x00000008cc067810 */ /* 0x000fe40007ffe0ff */
[----:B------:R-:W-:Y:S01]  /*23b0*/  @!P4 LEA.HI.X R19, R16, c[0x0][0x174], R5, 0x1, P1 ;  /* 0x00005d001013ca11 */ /* 0x000fe200008f0c05 */
[----:B------:R1:W-:Y:S01]  /*23c0*/  @P2 STS [R237+0x4], RZ ;  /* 0x000004ffed002388 */ /* 0x0003e20000000800 */
[----:B------:R-:W-:-:S02]  /*23d0*/  @!P4 LEA.HI.X R25, R22, c[0x0][0x16c], R8, 0x1, P6 ;  /* 0x00005b001619ca11 */ /* 0x000fc400030f0c08 */
[-C--:B------:R-:W-:Y:S01]  /*23e0*/  ISETP.GE.AND P6, PT, R6, R9.reuse, PT ;  /* 0x000000090600720c */ /* 0x080fe20003fc6270 */
[----:B------:R1:W-:Y:S01]  /*23f0*/  @P2 STS [R237+0x8], RZ ;  /* 0x000008ffed002388 */ /* 0x0003e20000000800 */
[----:B------:R-:W-:-:S03]  /*2400*/  ISETP.GE.AND P1, PT, R204, R9, PT ;  /* 0x00000009cc00720c */ /* 0x000fc60003f26270 */
        /* <DEDUP_REMOVED lines=14> */
[----:B------:R1:W-:Y:S01]  /*24f0*/  @!P2 LDGSTS.E.BYPASS.LTC128B.128 [R237+0x4000], [R248.64+0x100] ;  /* 0x04000100f8edafae */ /* 0x0003e2000b901d46 */
[----:B------:R-:W-:-:S03]  /*2500*/  @!P3 LEA R4, P2, R14, c[0x0][0x170], 0x1 ;  /* 0x00005c000e04ba11 */ /* 0x000fc600078408ff */
[----:B------:R1:W-:Y:S01]  /*2510*/  @P5 STS [R237+0x1000], RZ ;  /* 0x001000ffed005388 */ /* 0x0003e20000000800 */
[----:B------:R-:W-:Y:S02]  /*2520*/  @!P3 LEA.HI.X R5, R14, c[0x0][0x174], R7, 0x1, P2 ;  /* 0x00005d000e05ba11 */ /* 0x000fe400010f0c07 */
[----:B------:R-:W-:Y:S01]  /*2530*/  SHF.R.S32.HI R7, RZ, 0x1f, R204 ;  /* 0x0000001fff077819 */ /* 0x000fe200000114cc */
[----:B------:R1:W-:Y:S01]  /*2540*/  @P5 STS [R237+0x1004], RZ ;  /* 0x001004ffed005388 */ /* 0x0003e20000000800 */
[----:B------:R-:W-:Y:S02]  /*2550*/  IADD3 R6, P2, R231, R226, RZ ;  /* 0x000000e2e7067210 */ /* 0x000fe40007f5e0ff */
[----:B------:R-:W-:Y:S01]  /*2560*/  SHF.L.U64.HI R230, R204, 0x2, R7 ;  /* 0x00000002cce67819 */ /* 0x000fe20000010207 */
[----:B------:R1:W-:Y:S04]  /*2570*/  @P5 STS [R237+0x1008], RZ ;  /* 0x001008ffed005388 */ /* 0x0003e80000000800 */
[----:B------:R-:W-:Y:S01]  /*2580*/  IMAD.X R7, R230, 0x1, R227, P2 ;  /* 0x00000001e6077824 */ /* 0x000fe200010e06e3 */
[----:B------:R1:W-:Y:S04]  /*2590*/  @P5 STS [R237+0x100c], RZ ;  /* 0x00100cffed005388 */ /* 0x0003e80000000800 */
[----:B------:R1:W5:Y:S04]  /*25a0*/  @!P6 LDG.E R236, [R6.64+0x20] ;  /* 0x0000200606ece981 */ /* 0x000368000c1e1900 */
        /* <DEDUP_REMOVED lines=51> */
[----:B------:R-:W-:-:S03]  /*28e0*/  MOV R193, 0x20 ;  /* 0x0000002000c17802 */ /* 0x000fc60000000f00 */
[----:B------:R1:W5:Y:S01]  /*28f0*/  @!P1 LDG.E R235, [R6.64] ;  /* 0x0000000606eb9981 */ /* 0x000362000c1e1900 */
[----:B------:R-:W-:Y:S01]  /*2900*/  R2P PR, R205, 0x6 ;  /* 0x00000006cd007804 */ /* 0x000fe20000000000 */
[----:B------:R-:W-:Y:S01]  /*2910*/  IMAD.IADD R221, R225, 0x1, R242 ;  /* 0x00000001e1dd7824 */ /* 0x000fe200078e02f2 */
[----:B------:R-:W-:Y:S02]  /*2920*/  IADD3 R194, R199, 0x3000, RZ ;  /* 0x00003000c7c27810 */ /* 0x000fe40007ffe0ff */
[----:B------:R-:W-:Y:S02]  /*2930*/  IADD3 R195, R200, 0x3000, RZ ;  /* 0x00003000c8c37810 */ /* 0x000fe40007ffe0ff */
[----:B------:R-:W-:Y:S02]  /*2940*/  SEL R193, R193, 0xffffffe0, !P1 ;  /* 0xffffffe0c1c17807 */ /* 0x000fe40004800000 */
[----:B------:R-:W-:Y:S02]  /*2950*/  SEL R192, R192, 0xffffffc0, !P2 ;  /* 0xffffffc0c0c07807 */ /* 0x000fe40005000000 */
[----:B------:R-:W-:Y:S01]  /*2960*/  SEL R194, R194, R199, !P0 ;  /* 0x000000c7c2c27207 */ /* 0x000fe20004000000 */
[----:B------:R-:W-:Y:S01]  /*2970*/  IMAD.IADD R191, R196, 0x1, R193 ;  /* 0x00000001c4bf7824 */ /* 0x000fe200078e02c1 */
[----:B------:R-:W-:-:S02]  /*2980*/  IADD3 R243, -R238, 0x40, R221 ;  /* 0x00000040eef37810 */ /* 0x000fc40007ffe1dd */
[----:B------:R-:W-:Y:S01]  /*2990*/  SEL R195, R195, R200, !P0 ;  /* 0x000000c8c3c37207 */ /* 0x000fe20004000000 */
[----:B------:R-:W-:Y:S01]  /*29a0*/  IMAD.MOV.U32 R234, RZ, RZ, c[0x0][0x2e4] ;  /* 0x0000b900ffea7624 */ /* 0x000fe200078e00ff */
        /* <DEDUP_REMOVED lines=48> */
[----:B------:R-:W-:Y:S01]  /*2cb0*/  IADD3 R243, R243, -c[0x0][0x2e8], RZ ;  /* 0x8000ba00f3f37a10 */ /* 0x000fe20007ffe0ff */
[----:B------:R-:W-:Y:S01]  /*2cc0*/  IMAD.SHL.U32 R194, R194, 0x2, RZ ;  /* 0x00000002c2c27824 */ /* 0x000fe200078e00ff */
[----:B------:R-:W-:Y:S01]  /*2cd0*/  SHF.L.U32 R195, R195, 0x1, RZ ;  /* 0x00000001c3c37819 */ /* 0x000fe200000006ff */
[----:B------:R-:W-:Y:S01]  /*2ce0*/  IMAD.IADD R190, R192, 0x1, R191 ;  /* 0x00000001c0be7824 */ /* 0x000fe200078e02bf */
[----:B-1----:R-:W-:-:S02]  /*2cf0*/  IADD3 R189, R196, R192, RZ ;  /* 0x000000c0c4bd7210 */ /* 0x002fc40007ffe0ff */
.L_x_446:
        /* <DEDUP_REMOVED lines=106> */
.L_x_442:
        /* <DEDUP_REMOVED lines=70> */
.L_x_443:
        /* <DEDUP_REMOVED lines=185> */
[----:B------:R-:W-:Y:S04]  /*4390*/  ISETP.NE.U32.AND P1, PT, R6, 0x1, PT ;  /* 0x000000010600780c */ /* 0x000fe80003f25070 */
[----:B------:R-:W-:Y:S02]  /*43a0*/  SEL R4, R4, 0x6000, !P1 ;  /* 0x0000600004047807 */ /* 0x000fe40004800000 */
[----:B------:R-:W-:Y:S03]  /*43b0*/  LEA R248, P0, R5, R248, 0x1 ;  /* 0x000000f805f87211 */ /* 0x000fe600078008ff */
[--C-:B------:R-:W-:Y:S01]  /*43c0*/  IMAD.IADD R237, R237, 0x1, R4.reuse ;  /* 0x00000001eded7824 */ /* 0x100fe200078e0204 */
[----:B------:R-:W-:Y:S01]  /*43d0*/  LEA.HI.X.SX32 R249, R5, R249, 0x1, P0 ;  /* 0x000000f905f97211 */ /* 0x000fe200000f0eff */
[----:B------:R-:W-:Y:S01]  /*43e0*/  IMAD.MOV.U32 R5, RZ, RZ, c[0x0][0x194] ;  /* 0x00006500ff057624 */ /* 0x000fe200078e00ff */
[----:B------:R-:W-:Y:S01]  /*43f0*/  LEA R6, P0, R7, R248, 0x6 ;  /* 0x000000f807067211 */ /* 0x000fe200078030ff */
[----:B------:R-:W-:Y:S02]  /*4400*/  IMAD.IADD R195, R195, 0x1, R4 ;  /* 0x00000001c3c37824 */ /* 0x000fe400078e0204 */
        /* <DEDUP_REMOVED lines=11> */
.L_x_444:
        /* <DEDUP_REMOVED lines=18> */
[----:B-1----:R-:W-:Y:S05]  /*45e0*/  LDSM.16.MT88.4 R4, [R197+0x20000] ;  /* 0x02000000c504783b */ /* 0x002fea0000004200 */
        /* <DEDUP_REMOVED lines=69> */
[----:B------:R-:W-:Y:S04]  /*4a40*/  IMAD.MOV.U32 R7, RZ, RZ, c[0x0][0x370] ;  /* 0x0000dc00ff077624 */ /* 0x000fe800078e00ff */
[----:B------:R-:W-:Y:S05]  /*4a50*/  IMAD.U32 R5, R7, -0x40, RZ ;  /* 0xffffffc007057824 */ /* 0x000fea00078e00ff */
[C---:B------:R-:W-:Y:S04]  /*4a60*/  LEA R246, P0, R5.reuse, R246, 0x1 ;  /* 0x000000f605f67211 */ /* 0x040fe800078008ff */
[----:B------:R-:W-:Y:S01]  /*4a70*/  LEA.HI.X.SX32 R247, R5, R247, 0x1, P0 ;  /* 0x000000f705f77211 */ /* 0x000fe200000f0eff */
[----:B------:R-:W-:Y:S01]  /*4a80*/  IMAD.MOV.U32 R5, RZ, RZ, c[0x0][0x374] ;  /* 0x0000dd00ff057624 */ /* 0x000fe200078e00ff */
        /* <DEDUP_REMOVED lines=12> */
.L_x_445:
        /* <DEDUP_REMOVED lines=11> */
[-C--:B-12---:R-:W-:Y:S03]  /*4c00*/  HMMA.16816.F32.BF16 R4, R148, R16.reuse, RZ ;  /* 0x000000109404723c */ /* 0x086fe600000418ff */
[----:B------:R-:W-:Y:S04]  /*4c10*/  LDSM.16.M88.4 R176, [R189+0x1000] ;  /* 0x00100000bdb0783b */ /* 0x000fe80000000200 */
[----:B------:R-:W-:Y:S01]  /*4c20*/  LDSM.16.MT88.4 R180, [R201+0x15000] ;  /* 0x01500000c9b4783b */ /* 0x000fe20000004200 */
[C---:B---3--:R-:W-:Y:S03]  /*4c30*/  HMMA.16816.F32.BF16 R8, R92.reuse, R16, RZ ;  /* 0x000000105c08723c */ /* 0x048fe600000418ff */
        /* <DEDUP_REMOVED lines=39> */
[C---:B------:R-:W-:Y:S01]  /*4eb0*/  IMAD.SHL.U32 R157, R250.reuse, 0x10, RZ ;  /* 0x00000010fa9d7824 */ /* 0x040fe200078e00ff */
        /* <DEDUP_REMOVED lines=20> */
[----:B------:R1:W5:Y:S02]  /*5000*/  @P3 LDG.E R236, [R154.64+-0xe0] ;  /* 0xffff20069aec3981 */ /* 0x000364000c1e1900 */
[C---:B------:R-:W-:Y:S01]  /*5010*/  IMAD R169, R250.reuse, 0x38, RZ ;  /* 0x00000038faa97824 */ /* 0x040fe200078e02ff */
[-C--:B------:R-:W-:Y:S01]  /*5020*/  HMMA.16816.F32.BF16 R92, R184, R170.reuse, R92 ;  /* 0x000000aab85c723c */ /* 0x080fe2000004185c */
[----:B------:R-:W-:Y:S04]  /*5030*/  RED.E.ADD.F32.FTZ.RN.STRONG.GPU [R244.64], R4 ;  /* 0x00000004f400798e */ /* 0x000fe8000c10e786 */
[----:B------:R2:W-:Y:S03]  /*5040*/  RED.E.ADD.F32.FTZ.RN.STRONG.GPU [R158.64], R5 ;  /* 0x000000059e00798e */ /* 0x0005e6000c10e786 */
[----:B------:R-:W-:Y:S01]  /*5050*/  HMMA.16816.F32.BF16 R96, R160, R170, R96 ;  /* 0x000000aaa060723c */ /* 0x000fe20000041860 */
[----:B------:R-:W-:Y:S06]  /*5060*/  RED.E.ADD.F32.FTZ.RN.STRONG.GPU [R166.64], R6 ;  /* 0x00000006a600798e */ /* 0x000fec000c10e786 */
[C---:B------:R-:W-:Y:S02]  /*5070*/  IMAD R161, R250.reuse, 0x18, RZ ;  /* 0x00000018faa17824 */ /* 0x040fe400078e02ff */
[C---:B------:R-:W-:Y:S03]  /*5080*/  IMAD.SHL.U32 R163, R250.reuse, 0x20, RZ ;  /* 0x00000020faa37824 */ /* 0x040fe600078e00ff */
[-C--:B------:R-:W-:Y:S02]  /*5090*/  LEA R164, P0, R161, R244.reuse, 0x2 ;  /* 0x000000f4a1a47211 */ /* 0x080fe400078010ff */
[-C--:B------:R-:W-:Y:S01]  /*50a0*/  LEA R162, P1, R163, R244.reuse, 0x2 ;  /* 0x000000f4a3a27211 */ /* 0x080fe200078210ff */
[C---:B-1----:R-:W-:Y:S01]  /*50b0*/  IMAD R155, R250.reuse, 0x28, RZ ;  /* 0x00000028fa9b7824 */ /* 0x042fe200078e02ff */
[-C--:B------:R-:W-:Y:S01]  /*50c0*/  LEA.HI.X.SX32 R165, R161, R245.reuse, 0x2, P0 ;  /* 0x000000f5a1a57211 */ /* 0x080fe200000f16ff */
[----:B------:R-:W-:Y:S01]  /*50d0*/  IMAD R161, R250, 0x30, RZ ;  /* 0x00000030faa17824 */ /* 0x000fe200078e02ff */
[-C--:B------:R-:W-:Y:S02]  /*50e0*/  LEA.HI.X.SX32 R163, R163, R245.reuse, 0x2, P1 ;  /* 0x000000f5a3a37211 */ /* 0x080fe400008f16ff */
        /* <DEDUP_REMOVED lines=382> */
.L_x_447:
[----:B---3--:R-:W-:-:S05]  /*68d0*/  @P0 IADD3 R52, R240, R241, RZ ;  /* 0x000000f1f0340210 */ /* 0x008fca0007ffe0ff */
        /* <DEDUP_REMOVED lines=12> */
.L_x_448:
[----:B------:R-:W-:Y:S01]  /*69a0*/  BAR.SYNC.DEFER_BLOCKING 0x0 ;  /* 0x0000000000007b1d */ /* 0x000fe20000010000 */
[----:B------:R-:W-:Y:S01]  /*69b0*/  MOV R58, R210 ;  /* 0x000000d2003a7202 */ /* 0x000fe20000000f00 */
[----:B------:R-:W-:Y:S01]  /*69c0*/  IMAD R238, R214, -0x40, R238 ;  /* 0xffffffc0d6ee7824 */ /* 0x000fe200078e02ee */
[----:B------:R-:W-:Y:S01]  /*69d0*/  MOV R59, R211 ;  /* 0x000000d3003b7202 */ /* 0x000fe20000000f00 */
[----:B------:R-:W-:Y:S02]  /*69e0*/  IMAD R44, R223, c[0x0][0x3a0], RZ ;  /* 0x0000e800df2c7a24 */ /* 0x000fe400078e02ff */
[----:B------:R-:W-:Y:S01]  /*69f0*/  BSSY B0, `(.L_x_449) ;  /* 0x0000022000007945 */ /* 0x000fe20003800000 */
[----:B------:R-:W-:Y:S01]  /*6a00*/  ISETP.GE.AND P2, PT, R209, R238, PT ;  /* 0x000000eed100720c */ /* 0x000fe20003f46270 */
[----:B------:R-:W-:-:S04]  /*6a10*/  IMAD.WIDE.U32 R46, R225, c[0x0][0x3a0], R58 ;  /* 0x0000e800e12e7a25 */ /* 0x000fc800078e003a */
[----:B------:R-:W-:Y:S01]  /*6a20*/  IMAD R41, R225, c[0x0][0x3a4], R44 ;  /* 0x0000e900e1297a24 */ /* 0x000fe200078e022c */
[----:B------:R-:W-:-:S04]  /*6a30*/  IADD3 R60, P0, R42, R46, RZ ;  /* 0x0000002e2a3c7210 */ /* 0x000fc80007f1e0ff */
[----:B------:R-:W-:Y:S01]  /*6a40*/  IADD3.X R61, R40, R47, R41, P0, !PT ;  /* 0x0000002f283d7210 */ /* 0x000fe200007fe429 */
[----:B------:R-:W-:-:S04]  /*6a50*/  IMAD R40, R232, c[0x0][0x3b8], RZ ;  /* 0x0000ee00e8287a24 */ /* 0x000fc800078e02ff */
[C---:B------:R-:W-:Y:S01]  /*6a60*/  IMAD R55, R233.reuse, c[0x0][0x3bc], R40 ;  /* 0x0000ef00e9377a24 */ /* 0x040fe200078e0228 */
[----:B------:R1:W2:Y:S01]  /*6a70*/  LDS.128 R36, [R215+0x13000] ;  /* 0x01300000d7247984 */ /* 0x0002a20000000c00 */
[----:B------:R-:W-:-:S03]  /*6a80*/  IMAD.WIDE.U32 R60, R233, c[0x0][0x3b8], R60 ;  /* 0x0000ee00e93c7a25 */ /* 0x000fc600078e003c */
[----:B------:R1:W3:Y:S02]  /*6a90*/  LDS.128 R32, [R215+0x15000] ;  /* 0x01500000d7207984 */ /* 0x0002e40000000c00 */
[----:B------:R-:W-:Y:S02]  /*6aa0*/  IADD3 R55, R55, R61, RZ ;  /* 0x0000003d37377210 */ /* 0x000fe40007ffe0ff */
[----:B------:R1:W4:Y:S04]  /*6ab0*/  LDS.128 R28, [R215+0x17000] ;  /* 0x01700000d71c7984 */ /* 0x0003280000000c00 */
[----:B------:R1:W1:Y:S04]  /*6ac0*/  LDS.128 R24, [R215+0x18000] ;  /* 0x01800000d7187984 */ /* 0x0002680000000c00 */
[----:B------:R1:W1:Y:S04]  /*6ad0*/  LDS.128 R20, [R215+0x19000] ;  /* 0x01900000d7147984 */ /* 0x0002680000000c00 */
[----:B------:R1:W1:Y:S04]  /*6ae0*/  LDS.128 R16, [R215+0x1a000] ;  /* 0x01a00000d7107984 */ /* 0x0002680000000c00 */
        /* <DEDUP_REMOVED lines=18> */
.L_x_450:
[----:B------:R-:W-:Y:S05]  /*6c10*/  BSYNC B0 ;  /* 0x0000000000007941 */ /* 0x000fea0003800000 */
.L_x_449:
[----:B----4-:R-:W-:Y:S01]  /*6c20*/  IADD3 R41, R209, 0x20, RZ ;  /* 0x00000020d1297810 */ /* 0x010fe20007ffe0ff */
[----:B------:R-:W-:Y:S03]  /*6c30*/  BSSY B0, `(.L_x_451) ;  /* 0x0000010000007945 */ /* 0x000fe60003800000 */
[----:B------:R-:W-:-:S13]  /*6c40*/  ISETP.GE.AND P1, PT, R41, R238, PT ;  /* 0x000000ee2900720c */ /* 0x000fda0003f26270 */
[----:B------:R-:W-:Y:S05]  /*6c50*/  @P1 BRA `(.L_x_452) ;  /* 0x000000d000001947 */ /* 0x000fea0003800000 */
[----:B------:R-:W-:Y:S01]  /*6c60*/  IADD3 R41, P0, R209, 0x20, RZ ;  /* 0x00000020d1297810 */ /* 0x000fe20007f1e0ff */
[----:B------:R-:W-:Y:S01]  /*6c70*/  IMAD.MOV.U32 R42, RZ, RZ, R60 ;  /* 0x000000ffff2a7224 */ /* 0x000fe200078e003c */
[----:B------:R-:W-:-:S03]  /*6c80*/  MOV R43, R55 ;  /* 0x00000037002b7202 */ /* 0x000fc60000000f00 */
[----:B------:R-:W-:Y:S02]  /*6c90*/  IMAD.X R40, RZ, RZ, R212, P0 ;  /* 0x000000ffff287224 */ /* 0x000fe400000e06d4 */
[----:B------:R-:W-:-:S04]  /*6ca0*/  IMAD.WIDE.U32 R42, R41, c[0x0][0x3a0], R42 ;  /* 0x0000e800292a7a25 */ /* 0x000fc800078e002a */
[----:B------:R-:W-:Y:S01]  /*6cb0*/  IMAD R40, R40, c[0x0][0x3a0], RZ ;  /* 0x0000e80028287a24 */ /* 0x000fe200078e02ff */
[----:B------:R-:W-:-:S03]  /*6cc0*/  LEA R44, P0, R42, c[0x0][0x340], 0x1 ;  /* 0x0000d0002a2c7a11 */ /* 0x000fc600078008ff */
[----:B------:R-:W-:-:S05]  /*6cd0*/  IMAD R40, R41, c[0x0][0x3a4], R40 ;  /* 0x0000e90029287a24 */ /* 0x000fca00078e0228 */
[----:B------:R-:W-:-:S04]  /*6ce0*/  IADD3 R40, R40, R43, RZ ;  /* 0x0000002b28287210 */ /* 0x000fc80007ffe0ff */
[----:B------:R-:W-:-:S05]  /*6cf0*/  LEA.HI.X R45, R42, c[0x0][0x344], R40, 0x1, P0 ;  /* 0x0000d1002a2d7a11 */ /* 0x000fca00000f0c28 */
[----:B--2---:R2:W-:Y:S04]  /*6d00*/  STG.E.128 [R44.64], R36 ;  /* 0x000000242c007986 */ /* 0x0045e8000c101d06 */
[----:B---3--:R2:W-:Y:S04]  /*6d10*/  STG.E.128 [R44.64+0x80], R32 ;  /* 0x000080202c007986 */ /* 0x0085e8000c101d06 */
[----:B------:R2:W-:Y:S02]  /*6d20*/  STG.E.128 [R44.64+0x100], R28 ;  /* 0x0001001c2c007986 */ /* 0x0005e4000c101d06 */
.L_x_452:
[----:B------:R-:W-:Y:S05]  /*6d30*/  BSYNC B0 ;  /* 0x0000000000007941 */ /* 0x000fea0003800000 */
.L_x_451:
[----:B------:R-:W-:Y:S01]  /*6d40*/  IMAD.WIDE.U32 R58, R225, c[0x0][0x3a8], R58 ;  /* 0x0000ea00e13a7a25 */ /* 0x000fe200078e003a */
[----:B------:R-:W-:Y:S03]  /*6d50*/  BSSY B0, `(.L_x_453) ;  /* 0x0000015000007945 */ /* 0x000fe60003800000 */
[----:B--2---:R-:W-:Y:S01]  /*6d60*/  IMAD R28, R223, c[0x0][0x3a8], RZ ;  /* 0x0000ea00df1c7a24 */ /* 0x004fe200078e02ff */
        /* <DEDUP_REMOVED lines=8> */
[----:B---3--:R-:W-:Y:S01]  /*6df0*/  MOV R32, R30 ;  /* 0x0000001e00207202 */ /* 0x008fe20000000f00 */
[----:B------:R-:W-:Y:S01]  /*6e00*/  IMAD R28, R212, c[0x0][0x3a8], RZ ;  /* 0x0000ea00d41c7a24 */ /* 0x000fe200078e02ff */
[----:B------:R-:W-:-:S03]  /*6e10*/  MOV R33, R29 ;  /* 0x0000001d00217202 */ /* 0x000fc60000000f00 */
[C---:B------:R-:W-:Y:S02]  /*6e20*/  IMAD R28, R209.reuse, c[0x0][0x3ac], R28 ;  /* 0x0000eb00d11c7a24 */ /* 0x040fe400078e021c */
[----:B------:R-:W-:-:S05]  /*6e30*/  IMAD.WIDE.U32 R32, R209, c[0x0][0x3a8], R32 ;  /* 0x0000ea00d1207a25 */ /* 0x000fca00078e0020 */
[----:B------:R-:W-:Y:S02]  /*6e40*/  IADD3 R28, R28, R33, RZ ;  /* 0x000000211c1c7210 */ /* 0x000fe40007ffe0ff */
[----:B------:R-:W-:-:S04]  /*6e50*/  LEA R34, P0, R32, c[0x0][0x348], 0x1 ;  /* 0x0000d20020227a11 */ /* 0x000fc800078008ff */
[----:B------:R-:W-:-:S05]  /*6e60*/  LEA.HI.X R35, R32, c[0x0][0x34c], R28, 0x1, P0 ;  /* 0x0000d30020237a11 */ /* 0x000fca00000f0c1c */
[----:B-1----:R1:W-:Y:S04]  /*6e70*/  STG.E.128 [R34.64], R24 ;  /* 0x0000001822007986 */ /* 0x0023e8000c101d06 */
[----:B------:R1:W-:Y:S04]  /*6e80*/  STG.E.128 [R34.64+0x80], R16 ;  /* 0x0000801022007986 */ /* 0x0003e8000c101d06 */
[----:B------:R1:W-:Y:S02]  /*6e90*/  STG.E.128 [R34.64+0x100], R8 ;  /* 0x0001000822007986 */ /* 0x0003e4000c101d06 */
.L_x_454:
[----:B------:R-:W-:Y:S05]  /*6ea0*/  BSYNC B0 ;  /* 0x0000000000007941 */ /* 0x000fea0003800000 */
.L_x_453:
[----:B------:R-:W-:Y:S05]  /*6eb0*/  @P1 BRA `(.L_x_441) ;  /* 0x000000c000001947 */ /* 0x000fea0003800000 */
[----:B-1----:R-:W-:Y:S02]  /*6ec0*/  IADD3 R9, P0, R209, 0x20, RZ ;  /* 0x00000020d1097810 */ /* 0x002fe40007f1e0ff */
        /* <DEDUP_REMOVED lines=8> */
[----:B------:R1:W-:Y:S04]  /*6f50*/  STG.E.128 [R16.64], R20 ;  /* 0x0000001410007986 */ /* 0x0003e8000c101d06 */
[----:B------:R1:W-:Y:S04]  /*6f60*/  STG.E.128 [R16.64+0x80], R12 ;  /* 0x0000800c10007986 */ /* 0x0003e8000c101d06 */
[----:B------:R1:W-:Y:S02]  /*6f70*/  STG.E.128 [R16.64+0x100], R4 ;  /* 0x0001000410007986 */ /* 0x0003e4000c101d06 */
.L_x_441:
[----:B------:R-:W-:Y:S05]  /*6f80*/  BSYNC B1 ;  /* 0x0000000000017941 */ /* 0x000fea0003800000 */
.L_x_427:
[----:B------:R-:W-:-:S04]  /*6f90*/  IADD3 R214, R214, c[0x0][0xc], RZ ;  /* 0x00000300d6d67a10 */ /* 0x000fc80007ffe0ff */
[----:B------:R-:W-:-:S13]  /*6fa0*/  ISETP.GE.AND P0, PT, R214, UR4, PT ;  /* 0x00000004d6007c0c */ /* 0x000fda000bf06270 */
[----:B------:R-:W-:Y:S01]  /*6fb0*/  @P0 CALL.REL.NOINC `(.L_x_455) ;  /* 0x0000001000000944 */ /* 0x000fe20003c00000 */
[----:B------:R-:W-:Y:S05]  /*6fc0*/  BRA `(.L_x_456) ;  /* 0xffff98c000007947 */ /* 0x000fea000383ffff */
.L_x_455:
[----:B------:R-:W-:Y:S05]  /*6fd0*/  EXIT ;  /* 0x000000000000794d */ /* 0x000fea0003800000 */
.L_x_457:
        /* <DEDUP_REMOVED lines=10> */
.L_x_1588:


//--------------------- .text._ZN5flash44flash_bwd_dq_dk_dv_loop_seqk_parallel_kernelI23Flash_bwd_kernel_traitsILi192ELi64ELi64ELi8ELi4ELi2ELi2ELb0ELb0EN7cutlass10bfloat16_tE19Flash_kernel_traitsILi192ELi64ELi64ELi8ES3_EELb0ELb0ELb1ELb1ELb0ELb0ELb0EEEvNS_16Flash_bwd_paramsE --------------------------
	.section	.text._ZN5flash44flash_bwd_dq_dk_dv_loop_seqk_parallel_kernelI23Flash_bwd_kernel_traitsILi192ELi64ELi64ELi8ELi4ELi2ELi2ELb0ELb0EN7cutlass10bfloat16_tE19Flash_kernel_traitsILi192ELi64ELi64ELi8ES3_EELb0ELb0ELb1ELb1ELb0ELb0ELb0EEEvNS_16Flash_bwd_paramsE,"ax",@progbits
	.sectioninfo	@"SHI_REGISTERS=255"
	.align	128
        .global         _ZN5flash44flash_bwd_dq_dk_dv_loop_seqk_parallel_kernelI23Flash_bwd_kernel_traitsILi192ELi64ELi64ELi8ELi4ELi2ELi2ELb0ELb0EN7cutlass10bfloat16_tE19Flash_kernel_traitsILi192ELi64ELi64ELi8ES3_EELb0ELb0ELb1ELb1ELb0ELb0ELb0EEEvNS_16Flash_bwd_paramsE
        .type           _ZN5flash44flash_bwd_dq_dk_dv_loop_seqk_parallel_kernelI23Flash_bwd_kernel_traitsILi192ELi64ELi64ELi8ELi4ELi2ELi2ELb0ELb0EN7cutlass10bfloat16_tE19Flash_kernel_traitsILi192ELi64ELi64ELi8ES3_EELb0ELb0ELb1ELb1ELb0ELb0ELb0EEEvNS_16Flash_bwd_paramsE,@function
        .size           _ZN5flash44flash_bwd_dq_dk_dv_loop_seqk_parallel_kernelI23Flash_bwd_kernel_traitsILi192ELi64ELi64ELi8ELi4ELi2ELi2ELb0ELb0EN7cutlass10bfloat16_tE19Flash_kernel_traitsILi192ELi64ELi64ELi8ES3_EELb0ELb0ELb1ELb1ELb0ELb0ELb0EEEvNS_16Flash_bwd_paramsE,(.L_x_1589 - _ZN5flash44flash_bwd_dq_dk_dv_loop_seqk_parallel_kernelI23Flash_bwd_kernel_traitsILi192ELi64ELi64ELi8ELi4ELi2ELi2ELb0ELb0EN7cutlass10bfloat16_tE19Flash_kernel_traitsILi192ELi64ELi64ELi8ES3_EELb0ELb0ELb1ELb1ELb0ELb0ELb0EEEvNS_16Flash_bwd_paramsE)
        .other          _ZN5flash44flash_bwd_dq_dk_dv_loop_seqk_parallel_kernelI23Flash_bwd_kernel_traitsILi192ELi64ELi64ELi8ELi4ELi2ELi2ELb0ELb0EN7cutlass10bfloat16_tE19Flash_kernel_traitsILi192ELi64ELi64ELi8ES3_EELb0ELb0ELb1ELb1ELb0ELb0ELb0EEEvNS_16Flash_bwd_paramsE,@"STO_CUDA_ENTRY STV_DEFAULT"
_ZN5flash44flash_bwd_dq_dk_dv_loop_seqk_parallel_kernelI23Flash_bwd_kernel_traitsILi192ELi64ELi64ELi8ELi4ELi2ELi2ELb0ELb0EN7cutlass10bfloat16_tE19Flash_kernel_traitsILi192ELi64ELi64ELi8ES3_EELb0ELb0ELb1ELb1ELb0ELb0ELb0EEEvNS_16Flash_bwd_paramsE:
.text._ZN5flash44flash_bwd_dq_dk_dv_loop_seqk_parallel_kernelI23Flash_bwd_kernel_traitsILi192ELi64ELi64ELi8ELi4ELi2ELi2ELb0ELb0EN7cutlass10bfloat16_tE19Flash_kernel_traitsILi192ELi64ELi64ELi8ES3_EELb0ELb0ELb1ELb1ELb0ELb0ELb0EEEvNS_16Flash_bwd_paramsE:
        /* <DEDUP_REMOVED lines=12> */
[----:B------:R-:W-:Y:S01]  /*00c0*/  IMAD.MOV.U32 R224, RZ, RZ, -0x10 ;  /* 0xfffffff0ffe07424 */ /* 0x000fe200078e00ff */
[----:B------:R-:W2:Y:S04]  /*00d0*/  S2R R210, SR_CTAID.Y ;  /* 0x0000000000d27919 */ /* 0x000ea80000002600 */
[----:B------:R-:W3:Y:S01]  /*00e0*/  S2R R244, SR_CTAID.Z ;  /* 0x0000000000f47919 */ /* 0x000ee20000002700 */
[----:B-1----:R-:W-:Y:S01]  /*00f0*/  SHF.R.S32.HI R10, RZ, 0x1f, R6 ;  /* 0x0000001fff0a7819 */ /* 0x002fe20000011406 */
[----:B------:R-:W-:-:S03]  /*0100*/  IMAD.SHL.U32 R201, R6, 0x2, RZ ;  /* 0x0000000206c97824 */ /* 0x000fc600078e00ff */
[CC--:B------:R-:W-:Y:S02]  /*0110*/  LEA.HI R16, R10.reuse, R6.reuse, RZ, 0x3 ;  /* 0x000000060a107211 */ /* 0x0c0fe400078f18ff */
[CC--:B------:R-:W-:Y:S02]  /*0120*/  LEA.HI R8, R10.reuse, R6.reuse, RZ, 0x2 ;  /* 0x000000060a087211 */ /* 0x0c0fe400078f10ff */
[----:B------:R-:W-:Y:S02]  /*0130*/  LEA.HI R15, R10, R6, RZ, 0x4 ;  /* 0x000000060a0f7211 */ /* 0x000fe400078f20ff */
[----:B------:R-:W-:Y:S02]  /*0140*/  LOP3.LUT R3, R16, 0xfffffff8, RZ, 0xc0, !PT ;  /* 0xfffffff810037812 */ /* 0x000fe400078ec0ff */
[----:B------:R-:W-:Y:S02]  /*0150*/  SHF.R.S32.HI R207, RZ, 0x3, R16 ;  /* 0x00000003ffcf7819 */ /* 0x000fe40000011410 */
[--C-:B------:R-:W-:Y:S01]  /*0160*/  SHF.R.S32.HI R7, RZ, 0x2, R8.reuse ;  /* 0x00000002ff077819 */ /* 0x100fe20000011408 */
[----:B------:R-:W-:Y:S01]  /*0170*/  IMAD.IADD R3, R6, 0x1, -R3 ;  /* 0x0000000106037824 */ /* 0x000fe200078e0a03 */
[----:B------:R-:W-:Y:S01]  /*0180*/  SHF.R.S32.HI R5, RZ, 0x1f, R8 ;  /* 0x0000001fff057819 */ /* 0x000fe20000011408 */
[----:B------:R-:W-:Y:S01]  /*0190*/  IMAD.SHL.U32 R206, R207, 0x40, RZ ;  /* 0x00000040cfce7824 */ /* 0x000fe200078e00ff */
[----:B------:R-:W-:Y:S01]  /*01a0*/  SHF.R.S32.HI R0, RZ, 0x4, R15 ;  /* 0x00000004ff007819 */ /* 0x000fe2000001140f */
[----:B------:R-:W-:Y:S01]  /*01b0*/  IMAD.SHL.U32 R208, R3, 0x8, RZ ;  /* 0x0000000803d07824 */ /* 0x000fe200078e00ff */
[----:B------:R-:W-:Y:S01]  /*01c0*/  LEA.HI R5, R5, R7, RZ, 0x3 ;  /* 0x0000000705057211 */ /* 0x000fe200078f18ff */
[----:B------:R-:W-:Y:S01]  /*01d0*/  IMAD.SHL.U32 R11, R3, 0x40, RZ ;  /* 0x00000040030b7824 */ /* 0x000fe200078e00ff */
[----:B------:R-:W-:-:S02]  /*01e0*/  LEA.HI R2, R15, R0, RZ, 0x1 ;  /* 0x000000000f027211 */ /* 0x000fc400078f08ff */
[----:B------:R-:W-:Y:S02]  /*01f0*/  LOP3.LUT R5, R5, 0xfffffff8, RZ, 0xc0, !PT ;  /* 0xfffffff805057812 */ /* 0x000fe400078ec0ff */
[-C--:B------:R-:W-:Y:S02]  /*0200*/  LEA.HI R9, R10, R6.reuse, RZ, 0x5 ;  /* 0x000000060a097211 */ /* 0x080fe400078f28ff */
[----:B------:R-:W-:Y:S01]  /*0210*/  LOP3.LUT R206, R206, 0x1c0, RZ, 0xc0, !PT ;  /* 0x000001c0cece7812 */ /* 0x000fe200078ec0ff */
[----:B------:R-:W-:Y:S01]  /*0220*/  IMAD.IADD R5, R7, 0x1, -R5 ;  /* 0x0000000107057824 */ /* 0x000fe200078e0a05 */
[----:B------:R-:W-:Y:S02]  /*0230*/  LOP3.LUT R2, R2, 0xfffffffe, RZ, 0xc0, !PT ;  /* 0xfffffffe02027812 */ /* 0x000fe400078ec0ff */
[----:B------:R-:W-:Y:S02]  /*0240*/  LOP3.LUT R15, R15, 0xfffffff0, RZ, 0xc0, !PT ;  /* 0xfffffff00f0f7812 */ /* 0x000fe400078ec0ff */
[----:B------:R-:W-:Y:S01]  /*0250*/  SHF.R.S32.HI R205, RZ, 0x5, R9 ;  /* 0x00000005ffcd7819 */ /* 0x000fe20000011409 */
[----:B------:R-:W-:Y:S01]  /*0260*/  IMAD.IADD R2, R0, 0x1, -R2 ;  /* 0x0000000100027824 */ /* 0x000fe200078e0a02 */
[----:B------:R-:W-:Y:S01]  /*0270*/  LOP3.LUT R4, R206, 0x38, R208, 0xf8, !PT ;  /* 0x00000038ce047812 */ /* 0x000fe200078ef8d0 */
[----:B------:R-:W-:Y:S01]  /*0280*/  IMAD.IADD R15, R6, 0x1, -R15 ;  /* 0x00000001060f7824 */ /* 0x000fe200078e0a0f */
[-C--:B------:R-:W-:Y:S01]  /*0290*/  LEA.HI R7, R10, R6.reuse, RZ, 0x7 ;  /* 0x000000060a077211 */ /* 0x080fe200078f38ff */
[C---:B------:R-:W-:Y:S01]  /*02a0*/  IMAD.SHL.U32 R12, R2.reuse, 0x200, RZ ;  /* 0x00000200020c7824 */ /* 0x040fe200078e00ff */
[----:B------:R-:W-:Y:S01]  /*02b0*/  SHF.R.U32.HI R206, RZ, 0x3, R206 ;  /* 0x00000003ffce7819 */ /* 0x000fe200000116ce */
[----:B------:R-:W-:Y:S01]  /*02c0*/  IMAD.SHL.U32 R199, R2, 0x20, RZ ;  /* 0x0000002002c77824 */ /* 0x000fe200078e00ff */
[----:B------:R-:W-:-:S02]  /*02d0*/  LEA.HI R10, R10, R6, RZ, 0x6 ;  /* 0x000000060a0a7211 */ /* 0x000fc400078f30ff */
[C---:B------:R-:W-:Y:S02]  /*02e0*/  LEA.HI R0, R9.reuse, R205, RZ, 0x1 ;  /* 0x000000cd09007211 */ /* 0x040fe400078f08ff */
[----:B------:R-:W-:Y:S02]  /*02f0*/  LOP3.LUT R204, R9, 0xffffffe0, RZ, 0xc0, !PT ;  /* 0xffffffe009cc7812 */ /* 0x000fe400078ec0ff */
[----:B------:R-:W-:Y:S02]  /*0300*/  SHF.R.S32.HI R200, RZ, 0x1f, R9 ;  /* 0x0000001fffc87819 */ /* 0x000fe40000011409 */
[----:B------:R-:W-:Y:S01]  /*0310*/  LOP3.LUT R206, R4, R206, RZ, 0x3c, !PT ;  /* 0x000000ce04ce7212 */ /* 0x000fe200078e3cff */
[----:B------:R-:W-:Y:S01]  /*0320*/  IMAD.IADD R204, R6, 0x1, -R204 ;  /* 0x0000000106cc7824 */ /* 0x000fe200078e0acc */
[----:B------:R-:W-:Y:S02]  /*0330*/  SHF.R.S32.HI R9, RZ, 0x6, R10 ;  /* 0x00000006ff097819 */ /* 0x000fe4000001140a */
[----:B------:R-:W-:-:S02]  /*0340*/  SHF.R.S32.HI R4, RZ, 0x1f, R15 ;  /* 0x0000001fff047819 */ /* 0x000fc4000001140f */
[----:B------:R-:W-:Y:S01]  /*0350*/  SHF.R.S32.HI R7, RZ, 0x7, R7 ;  /* 0x00000007ff077819 */ /* 0x000fe20000011407 */
[C---:B------:R-:W-:Y:S01]  /*0360*/  IMAD R206, R9.reuse, 0x200, R206 ;  /* 0x0000020009ce7824 */ /* 0x040fe200078e02ce */
[----:B------:R-:W-:Y:S01]  /*0370*/  LEA.HI R4, R4, R15, RZ, 0x3 ;  /* 0x0000000f04047211 */ /* 0x000fe200078f18ff */
[----:B------:R-:W-:Y:S01]  /*0380*/  IMAD.SHL.U32 R216, R9, 0x8, RZ ;  /* 0x0000000809d87824 */ /* 0x000fe200078e00ff */
[C---:B------:R-:W-:Y:S01]  /*0390*/  LOP3.LUT R13, R5.reuse, 0x1, RZ, 0xc0, !PT ;  /* 0x00000001050d7812 */ /* 0x040fe200078ec0ff */
[----:B------:R-:W-:Y:S01]  /*03a0*/  IMAD.SHL.U32 R9, R5, 0x40, RZ ;  /* 0x0000004005097824 */ /* 0x000fe200078e00ff */
[----:B------:R-:W-:Y:S01]  /*03b0*/  LOP3.LUT R8, R8, 0x7ffffffc, RZ, 0xc0, !PT ;  /* 0x7ffffffc08087812 */ /* 0x000fe200078ec0ff */
[C---:B------:R-:W-:Y:S01]  /*03c0*/  IMAD R14, R7.reuse, 0x800, R12 ;  /* 0x00000800070e7824 */ /* 0x040fe200078e020c */
[----:B------:R-:W-:Y:S01]  /*03d0*/  LEA.HI R200, R200, R205, RZ, 0x2 ;  /* 0x000000cdc8c87211 */ /* 0x000fe200078f10ff */
[----:B------:R-:W-:Y:S01]  /*03e0*/  IMAD.SHL.U32 R7, R7, 0x20, RZ ;  /* 0x0000002007077824 */ /* 0x000fe200078e00ff */
[----:B------:R-:W-:Y:S01]  /*03f0*/  LOP3.LUT R9, R9, 0x1c0, RZ, 0xc0, !PT ;  /* 0x000001c009097812 */ /* 0x000fe200078ec0ff */
[----:B------:R-:W-:Y:S01]  /*0400*/  IMAD.IADD R8, R6, 0x1, -R8 ;  /* 0x0000000106087824 */ /* 0x000fe200078e0a08 */
[C---:B------:R-:W-:Y:S01]  /*0410*/  LOP3.LUT P4, RZ, R3.reuse, 0x4, RZ, 0xc0, !PT ;  /* 0x0000000403ff7812 */ /* 0x040fe2000788c0ff */
[----:B------:R-:W-:Y:S01]  /*0420*/  IMAD.SHL.U32 R213, R206, 0x2, RZ ;  /* 0x00000002ced57824 */ /* 0x000fe200078e00ff */
[----:B------:R-:W-:-:S02]  /*0430*/  LOP3.LUT P3, RZ, R3, 0x2, RZ, 0xc0, !PT ;  /* 0x0000000203ff7812 */ /* 0x000fc4000786c0ff */
[----:B------:R-:W-:Y:S02]  /*0440*/  LOP3.LUT R203, R4, 0xfffffff8, RZ, 0xc0, !PT ;  /* 0xfffffff804cb7812 */ /* 0x000fe400078ec0ff */
[----:B------:R-:W-:Y:S02]  /*0450*/  ISETP.NE.U32.AND P0, PT, R13, 0x1, PT ;  /* 0x000000010d00780c */ /* 0x000fe40003f05070 */
[----:B------:R-:W-:Y:S01]  /*0460*/  LOP3.LUT R200, R200, 0xfffffffc, RZ, 0xc0, !PT ;  /* 0xfffffffcc8c87812 */ /* 0x000fe200078ec0ff */
[----:B------:R-:W-:Y:S01]  /*0470*/  IMAD.IADD R203, R15, 0x1, -R203 ;  /* 0x000000010fcb7824 */ /* 0x000fe200078e0acb */
[----:B------:R-:W-:Y:S02]  /*0480*/  LOP3.LUT R0, R0, 0xfffffffe, RZ, 0xc0, !PT ;  /* 0xfffffffe00007812 */ /* 0x000fe400078ec0ff */
[----:B------:R-:W-:Y:S01]  /*0490*/  LOP3.LUT R201, R7, 0x6, R201, 0xf8, !PT ;  /* 0x0000000607c97812 */ /* 0x000fe200078ef8c9 */
[----:B------:R-:W-:Y:S01]  /*04a0*/  IMAD.IADD R200, R205, 0x1, -R200 ;  /* 0x00000001cdc87824 */ /* 0x000fe200078e0ac8 */
[----:B------:R-:W-:Y:S01]  /*04b0*/  LOP3.LUT R215, R9, 0x20, R7, 0xf8, !PT ;  /* 0x0000002009d77812 */ /* 0x000fe200078ef807 */
[----:B------:R-:W-:Y:S01]  /*04c0*/  IMAD.IADD R3, R205, 0x1, -R0 ;  /* 0x00000001cd037824 */ /* 0x000fe200078e0a00 */
[----:B------:R-:W-:Y:S01]  /*04d0*/  R2P PR, R5, 0x6 ;  /* 0x0000000605007804 */ /* 0x000fe20000000000 */
[----:B------:R-:W-:Y:S01]  /*04e0*/  IMAD.SHL.U32 R5, R8, 0x2, RZ ;  /* 0x0000000208057824 */ /* 0x000fe200078e00ff */
[----:B------:R-:W-:Y:S01]  /*04f0*/  SHF.R.U32.HI R7, RZ, 0x3, R9 ;  /* 0x00000003ff077819 */ /* 0x000fe20000011609 */
[----:B------:R-:W-:Y:S01]  /*0500*/  IMAD.SHL.U32 R6, R203, 0x40, RZ ;  /* 0x00000040cb067824 */ /* 0x000fe200078e00ff */
[----:B------:R-:W-:Y:S01]  /*0510*/  LOP3.LUT R216, R216, 0x18, RZ, 0xc0, !PT ;  /* 0x00000018d8d87812 */ /* 0x000fe200078ec0ff */
[----:B------:R-:W-:Y:S01]  /*0520*/  IMAD R8, R200, 0x400, R5 ;  /* 0x00000400c8087824 */ /* 0x000fe200078e0205 */
[----:B------:R-:W-:Y:S01]  /*0530*/  LOP3.LUT R215, R215, R7, RZ, 0x3c, !PT ;  /* 0x00000007d7d77212 */ /* 0x000fe200078e3cff */
[C---:B------:R-:W-:Y:S01]  /*0540*/  IMAD.SHL.U32 R0, R3.reuse, 0x10, RZ ;  /* 0x0000001003007824 */ /* 0x040fe200078e00ff */
[----:B------:R-:W-:Y:S01]  /*0550*/  LOP3.LUT R199, R216, 0x20, R199, 0xf8, !PT ;  /* 0x00000020d8c77812 */ /* 0x000fe200078ef8c7 */
[----:B------:R-:W-:Y:S01]  /*0560*/  IMAD R5, R3, 0x400, R5 ;  /* 0x0000040003057824 */ /* 0x000fe200078e0205 */
[----:B------:R-:W-:Y:S01]  /*0570*/  LOP3.LUT R216, R7, R9, R216, 0x1e, !PT ;  /* 0x0000000907d87212 */ /* 0x000fe200078e1ed8 */
[----:B------:R-:W-:Y:S01]  /*0580*/  IMAD.IADD R215, R8, 0x1, R215 ;  /* 0x0000000108d77824 */ /* 0x000fe200078e02d7 */
[----:B------:R-:W-:Y:S01]  /*0590*/  SHF.R.S32.HI R7, RZ, 0x1f, R204 ;  /* 0x0000001fff077819 */ /* 0x000fe200000114cc */
[----:B------:R-:W-:Y:S01]  /*05a0*/  IMAD.SHL.U32 R8, R2, 0x8, RZ ;  /* 0x0000000802087824 */ /* 0x000fe200078e00ff */
[----:B------:R-:W-:Y:S01]  /*05b0*/  LOP3.LUT R11, R11, 0x1c0, RZ, 0xc0, !PT ;  /* 0x000001c00b0b7812 */ /* 0x000fe200078ec0ff */
[----:B------:R-:W-:Y:S01]  /*05c0*/  IMAD.SHL.U32 R215, R215, 0x2, RZ ;  /* 0x00000002d7d77824 */ /* 0x000fe200078e00ff */
[----:B------:R-:W-:Y:S01]  /*05d0*/  LOP3.LUT R6, R6, 0x1c0, RZ, 0xc0, !PT ;  /* 0x000001c006067812 */ /* 0x000fe200078ec0ff */
[----:B------:R-:W-:Y:S01]  /*05e0*/  IMAD.IADD R216, R5, 0x1, R216 ;  /* 0x0000000105d87824 */ /* 0x000fe200078e02d8 */
[----:B------:R-:W-:Y:S01]  /*05f0*/  LEA.HI R2, R7, R204, RZ, 0x2 ;  /* 0x000000cc07027211 */ /* 0x000fe200078f10ff */
[----:B------:R-:W-:Y:S01]  /*0600*/  IMAD.SHL.U32 R7, R4, 0x40, RZ ;  /* 0x0000004004077824 */ /* 0x000fe200078e00ff */
[----:B------:R-:W-:-:S02]  /*0610*/  LOP3.LUT R198, R11, 0x8, R16, 0xf8, !PT ;  /* 0x000000080bc67812 */ /* 0x000fc400078ef810 */
[----:B------:R-:W-:Y:S02]  /*0620*/  LOP3.LUT R0, R11, 0x10, R0, 0xf8, !PT ;  /* 0x000000100b007812 */ /* 0x000fe400078ef800 */
[----:B------:R-:W-:Y:S02]  /*0630*/  SHF.R.U32.HI R11, RZ, 0x3, R11 ;  /* 0x00000003ff0b7819 */ /* 0x000fe4000001160b */
[----:B------:R-:W-:Y:S02]  /*0640*/  SHF.R.U32.HI R196, RZ, 0x3, R6 ;  /* 0x00000003ffc47819 */ /* 0x000fe40000011606 */
[----:B------:R-:W-:Y:S02]  /*0650*/  SHF.R.S32.HI R202, RZ, 0x2, R2 ;  /* 0x00000002ffca7819 */ /* 0x000fe40000011402 */
[----:B------:R-:W-:Y:S02]  /*0660*/  LOP3.LUT R198, R198, R11, RZ, 0x3c, !PT ;  /* 0x0000000bc6c67212 */ /* 0x000fe400078e3cff */
[----:B------:R-:W-:Y:S01]  /*0670*/  LOP3.LUT R2, R7, 0xfffffe00, RZ, 0xc0, !PT ;  /* 0xfffffe0007027812 */ /* 0x000fe200078ec0ff */
[----:B------:R-:W-:Y:S01]  /*0680*/  IMAD R202, R200, 0x10, R202 ;  /* 0x00000010c8ca7824 */ /* 0x000fe200078e02ca */
[----:B------:R-:W-:Y:S01]  /*0690*/  LOP3.LUT R199, R196, R199, R6, 0x1e, !PT ;  /* 0x000000c7c4c77212 */ /* 0x000fe200078e1e06 */
[----:B------:R-:W-:Y:S01]  /*06a0*/  IMAD.IADD R198, R14, 0x1, R198 ;  /* 0x000000010ec67824 */ /* 0x000fe200078e02c6 */
[----:B------:R-:W-:Y:S01]  /*06b0*/  LOP3.LUT R4, R6, 0x8, R8, 0xf8, !PT ;  /* 0x0000000806047812 */ /* 0x000fe200078ef808 */
[--C-:B------:R-:W-:Y:S01]  /*06c0*/  IMAD R200, R200, 0x400, R2.reuse ;  /* 0x00000400c8c87824 */ /* 0x100fe200078e0202 */
[----:B------:R-:W-:Y:S01]  /*06d0*/  LOP3.LUT R199, R199, R2, RZ, 0xfc, !PT ;  /* 0x00000002c7c77212 */ /* 0x000fe200078efcff */
[----:B------:R-:W-:Y:S01]  /*06e0*/  IMAD R3, R3, 0x400, R2 ;  /* 0x0000040003037824 */ /* 0x000fe200078e0202 */
[----:B------:R-:W-:Y:S01]  /*06f0*/  LOP3.LUT R0, R0, 0x8, R16, 0xf8, !PT ;  /* 0x0000000800007812 */ /* 0x000fe200078ef810 */
[----:B------:R-:W-:Y:S01]  /*0700*/  IMAD.MOV.U32 R2, RZ, RZ, 0x40 ;  /* 0x00000040ff027424 */ /* 0x000fe200078e00ff */
[----:B------:R-:W-:Y:S01]  /*0710*/  LOP3.LUT R196, R4, R196, RZ, 0x3c, !PT ;  /* 0x000000c404c47212 */ /* 0x000fe200078e3cff */
[----:B------:R-:W-:Y:S01]  /*0720*/  IMAD.SHL.U32 R198, R198, 0x2, RZ ;  /* 0x00000002c6c67824 */ /* 0x000fe200078e00ff */
[----:B------:R-:W-:-:S02]  /*0730*/  SEL R188, R188, 0xffffffe0, !P3 ;  /* 0xffffffe0bcbc7807 */ /* 0x000fc40005800000 */
[----:B------:R-:W-:Y:S01]  /*0740*/  LOP3.LUT R0, R12, R0, R11, 0xf6, !PT ;  /* 0x000000000c007212 */ /* 0x000fe200078ef60b */
[----:B------:R-:W-:Y:S01]  /*0750*/  IMAD.IADD R200, R200, 0x1, R196 ;  /* 0x00000001c8c87824 */ /* 0x000fe200078e02c4 */
[----:B------:R-:W-:Y:S01]  /*0760*/  SEL R2, R2, 0xffffffc0, !P4 ;  /* 0xffffffc002027807 */ /* 0x000fe20006000000 */
[----:B------:R-:W-:Y:S01]  /*0770*/  IMAD.IADD R196, R196, 0x1, R3 ;  /* 0x00000001c4c47824 */ /* 0x000fe200078e0203 */
[----:B------:R-:W-:Y:S01]  /*0780*/  SEL R224, R224, 0x10, !P0 ;  /* 0x00000010e0e07807 */ /* 0x000fe20004000000 */
[----:B------:R-:W-:Y:S01]  /*0790*/  IMAD.IADD R188, R198, 0x1, R188 ;  /* 0x00000001c6bc7824 */ /* 0x000fe200078e02bc */
[C---:B------:R-:W-:Y:S01]  /*07a0*/  IADD3 R217, R215.reuse, 0x20, RZ ;  /* 0x00000020d7d97810 */ /* 0x040fe20007ffe0ff */
[----:B------:R-:W-:Y:S01]  /*07b0*/  IMAD.SHL.U32 R197, R0, 0x2, RZ ;  /* 0x0000000200c57824 */ /* 0x000fe200078e00ff */
[----:B------:R-:W-:Y:S01]  /*07c0*/  LEA R216, R216, 0x12000, 0x1 ;  /* 0x00012000d8d87811 */ /* 0x000fe200078e08ff */
[--C-:B------:R-:W-:Y:S01]  /*07d0*/  IMAD R0, R0, 0x2, R2.reuse ;  /* 0x0000000200007824 */ /* 0x100fe200078e0202 */
[C---:B------:R-:W-:Y:S01]  /*07e0*/  @P1 IADD3 R217, R215.reuse, -0x20, RZ ;  /* 0xffffffe0d7d91810 */ /* 0x040fe20007ffe0ff */
[----:B------:R-:W-:Y:S01]  /*07f0*/  IMAD.IADD R3, R198, 0x1, R2 ;  /* 0x00000001c6037824 */ /* 0x000fe200078e0202 */
[----:B------:R-:W-:Y:S01]  /*0800*/  IADD3 R218, R216, 0x40, RZ ;  /* 0x00000040d8da7810 */ /* 0x000fe20007ffe0ff */
[----:B------:R-:W-:Y:S01]  /*0810*/  IMAD.IADD R219, R215, 0x1, R224 ;  /* 0x00000001d7db7824 */ /* 0x000fe200078e02e0 */
[----:B------:R-:W-:Y:S01]  /*0820*/  IADD3 R211, R208, 0x40, RZ ;  /* 0x00000040d0d37810 */ /* 0x000fe20007ffe0ff */
[----:B------:R-:W-:Y:S01]  /*0830*/  IMAD.IADD R2, R2, 0x1, R188 ;  /* 0x0000000102027824 */ /* 0x000fe200078e02bc */
[----:B------:R-:W-:Y:S01]  /*0840*/  IADD3 R214, R208, 0x80, RZ ;  /* 0x00000080d0d67810 */ /* 0x000fe20007ffe0ff */
[----:B------:R-:W-:Y:S01]  /*0850*/  IMAD.IADD R224, R224, 0x1, R217 ;  /* 0x00000001e0e07824 */ /* 0x000fe200078e02d9 */
[----:B------:R-:W-:-:S02]  /*0860*/  LEA R196, R196, 0x1e000, 0x1 ;  /* 0x0001e000c4c47811 */ /* 0x000fc400078e08ff */
[----:B--23--:R-:W-:Y:S02]  /*0870*/  @P2 IADD3 R218, R216, -0x40, RZ ;  /* 0xffffffc0d8da2810 */ /* 0x00cfe40007ffe0ff */
.L_x_506:
[----:B-1----:R-:W1:Y:S01]  /*0880*/  LDC.U8 R6, c[0x0][0x312] ;  /* 0x0000c480ff067b82 */ /* 0x002e620000000000 */
[----:B------:R-:W-:Y:S01]  /*0890*/  ISETP.NE.U32.AND P3, PT, RZ, c[0x0][0x250], PT ;  /* 0x00009400ff007a0c */ /* 0x000fe20003f65070 */
[C---:B------:R-:W-:Y:S01]  /*08a0*/  IMAD.SHL.U32 R7, R210.reuse, 0x4, RZ ;  /* 0x00000004d2077824 */ /* 0x040fe200078e00ff */
[----:B------:R-:W-:Y:S01]  /*08b0*/  ISETP.NE.U32.AND P2, PT, RZ, c[0x0][0x240], PT ;  /* 0x00009000ff007a0c */ /* 0x000fe20003f45070 */
[----:B------:R-:W-:Y:S01]  /*08c0*/  IMAD.MOV.U32 R29, RZ, RZ, -0x1 ;  /* 0xffffffffff1d7424 */ /* 0x000fe200078e00ff */
[----:B------:R-:W-:Y:S02]  /*08d0*/  ISETP.NE.AND.EX P3, PT, RZ, c[0x0][0x254], PT, P3 ;  /* 0x00009500ff007a0c */ /* 0x000fe40003f65330 */
[----:B------:R-:W-:Y:S02]  /*08e0*/  SHF.R.S32.HI R5, RZ, 0x1f, R210 ;  /* 0x0000001fff057819 */ /* 0x000fe400000114d2 */
[----:B------:R-:W-:Y:S02]  /*08f0*/  ISETP.NE.AND.EX P2, PT, RZ, c[0x0][0x244], PT, P2 ;  /* 0x00009100ff007a0c */ /* 0x000fe40003f45320 */
[----:B------:R-:W-:-:S02]  /*0900*/  SHF.L.U64.HI R4, R210, 0x2, R5 ;  /* 0x00000002d2047819 */ /* 0x000fc40000010205 */
[C---:B------:R-:W-:Y:S02]  /*0910*/  IADD3 R240, P0, R7.reuse, c[0x0][0x240], RZ ;  /* 0x0000900007f07a10 */ /* 0x040fe40007f1e0ff */
[----:B------:R-:W-:Y:S02]  /*0920*/  ISETP.EQ.U32.AND P5, PT, RZ, c[0x0][0x248], PT ;  /* 0x00009200ff007a0c */ /* 0x000fe40003fa2070 */
[----:B------:R-:W-:Y:S02]  /*0930*/  IADD3.X R241, R4, c[0x0][0x244], RZ, P0, !PT ;  /* 0x0000910004f17a10 */ /* 0x000fe400007fe4ff */
[----:B------:R-:W-:Y:S02]  /*0940*/  @P3 IADD3 R10, P0, R7, c[0x0][0x250], RZ ;  /* 0x00009400070a3a10 */ /* 0x000fe40007f1e0ff */
[----:B-1----:R-:W-:Y:S01]  /*0950*/  ISETP.NE.AND P4, PT, R6, RZ, PT ;  /* 0x000000ff0600720c */ /* 0x002fe20003f85270 */
[----:B--2---:R1:W2:Y:S03]  /*0960*/  @P2 LDG.E R29, [R240.64] ;  /* 0x00000006f01d2981 */ /* 0x0042a6000c1e1900 */
[----:B------:R-:W-:-:S02]  /*0970*/  ISETP.EQ.OR.EX P5, PT, RZ, c[0x0][0x24c], !P4, P5 ;  /* 0x00009300ff007a0c */ /* 0x000fc400067a2750 */
[----:B----4-:R-:W-:Y:S01]  /*0980*/  IADD3 R8, P1, R7, c[0x0][0x248], RZ ;  /* 0x0000920007087a10 */ /* 0x010fe20007f3e0ff */
[----:B------:R-:W-:Y:S01]  /*0990*/  IMAD.MOV.U32 R239, RZ, RZ, RZ ;  /* 0x000000ffffef7224 */ /* 0x000fe200078e00ff */
[C---:B------:R-:W-:Y:S02]  /*09a0*/  @P3 IADD3.X R11, R4.reuse, c[0x0][0x254], RZ, P0, !PT ;  /* 0x00009500040b3a10 */ /* 0x040fe400007fe4ff */
[----:B------:R-:W-:-:S03]  /*09b0*/  IADD3.X R9, R4, c[0x0][0x24c], RZ, P1, !PT ;  /* 0x0000930004097a10 */ /* 0x000fc60000ffe4ff */
[----:B---3-5:R3:W5:Y:S04]  /*09c0*/  @P3 LDG.E R239, [R10.64] ;  /* 0x000000060aef3981 */ /* 0x028768000c1e1900 */
[----:B-1----:R1:W2:Y:S02]  /*09d0*/  @P2 LDG.E R240, [R240.64+0x4] ;  /* 0x00000406f0f02981 */ /* 0x0022a4000c1e1900 */
[----:B-1----:R-:W-:-:S06]  /*09e0*/  IMAD.MOV.U32 R241, RZ, RZ, -0x1 ;  /* 0xfffffffffff17424 */ /* 0x002fcc00078e00ff */
[----:B------:R3:W5:Y:S01]  /*09f0*/  @!P5 LDG.E R241, [R8.64] ;  /* 0x0000000608f1d981 */ /* 0x000762000c1e1900 */
[----:B------:R-:W-:-:S04]  /*0a00*/  ISETP.NE.U32.AND P0, PT, RZ, c[0x0][0x248], PT ;  /* 0x00009200ff007a0c */ /* 0x000fc80003f05070 */
[----:B------:R-:W-:Y:S01]  /*0a10*/  ISETP.NE.AND.EX P0, PT, RZ, c[0x0][0x24c], PT, P0 ;  /* 0x00009300ff007a0c */ /* 0x000fe20003f05300 */
[----:B------:R-:W-:Y:S02]  /*0a20*/  IMAD.MOV.U32 R6, RZ, RZ, c[0x0][0x218] ;  /* 0x00008600ff067624 */ /* 0x000fe400078e00ff */
[----:B--2---:R-:W-:Y:S02]  /*0a30*/  @P2 IMAD.IADD R240, R240, 0x1, -R29 ;  /* 0x00000001f0f02824 */ /* 0x004fe400078e0a1d */
[----:B------:R-:W-:-:S08]  /*0a40*/  @!P2 IMAD.MOV.U32 R240, RZ, RZ, c[0x0][0x214] ;  /* 0x00008500fff0a624 */ /* 0x000fd000078e00ff */
[----:B------:R-:W-:Y:S05]  /*0a50*/  @!P0 BRA `(.L_x_458) ;  /* 0x0000003000008947 */ /* 0x000fea0003800000 */
[----:B---3--:R-:W2:Y:S02]  /*0a60*/  @P4 LDG.E R6, [R8.64+0x4] ;  /* 0x0000040608064981 */ /* 0x008ea4000c1e1900 */
[----:B--2--5:R-:W-:-:S06]  /*0a70*/  @P4 IADD3 R6, R6, -R241, RZ ;  /* 0x800000f106064210 */ /* 0x024fcc0007ffe0ff */
[----:B------:R1:W5:Y:S02]  /*0a80*/  @!P4 LDG.E R6, [R8.64] ;  /* 0x000000060806c981 */ /* 0x000364000c1e1900 */
.L_x_458:
[----:B---3--:R-:W-:-:S04]  /*0a90*/  ISETP.NE.U32.AND P1, PT, RZ, c[0x0][0x258], PT ;  /* 0x00009600ff007a0c */ /* 0x008fc80003f25070 */
[----:B------:R-:W-:-:S13]  /*0aa0*/  ISETP.NE.AND.EX P1, PT, RZ, c[0x0][0x25c], PT, P1 ;  /* 0x00009700ff007a0c */ /* 0x000fda0003f25310 */
[----:B-1----:R-:W-:-:S04]  /*0ab0*/  @P1 IADD3 R8, P0, R7, c[0x0][0x258], RZ ;  /* 0x0000960007081a10 */ /* 0x002fc80007f1e0ff */
        /* <DEDUP_REMOVED lines=12> */
[----:B------:R-:W-:Y:S02]  /*0b80*/  IADD3 R7, R240, 0x3f, RZ ;  /* 0x0000003ff0077810 */ /* 0x000fe40007ffe0ff */
[----:B------:R-:W-:Y:S01]  /*0b90*/  IADD3 R6, R6, c[0x0][0x2e4], -R238 ;  /* 0x0000b90006067a10 */ /* 0x000fe20007ffe8ee */
[----:B------:R-:W-:Y:S01]  /*0ba0*/  IMAD.WIDE.U32 R12, R29, c[0x0][0x190], RZ ;  /* 0x000064001d0c7a25 */ /* 0x000fe200078e00ff */
[----:B------:R-:W-:Y:S02]  /*0bb0*/  ISETP.NE.AND P0, PT, R241, -0x1, PT ;  /* 0xfffffffff100780c */ /* 0x000fe40003f05270 */
[----:B------:R-:W-:Y:S02]  /*0bc0*/  IADD3 R6, R6, 0x3f, RZ ;  /* 0x0000003f06067810 */ /* 0x000fe40007ffe0ff */
[----:B------:R-:W-:-:S02]  /*0bd0*/  SHF.R.S32.HI R4, RZ, 0x1f, R7 ;  /* 0x0000001fff047819 */ /* 0x000fc40000011407 */
[----:B------:R-:W-:Y:S02]  /*0be0*/  SHF.R.S32.HI R237, RZ, 0x1f, R6 ;  /* 0x0000001fffed7819 */ /* 0x000fe40000011406 */
[----:B------:R-:W-:Y:S01]  /*0bf0*/  LEA.HI R4, R4, R7, RZ, 0x6 ;  /* 0x0000000704047211 */ /* 0x000fe200078f30ff */
[----:B------:R-:W-:Y:S01]  /*0c00*/  IMAD R7, R5, c[0x0][0x178], RZ ;  /* 0x00005e0005077a24 */ /* 0x000fe200078e02ff */
[----:B------:R-:W-:Y:S02]  /*0c10*/  LEA.HI R237, R237, R6, RZ, 0x6 ;  /* 0x00000006eded7211 */ /* 0x000fe400078f30ff */
[----:B------:R-:W-:Y:S01]  /*0c20*/  ISETP.NE.AND P1, PT, R29, -0x1, PT ;  /* 0xffffffff1d00780c */ /* 0x000fe20003f25270 */
[----:B------:R-:W-:Y:S01]  /*0c30*/  @P0 IMAD.IADD R9, R239, 0x1, R241 ;  /* 0x00000001ef090824 */ /* 0x000fe200078e02f1 */
[----:B------:R-:W-:Y:S01]  /*0c40*/  SHF.R.S32.HI R4, RZ, 0x6, R4 ;  /* 0x00000006ff047819 */ /* 0x000fe20000011404 */
[----:B------:R-:W-:Y:S01]  /*0c50*/  IMAD R7, R210, c[0x0][0x17c], R7 ;  /* 0x00005f00d2077a24 */ /* 0x000fe200078e0207 */
[----:B------:R-:W-:Y:S01]  /*0c60*/  SHF.R.S32.HI R237, RZ, 0x6, R237 ;  /* 0x00000006ffed7819 */ /* 0x000fe200000114ed */
[----:B------:R-:W-:Y:S01]  /*0c70*/  @P0 IMAD.WIDE.U32 R10, R9, c[0x0][0x198], RZ ;  /* 0x00006600090a0a25 */ /* 0x000fe200078e00ff */
[----:B------:R-:W-:-:S02]  /*0c80*/  SEL R17, R14, R12, !P1 ;  /* 0x0000000c0e117207 */ /* 0x000fc40004800000 */
[----:B------:R-:W-:Y:S01]  /*0c90*/  IMNMX R237, R4, R237, PT ;  /* 0x000000ed04ed7217 */ /* 0x000fe20003800200 */
[----:B------:R-:W-:Y:S02]  /*0ca0*/  IMAD R4, R29, c[0x0][0x194], RZ ;  /* 0x000065001d047a24 */ /* 0x000fe400078e02ff */
[----:B------:R-:W-:Y:S01]  /*0cb0*/  IMAD.IADD R7, R15, 0x1, R7 ;  /* 0x000000010f077824 */ /* 0x000fe200078e0207 */
[----:B------:R-:W-:Y:S01]  /*0cc0*/  LEA R21, R237, 0xffffffc0, 0x6 ;  /* 0xffffffc0ed157811 */ /* 0x000fe200078e30ff */
[----:B------:R-:W-:Y:S02]  /*0cd0*/  @P1 IMAD.IADD R7, R13, 0x1, R4 ;  /* 0x000000010d071824 */ /* 0x000fe400078e0204 */
[----:B------:R-:W-:Y:S01]  /*0ce0*/  @P0 IMAD R9, R9, c[0x0][0x19c], R11 ;  /* 0x0000670009090a24 */ /* 0x000fe200078e020b */
[----:B------:R-:W-:Y:S01]  /*0cf0*/  SHF.R.S32.HI R16, RZ, 0x1f, R21 ;  /* 0x0000001fff107819 */ /* 0x000fe20000011415 */
[----:B------:R-:W-:Y:S01]  /*0d00*/  @P0 IMAD.MOV.U32 R15, RZ, RZ, R10 ;  /* 0x000000ffff0f0224 */ /* 0x000fe200078e000a */
        /* <DEDUP_REMOVED lines=11> */
.L_x_460:
        /* <DEDUP_REMOVED lines=15> */
.L_x_461:
[----:B------:R-:W-:Y:S01]  /*0eb0*/  IABS R4, c[0x0][0x1c8] ;  /* 0x0000720000047a13 */ /* 0x000fe20000000000 */
[C---:B------:R-:W-:Y:S01]  /*0ec0*/  @P1 IMAD.WIDE.U32 R10, R29.reuse, c[0x0][0x370], RZ ;  /* 0x0000dc001d0a1a25 */ /* 0x040fe200078e00ff */
[----:B------:R-:W-:Y:S02]  /*0ed0*/  IABS R8, R244 ;  /* 0x000000f400087213 */ /* 0x000fe40000000000 */
[----:B------:R-:W1:Y:S01]  /*0ee0*/  I2F.RP R18, R4 ;  /* 0x0000000400127306 */ /* 0x000e620000209400 */
[----:B------:R-:W-:Y:S01]  /*0ef0*/  @P1 IMAD R26, R29, c[0x0][0x374], R11 ;  /* 0x0000dd001d1a1a24 */ /* 0x000fe200078e020b */
[----:B------:R-:W-:Y:S01]  /*0f00*/  @P1 MOV R28, R10 ;  /* 0x0000000a001c1202 */ /* 0x000fe20000000f00 */
[----:B------:R-:W-:Y:S01]  /*0f10*/  IMAD.MOV.U32 R22, RZ, RZ, c[0x0][0x224] ;  /* 0x00008900ff167624 */ /* 0x000fe200078e00ff */
[----:B------:R-:W-:Y:S01]  /*0f20*/  LOP3.LUT R10, R244, c[0x0][0x1c8], RZ, 0x3c, !PT ;  /* 0x00007200f40a7a12 */ /* 0x000fe200078e3cff */
[----:B------:R-:W-:Y:S01]  /*0f30*/  @!P1 IMAD.WIDE.U32 R30, R210, c[0x0][0x368], RZ ;  /* 0x0000da00d21e9a25 */ /* 0x000fe200078e00ff */
[----:B------:R-:W-:-:S02]  /*0f40*/  SHF.R.S32.HI R245, RZ, 0x1f, R244 ;  /* 0x0000001ffff57819 */ /* 0x000fc400000114f4 */
[----:B------:R-:W-:Y:S01]  /*0f50*/  SHF.R.S32.HI R22, RZ, 0x1f, R22 ;  /* 0x0000001fff167819 */ /* 0x000fe20000011416 */
[----:B------:R-:W-:Y:S01]  /*0f60*/  IMAD.MOV.U32 R20, RZ, RZ, c[0x0][0x22c] ;  /* 0x00008b00ff147624 */ /* 0x000fe200078e00ff */
[----:B------:R-:W-:Y:S01]  /*0f70*/  ISETP.GE.AND P4, PT, R10, RZ, PT ;  /* 0x000000ff0a00720c */ /* 0x000fe20003f86270 */
[----:B------:R-:W-:Y:S01]  /*0f80*/  @!P1 IMAD.MOV.U32 R28, RZ, RZ, R30 ;  /* 0x000000ffff1c9224 */ /* 0x000fe200078e001e */
[----:B------:R-:W2:Y:S01]  /*0f90*/  LDC.U8 R10, c[0x0][0x3d0] ;  /* 0x0000f400ff0a7b82 */ /* 0x000ea20000000000 */
[----:B------:R-:W-:Y:S02]  /*0fa0*/  IMAD R22, R22, R210, RZ ;  /* 0x000000d216167224 */ /* 0x000fe400078e02ff */
[----:B------:R-:W-:Y:S01]  /*0fb0*/  IMAD.WIDE.U32 R32, R210, c[0x0][0x224], RZ ;  /* 0x00008900d2207a25 */ /* 0x000fe200078e00ff */
[----:B-1----:R-:W1:Y:S03]  /*0fc0*/  MUFU.RCP R18, R18 ;  /* 0x0000001200127308 */ /* 0x002e660000001000 */
[----:B------:R-:W-:-:S02]  /*0fd0*/  IMAD R22, R5, c[0x0][0x224], R22 ;  /* 0x0000890005167a24 */ /* 0x000fc400078e0216 */
[----:B------:R-:W-:Y:S02]  /*0fe0*/  IMAD.SHL.U32 R30, R210, 0x80, RZ ;  /* 0x00000080d21e7824 */ /* 0x000fe400078e00ff */
[----:B------:R-:W-:Y:S01]  /*0ff0*/  IMAD.WIDE R24, R20, c[0x0][0x1c0], RZ ;  /* 0x0000700014187a25 */ /* 0x000fe200078e02ff */
[----:B------:R-:W-:Y:S02]  /*1000*/  IADD3 R22, R33, R22, RZ ;  /* 0x0000001621167210 */ /* 0x000fe40007ffe0ff */
[----:B------:R-:W-:Y:S02]  /*1010*/  SEL R30, R30, RZ, P2 ;  /* 0x000000ff1e1e7207 */ /* 0x000fe40001000000 */
[----:B-1----:R-:W-:-:S04]  /*1020*/  IADD3 R18, R18, 0xffffffe, RZ ;  /* 0x0ffffffe12127810 */ /* 0x002fc80007ffe0ff */
[----:B------:R-:W1:Y:S02]  /*1030*/  F2I.FTZ.U32.TRUNC.NTZ R19, R18 ;  /* 0x0000001200137305 */ /* 0x000e64000021f000 */
[----:B-1----:R-:W-:Y:S01]  /*1040*/  IADD3 R6, RZ, -R19, RZ ;  /* 0x80000013ff067210 */ /* 0x002fe20007ffe0ff */
[----:B------:R-:W-:-:S04]  /*1050*/  IMAD.MOV.U32 R18, RZ, RZ, RZ ;  /* 0x000000ffff127224 */ /* 0x000fc800078e00ff */
[----:B------:R-:W-:Y:S02]  /*1060*/  IMAD R12, R6, R4, RZ ;  /* 0x00000004060c7224 */ /* 0x000fe400078e02ff */
[----:B------:R-:W-:Y:S02]  /*1070*/  @!P1 IMAD R6, R5, c[0x0][0x368], RZ ;  /* 0x0000da0005069a24 */ /* 0x000fe400078e02ff */
[----:B------:R-:W-:Y:S01]  /*1080*/  IMAD.HI.U32 R12, R19, R12, R18 ;  /* 0x0000000c130c7227 */ /* 0x000fe200078e0012 */
[C---:B------:R-:W-:Y:S01]  /*1090*/  SHF.L.U64.HI R18, R210.reuse, 0x7, R5 ;  /* 0x00000007d2127819 */ /* 0x040fe20000010205 */
[----:B------:R-:W1:Y:S02]  /*10a0*/  LDC.U8 R19, c[0x0][0x328] ;  /* 0x0000ca00ff137b82 */ /* 0x000e640000000000 */
[----:B------:R-:W-:Y:S01]  /*10b0*/  @!P1 IMAD R6, R210, c[0x0][0x36c], R6 ;  /* 0x0000db00d2069a24 */ /* 0x000fe200078e0206 */
[----:B------:R-:W-:Y:S01]  /*10c0*/  SEL R18, R18, RZ, P2 ;  /* 0x000000ff12127207 */ /* 0x000fe20001000000 */
[----:B------:R-:W-:Y:S01]  /*10d0*/  IMAD.HI.U32 R12, R12, R8, RZ ;  /* 0x000000080c0c7227 */ /* 0x000fe200078e00ff */
[----:B------:R-:W-:-:S02]  /*10e0*/  IADD3 R30, P2, R21, R30, RZ ;  /* 0x0000001e151e7210 */ /* 0x000fc40007f5e0ff */
[----:B------:R-:W-:Y:S02]  /*10f0*/  @!P1 IADD3 R26, R31, R6, RZ ;  /* 0x000000061f1a9210 */ /* 0x000fe40007ffe0ff */
[----:B------:R-:W-:Y:S01]  /*1100*/  IADD3 R11, -R12, RZ, RZ ;  /* 0x000000ff0c0b7210 */ /* 0x000fe20007ffe1ff */
[----:B------:R-:W3:Y:S01]  /*1110*/  S2R R6, SR_CTAID.X ;  /* 0x0000000000067919 */ /* 0x000ee20000002500 */
[----:B------:R-:W-:Y:S01]  /*1120*/  IMAD.X R18, R16, 0x1, R18, P2 ;  /* 0x0000000110127824 */ /* 0x000fe200010e0612 */
[----:B--2---:R-:W-:Y:S02]  /*1130*/  ISETP.NE.AND P2, PT, R10, RZ, PT ;  /* 0x000000ff0a00720c */ /* 0x004fe40003f45270 */
[----:B------:R-:W-:Y:S01]  /*1140*/  IMAD R11, R4, R11, R8 ;  /* 0x0000000b040b7224 */ /* 0x000fe200078e0208 */
[----:B------:R-:W-:Y:S01]  /*1150*/  SHF.R.S32.HI R10, RZ, 0x1f, R223 ;  /* 0x0000001fff0a7819 */ /* 0x000fe200000114df */
[-C--:B------:R-:W-:Y:S02]  /*1160*/  IMAD R8, R25, R32.reuse, RZ ;  /* 0x0000002019087224 */ /* 0x080fe400078e02ff */
[----:B------:R-:W-:Y:S01]  /*1170*/  IMAD.WIDE.U32 R32, R24, R32, RZ ;  /* 0x0000002018207225 */ /* 0x000fe200078e00ff */
[----:B------:R-:W-:-:S03]  /*1180*/  ISETP.GT.U32.AND P5, PT, R4, R11, PT ;  /* 0x0000000b0400720c */ /* 0x000fc60003fa4070 */
[C---:B------:R-:W-:Y:S01]  /*1190*/  IMAD R8, R24.reuse, R22, R8 ;  /* 0x0000001618087224 */ /* 0x040fe200078e0208 */
[----:B-1----:R-:W-:Y:S01]  /*11a0*/  ISETP.NE.AND P3, PT, R19, RZ, PT ;  /* 0x000000ff1300720c */ /* 0x002fe20003f65270 */
[----:B------:R-:W-:-:S03]  /*11b0*/  IMAD.WIDE.U32 R22, R24, R29, RZ ;  /* 0x0000001d18167225 */ /* 0x000fc600078e00ff */
[----:B------:R-:W-:Y:S01]  /*11c0*/  IADD3 R8, R33, R8, RZ ;  /* 0x0000000821087210 */ /* 0x000fe20007ffe0ff */
[-C--:B------:R-:W-:Y:S02]  /*11d0*/  IMAD R19, R25, R30.reuse, RZ ;  /* 0x0000001e19137224 */ /* 0x080fe400078e02ff */
[----:B------:R-:W-:Y:S02]  /*11e0*/  IMAD.WIDE.U32 R30, R24, R30, RZ ;  /* 0x0000001e181e7225 */ /* 0x000fe400078e00ff */
[----:B------:R-:W-:Y:S02]  /*11f0*/  @!P5 IADD3 R11, R11, -R4, RZ ;  /* 0x800000040b0bd210 */ /* 0x000fe40007ffe0ff */
[----:B------:R-:W-:Y:S01]  /*1200*/  @!P5 IADD3 R12, R12, 0x1, RZ ;  /* 0x000000010c0cd810 */ /* 0x000fe20007ffe0ff */
[----:B------:R-:W-:Y:S01]  /*1210*/  IMAD R19, R24, R18, R19 ;  /* 0x0000001218137224 */ /* 0x000fe200078e0213 */
[----:B------:R-:W-:Y:S01]  /*1220*/  ISETP.GE.U32.AND P6, PT, R11, R4, PT ;  /* 0x000000040b00720c */ /* 0x000fe20003fc6070 */
[----:B------:R-:W-:Y:S01]  /*1230*/  IMAD R11, R25, R29, RZ ;  /* 0x0000001d190b7224 */ /* 0x000fe200078e02ff */
[----:B------:R-:W-:Y:S01]  /*1240*/  ISETP.NE.AND P5, PT, RZ, c[0x0][0x1c8], PT ;  /* 0x00007200ff007a0c */ /* 0x000fe20003fa5270 */
[----:B------:R-:W-:Y:S01]  /*1250*/  @P3 IMAD R25, R210, c[0x0][0x214], RZ ;  /* 0x00008500d2193a24 */ /* 0x000fe200078e02ff */
[----:B------:R-:W-:Y:S01]  /*1260*/  SEL R4, R32, R22, !P1 ;  /* 0x0000001620047207 */ /* 0x000fe20004800000 */
[----:B------:R-:W-:Y:S01]  /*1270*/  @P1 IMAD.IADD R8, R23, 0x1, R11 ;  /* 0x0000000117081824 */ /* 0x000fe200078e020b */
[----:B------:R-:W-:Y:S01]  /*1280*/  IADD3 R19, R31, R19, RZ ;  /* 0x000000131f137210 */ /* 0x000fe20007ffe0ff */
[----:B---3--:R-:W-:Y:S01]  /*1290*/  IMAD.WIDE.U32 R22, R6, c[0x0][0x3d8], RZ ;  /* 0x0000f60006167a25 */ /* 0x008fe200078e00ff */
[----:B------:R-:W-:-:S03]  /*12a0*/  @P3 SEL R25, R25, R29, !P1 ;  /* 0x0000001d19193207 */ /* 0x000fc60004800000 */
[----:B------:R-:W-:Y:S01]  /*12b0*/  IMAD R18, R6, c[0x0][0x3dc], R23 ;  /* 0x0000f70006127a24 */ /* 0x000fe200078e0217 */
[----:B------:R-:W-:Y:S01]  /*12c0*/  SEL R23, R22, RZ, P2 ;  /* 0x000000ff16177207 */ /* 0x000fe20001000000 */
[----:B------:R-:W-:Y:S01]  /*12d0*/  IMAD R24, R244, c[0x0][0x22c], RZ ;  /* 0x00008b00f4187a24 */ /* 0x000fe200078e02ff */
[----:B------:R-:W-:Y:S01]  /*12e0*/  @P6 IADD3 R12, R12, 0x1, RZ ;  /* 0x000000010c0c6810 */ /* 0x000fe20007ffe0ff */
[----:B------:R-:W-:Y:S01]  /*12f0*/  @!P3 IMAD R6, R210, c[0x0][0x1c0], R244 ;  /* 0x00007000d206ba24 */ /* 0x000fe200078e02f4 */
[----:B------:R-:W-:Y:S01]  /*1300*/  SEL R18, R18, RZ, P2 ;  /* 0x000000ff12127207 */ /* 0x000fe20001000000 */
[----:B------:R-:W-:Y:S01]  /*1310*/  @P3 IMAD R25, R244, c[0x0][0x234], R25 ;  /* 0x00008d00f4193a24 */ /* 0x000fe200078e0219 */
[----:B------:R-:W-:Y:S01]  /*1320*/  @!P4 IADD3 R12, -R12, RZ, RZ ;  /* 0x000000ff0c0cc210 */ /* 0x000fe20007ffe1ff */
[----:B------:R-:W-:Y:S01]  /*1330*/  @!P3 IMAD R25, R6, c[0x0][0x214], RZ ;  /* 0x000085000619ba24 */ /* 0x000fe200078e02ff */
[----:B------:R-:W-:Y:S02]  /*1340*/  @!P5 LOP3.LUT R12, RZ, c[0x0][0x1c8], RZ, 0x33, !PT ;  /* 0x00007200ff0cda12 */ /* 0x000fe400078e33ff */
[----:B------:R-:W-:-:S02]  /*1350*/  SHF.R.S32.HI R27, RZ, 0x1f, R24 ;  /* 0x0000001fff1b7819 */ /* 0x000fc40000011418 */
        /* <DEDUP_REMOVED lines=9> */
.L_x_462:
[----:B------:R-:W-:-:S04]  /*13f0*/  IMAD R6, R210, c[0x0][0x1c0], R244 ;  /* 0x00007000d2067a24 */ /* 0x000fc800078e02f4 */
[----:B------:R-:W-:Y:S02]  /*1400*/  IMAD R6, R6, c[0x0][0x224], RZ ;  /* 0x0000890006067a24 */ /* 0x000fe400078e02ff */
.L_x_463:
[----:B------:R-:W-:Y:S01]  /*1410*/  IMAD R20, R20, c[0x0][0x1c0], RZ ;  /* 0x0000700014147a24 */ /* 0x000fe200078e02ff */
[----:B------:R-:W-:Y:S01]  /*1420*/  IADD3 R28, P4, R208, R28, RZ ;  /* 0x0000001cd01c7210 */ /* 0x000fe20007f9e0ff */
[----:B------:R-:W-:Y:S01]  /*1430*/  IMAD.IADD R25, R21, 0x1, R25 ;  /* 0x0000000115197824 */ /* 0x000fe200078e0219 */
[----:B------:R-:W-:Y:S01]  /*1440*/  SHF.R.S32.HI R209, RZ, 0x1f, R208 ;  /* 0x0000001fffd17819 */ /* 0x000fe200000114d0 */
[----:B------:R-:W-:Y:S01]  /*1450*/  IMAD.SHL.U32 R22, R20, 0x40, RZ ;  /* 0x0000004014167824 */ /* 0x000fe200078e00ff */
[----:B------:R-:W-:Y:S01]  /*1460*/  BSSY B1, `(.L_x_459) ;  /* 0x0000738000017945 */ /* 0x000fe20003800000 */
[----:B------:R-:W-:Y:S02]  /*1470*/  IMAD R20, R205, R20, R204 ;  /* 0x00000014cd147224 */ /* 0x000fe400078e02cc */
[----:B------:R-:W-:Y:S01]  /*1480*/  IMAD.X R29, R209, 0x1, R26, P4 ;  /* 0x00000001d11d7824 */ /* 0x000fe200020e061a */
[----:B------:R-:W-:Y:S01]  /*1490*/  IADD3 R24, P3, P1, R30, R22, R24 ;  /* 0x000000161e187210 */ /* 0x000fe2000797e018 */
[C---:B------:R-:W-:Y:S01]  /*14a0*/  IMAD.IADD R26, R21.reuse, 0x1, R6 ;  /* 0x00000001151a7824 */ /* 0x040fe200078e0206 */
[----:B------:R-:W-:Y:S01]  /*14b0*/  SHF.R.S32.HI R30, RZ, 0x1f, R22 ;  /* 0x0000001fff1e7819 */ /* 0x000fe20000011416 */
[----:B------:R-:W-:Y:S01]  /*14c0*/  IMAD R22, R16, c[0x0][0x370], RZ ;  /* 0x0000dc0010167a24 */ /* 0x000fe200078e02ff */
[----:B------:R-:W-:Y:S01]  /*14d0*/  MOV R6, 0x4 ;  /* 0x0000000400067802 */ /* 0x000fe20000000f00 */
[----:B------:R-:W-:Y:S01]  /*14e0*/  IMAD.WIDE.U32 R28, R21, c[0x0][0x370], R28 ;  /* 0x0000dc00151c7a25 */ /* 0x000fe200078e001c */
[----:B------:R-:W-:-:S02]  /*14f0*/  IADD3.X R19, R19, R30, R27, P3, P1 ;  /* 0x0000001e13137210 */ /* 0x000fc40001fe241b */
[----:B------:R-:W-:Y:S01]  /*1500*/  IADD3 R23, P3, P1, R23, R24, R4 ;  /* 0x0000001817177210 */ /* 0x000fe2000797e004 */
[----:B------:R-:W-:Y:S01]  /*1510*/  IMAD R22, R21, c[0x0][0x374], R22 ;  /* 0x0000dd0015167a24 */ /* 0x000fe200078e0216 */
[----:B------:R-:W-:Y:S01]  /*1520*/  IADD3 R21, P4, R207, R21, RZ ;  /* 0x00000015cf157210 */ /* 0x000fe20007f9e0ff */
[----:B------:R-:W-:Y:S01]  /*1530*/  IMAD.WIDE R26, R26, R6, c[0x0][0x3c8] ;  /* 0x0000f2001a1a7625 */ /* 0x000fe200078e0206 */
[----:B------:R-:W-:Y:S02]  /*1540*/  IADD3.X R8, R18, R19, R8, P3, P1 ;  /* 0x0000001312087210 */ /* 0x000fe40001fe2408 */
[----:B------:R-:W-:Y:S01]  /*1550*/  IADD3 R18, -R238, R240, R223 ;  /* 0x000000f0ee127210 */ /* 0x000fe20007ffe1df */
[----:B------:R-:W-:Y:S01]  /*1560*/  IMAD.MOV.U32 R225, RZ, RZ, R27 ;  /* 0x000000ffffe17224 */ /* 0x000fe200078e001b */
[----:B------:R-:W-:Y:S01]  /*1570*/  IADD3 R23, P1, R20, R23, RZ ;  /* 0x0000001714177210 */ /* 0x000fe20007f3e0ff */
[----:B------:R-:W-:Y:S01]  /*1580*/  IMAD.IADD R29, R29, 0x1, R22 ;  /* 0x000000011d1d7824 */ /* 0x000fe200078e0216 */
[----:B------:R-:W-:Y:S01]  /*1590*/  IADD3 R18, R18, -c[0x0][0x2e8], RZ ;  /* 0x8000ba0012127a10 */ /* 0x000fe20007ffe0ff */
[----:B------:R-:W-:Y:S01]  /*15a0*/  IMAD R19, R245, c[0x0][0x378], RZ ;  /* 0x0000de00f5137a24 */ /* 0x000fe200078e02ff */
[----:B------:R-:W-:Y:S01]  /*15b0*/  SHF.R.S32.HI R4, RZ, 0x1f, R207 ;  /* 0x0000001fff047819 */ /* 0x000fe200000114cf */
[----:B------:R-:W-:Y:S01]  /*15c0*/  IMAD.WIDE.U32 R28, R244, c[0x0][0x378], R28 ;  /* 0x0000de00f41c7a25 */ /* 0x000fe200078e001c */
[----:B------:R-:W-:-:S02]  /*15d0*/  LEA.HI.X.SX32 R8, R20, R8, 0x1, P1 ;  /* 0x0000000814087211 */ /* 0x000fc400008f0eff */
[----:B------:R-:W-:Y:S01]  /*15e0*/  SHF.R.S32.HI R20, RZ, 0x1f, R18 ;  /* 0x0000001fff147819 */ /* 0x000fe20000011412 */
[----:B------:R-:W-:Y:S01]  /*15f0*/  IMAD.X R16, R4, 0x1, R16, P4 ;  /* 0x0000000104107824 */ /* 0x000fe200020e0610 */
[----:B------:R-:W-:Y:S01]  /*1600*/  MOV R226, R26 ;  /* 0x0000001a00e27202 */ /* 0x000fe20000000f00 */
[----:B------:R-:W-:Y:S01]  /*1610*/  IMAD.WIDE.U32 R26, R21, c[0x0][0x190], R208 ;  /* 0x00006400151a7a25 */ /* 0x000fe200078e00d0 */
[----:B------:R-:W-:Y:S02]  /*1620*/  LEA.HI R20, R20, R18, RZ, 0x6 ;  /* 0x0000001214147211 */ /* 0x000fe400078f30ff */
[----:B------:R-:W-:Y:S01]  /*1630*/  LEA R246, P1, R23, c[0x0][0x350], 0x2 ;  /* 0x0000d40017f67a11 */ /* 0x000fe200078210ff */
[----:B------:R-:W-:Y:S01]  /*1640*/  IMAD R16, R16, c[0x0][0x190], RZ ;  /* 0x0000640010107a24 */ /* 0x000fe200078e02ff */
[----:B------:R-:W-:Y:S01]  /*1650*/  SHF.R.S32.HI R20, RZ, 0x6, R20 ;  /* 0x00000006ff147819 */ /* 0x000fe20000011414 */
[C---:B------:R-:W-:Y:S01]  /*1660*/  IMAD R19, R244.reuse, c[0x0][0x37c], R19 ;  /* 0x0000df00f4137a24 */ /* 0x040fe200078e0213 */
[----:B------:R-:W-:Y:S01]  /*1670*/  IADD3 R26, P3, R17, R26, RZ ;  /* 0x0000001a111a7210 */ /* 0x000fe20007f7e0ff */
[----:B------:R-:W-:Y:S01]  /*1680*/  IMAD R16, R21, c[0x0][0x194], R16 ;  /* 0x0000650015107a24 */ /* 0x000fe200078e0210 */
[----:B------:R-:W-:Y:S01]  /*1690*/  IMNMX R222, RZ, R20, !PT ;  /* 0x00000014ffde7217 */ /* 0x000fe20007800200 */
[----:B------:R-:W-:Y:S01]  /*16a0*/  IMAD R17, R245, c[0x0][0x1a8], RZ ;  /* 0x00006a00f5117a24 */ /* 0x000fe200078e02ff */
[----:B------:R-:W-:Y:S01]  /*16b0*/  LEA.HI.X R247, R23, c[0x0][0x354], R8, 0x2, P1 ;  /* 0x0000d50017f77a11 */ /* 0x000fe200008f1408 */
[----:B------:R-:W-:Y:S01]  /*16c0*/  IMAD.MOV.U32 R18, RZ, RZ, R28 ;  /* 0x000000ffff127224 */ /* 0x000fe200078e001c */
[----:B------:R-:W-:Y:S01]  /*16d0*/  ISETP.GT.AND P4, PT, R237, R222, PT ;  /* 0x000000deed00720c */ /* 0x000fe20003f84270 */
[----:B------:R-:W-:Y:S01]  /*16e0*/  IMAD R8, R244, c[0x0][0x1ac], R17 ;  /* 0x00006b00f4087a24 */ /* 0x000fe200078e0211 */
[----:B------:R-:W-:Y:S01]  /*16f0*/  IADD3 R19, R29, R19, RZ ;  /* 0x000000131d137210 */ /* 0x000fe20007ffe0ff */
[----:B------:R-:W-:Y:S01]  /*1700*/  IMAD R17, R4, c[0x0][0x370], RZ ;  /* 0x0000dc0004117a24 */ /* 0x000fe200078e02ff */
[----:B------:R-:W-:Y:S01]  /*1710*/  IADD3.X R27, R7, R27, R16, P3, !PT ;  /* 0x0000001b071b7210 */ /* 0x000fe20001ffe410 */
[----:B------:R-:W-:Y:S01]  /*1720*/  IMAD.WIDE R6, R25, R6, c[0x0][0x200] ;  /* 0x0000800019067625 */ /* 0x000fe200078e0206 */
[----:B------:R-:W-:-:S03]  /*1730*/  IADD3 R237, R237, -0x1, RZ ;  /* 0xffffffffeded7810 */ /* 0x000fc60007ffe0ff */
[----:B------:R-:W-:Y:S01]  /*1740*/  IMAD.WIDE.U32 R22, R244, c[0x0][0x1a8], R26 ;  /* 0x00006a00f4167a25 */ /* 0x000fe200078e001a */
[----:B------:R-:W-:-:S03]  /*1750*/  MOV R227, R7 ;  /* 0x0000000700e37202 */ /* 0x000fc60000000f00 */
[C---:B------:R-:W-:Y:S01]  /*1760*/  IMAD R17, R207.reuse, c[0x0][0x374], R17 ;  /* 0x0000dd00cf117a24 */ /* 0x040fe200078e0211 */
[----:B------:R-:W-:Y:S01]  /*1770*/  LEA R250, P3, R22, c[0x0][0x160], 0x1 ;  /* 0x0000580016fa7a11 */ /* 0x000fe200078608ff */
[----:B------:R-:W-:-:S04]  /*1780*/  IMAD.WIDE.U32 R18, R207, c[0x0][0x370], R18 ;  /* 0x0000dc00cf127a25 */ /* 0x000fc800078e0012 */
[----:B------:R-:W-:Y:S01]  /*1790*/  IMAD.IADD R8, R23, 0x1, R8 ;  /* 0x0000000117087824 */ /* 0x000fe200078e0208 */
[----:B------:R-:W-:Y:S01]  /*17a0*/  IADD3 R17, R19, R17, RZ ;  /* 0x0000001113117210 */ /* 0x000fe20007ffe0ff */
[----:B------:R-:W-:Y:S01]  /*17b0*/  IMAD.MOV.U32 R228, RZ, RZ, R6 ;  /* 0x000000ffffe47224 */ /* 0x000fe200078e0006 */
[----:B------:R-:W-:Y:S02]  /*17c0*/  LEA R248, P1, R18, c[0x0][0x330], 0x1 ;  /* 0x0000cc0012f87a11 */ /* 0x000fe400078208ff */
[----:B------:R-:W-:Y:S02]  /*17d0*/  LEA.HI.X R251, R22, c[0x0][0x164], R8, 0x1, P3 ;  /* 0x0000590016fb7a11 */ /* 0x000fe400018f0c08 */
[----:B------:R-:W-:Y:S01]  /*17e0*/  LEA.HI.X R249, R18, c[0x0][0x334], R17, 0x1, P1 ;  /* 0x0000cd0012f97a11 */ /* 0x000fe200008f0c11 */
[----:B------:R-:W-:Y:S05]  /*17f0*/  @P4 BRA `(.L_x_464) ;  /* 0x000007c000004947 */ /* 0x000fea0003800000 */
        /* <DEDUP_REMOVED lines=15> */
.L_x_465:
        /* <DEDUP_REMOVED lines=11> */
[----:B------:R-:W-:Y:S02]  /*19a0*/  IADD3 R9, R13, R8, RZ ;  /* 0x000000080d097210 */ /* 0x000fe40007ffe0ff */
[----:B------:R-:W-:-:S05]  /*19b0*/  MOV R8, R12 ;  /* 0x0000000c00087202 */ /* 0x000fca0000000f00 */
[----:B------:R-:W-:-:S05]  /*19c0*/  IMAD.WIDE.U32 R12, R210, c[0x0][0x390], R8 ;  /* 0x0000e400d20c7a25 */ /* 0x000fca00078e0008 */
[----:B------:R-:W-:Y:S02]  /*19d0*/  IADD3 R8, R13, R5, RZ ;  /* 0x000000050d087210 */ /* 0x000fe40007ffe0ff */
[----:B------:R-:W-:Y:S02]  /*19e0*/  MOV R9, R12 ;  /* 0x0000000c00097202 */ /* 0x000fe40000000f00 */
.L_x_466:
        /* <DEDUP_REMOVED lines=27> */
.L_x_468:
[----:B------:R-:W-:Y:S05]  /*1ba0*/  BSYNC B0 ;  /* 0x0000000000007941 */ /* 0x000fea0003800000 */
.L_x_467:
        /* <DEDUP_REMOVED lines=17> */
[----:B------:R2:W-:Y:S04]  /*1cc0*/  @!P1 STG.E.128 [R14.64+0x80], RZ ;  /* 0x000080ff0e009986 */ /* 0x0005e8000c101d06 */
[----:B------:R2:W-:Y:S02]  /*1cd0*/  @!P0 STG.E.128 [R14.64+0x100], RZ ;  /* 0x000100ff0e008986 */ /* 0x0005e4000c101d06 */
.L_x_470:
[----:B------:R-:W-:Y:S05]  /*1ce0*/  BSYNC B0 ;  /* 0x0000000000007941 */ /* 0x000fea0003800000 */
.L_x_469:
[----:B------:R-:W-:Y:S01]  /*1cf0*/  IMAD.WIDE.U32 R6, R223, c[0x0][0x3a8], R208 ;  /* 0x0000ea00df067a25 */ /* 0x000fe200078e00d0 */
        /* <DEDUP_REMOVED lines=24> */
.L_x_472:
[----:B------:R-:W-:Y:S05]  /*1e80*/  BSYNC B0 ;  /* 0x0000000000007941 */ /* 0x000fea0003800000 */
.L_x_471:
[----:B------:R-:W-:Y:S05]  /*1e90*/  @P3 BRA `(.L_x_473) ;  /* 0x0000694000003947 */ /* 0x000fea0003800000 */
[----:B------:R-:W-:Y:S01]  /*1ea0*/  IADD3 R5, P0, R207, 0x20, RZ ;  /* 0x00000020cf057810 */ /* 0x000fe20007f1e0ff */
[----:B------:R-:W-:Y:S01]  /*1eb0*/  IMAD.MOV.U32 R7, RZ, RZ, R6 ;  /* 0x000000ffff077224 */ /* 0x000fe200078e0006 */
[----:B------:R-:W-:-:S02]  /*1ec0*/  MOV R6, R8 ;  /* 0x0000000800067202 */ /* 0x000fc40000000f00 */
        /* <DEDUP_REMOVED lines=15> */
.L_x_464:
        /* <DEDUP_REMOVED lines=31> */
.L_x_475:
[----:B------:R-:W-:Y:S05]  /*21b0*/  BSYNC B0 ;  /* 0x0000000000007941 */ /* 0x000fea0003800000 */
.L_x_474:
        /* <DEDUP_REMOVED lines=39> */
.L_x_477:
[----:B------:R-:W-:Y:S05]  /*2430*/  BSYNC B0 ;  /* 0x0000000000007941 */ /* 0x000fea0003800000 */
.L_x_476:
        /* <DEDUP_REMOVED lines=18> */
.L_x_479:
        /* <DEDUP_REMOVED lines=28> */
.L_x_480:
[----:B------:R-:W-:Y:S05]  /*2720*/  BSYNC B0 ;  /* 0x0000000000007941 */ /* 0x000fea0003800000 */
.L_x_478:
        /* <DEDUP_REMOVED lines=17> */
.L_x_482:
        /* <DEDUP_REMOVED lines=38> */
.L_x_483:
[----:B------:R-:W-:Y:S05]  /*2aa0*/  BSYNC B0 ;  /* 0x0000000000007941 */ /* 0x000fea0003800000 */
.L_x_481:
[C---:B------:R-:W-:Y:S01]  /*2ab0*/  IADD3 R8, R202.reuse, 0x8, RZ ;  /* 0x00000008ca087810 */ /* 0x040fe20007ffe0ff */
[C---:B------:R-:W-:Y:S01]  /*2ac0*/  IMAD.SHL.U32 R230, R202.reuse, 0x4, RZ ;  /* 0x00000004cae67824 */ /* 0x040fe200078e00ff */
[-C--:B------:R-:W-:Y:S01]  /*2ad0*/  ISETP.GE.AND P3, PT, R202, R6.reuse, PT ;  /* 0x00000006ca00720c */ /* 0x080fe20003f66270 */
[----:B------:R-:W-:Y:S01]  /*2ae0*/  IMAD.MOV.U32 R234, RZ, RZ, 0x7f800000 ;  /* 0x7f800000ffea7424 */ /* 0x000fe200078e00ff */
[----:B------:R-:W-:Y:S01]  /*2af0*/  ISETP.GE.AND P2, PT, R8, R6, PT ;  /* 0x000000060800720c */ /* 0x000fe20003f46270 */
[----:B------:R-:W-:Y:S01]  /*2b00*/  IMAD R6, R212, -0x40, R238 ;  /* 0xffffffc0d4067824 */ /* 0x000fe200078e02ee */
[----:B------:R-:W-:Y:S02]  /*2b10*/  SHF.R.S32.HI R229, RZ, 0x1f, R202 ;  /* 0x0000001fffe57819 */ /* 0x000fe400000114ca */
[----:B------:R-:W-:Y:S02]  /*2b20*/  IADD3 R16, P1, R230, R228, RZ ;  /* 0x000000e4e6107210 */ /* 0x000fe40007f3e0ff */
[----:B------:R-:W-:-:S02]  /*2b30*/  ISETP.GE.AND P6, PT, R207, R6, PT ;  /* 0x00000006cf00720c */ /* 0x000fc40003fc6270 */
[----:B------:R-:W-:Y:S02]  /*2b40*/  SHF.L.U64.HI R229, R202, 0x2, R229 ;  /* 0x00000002cae57819 */ /* 0x000fe400000102e5 */
[----:B------:R-:W-:Y:S02]  /*2b50*/  MOV R235, 0x7f800000 ;  /* 0x7f80000000eb7802 */ /* 0x000fe40000000f00 */
[----:B------:R-:W-:Y:S01]  /*2b60*/  IADD3.X R17, R229, R227, RZ, P1, !PT ;  /* 0x000000e3e5117210 */ /* 0x000fe20000ffe4ff */
[----:B------:R-:W-:-:S04]  /*2b70*/  IMAD R8, R10, c[0x0][0x198], RZ ;  /* 0x000066000a087a24 */ /* 0x000fc800078e02ff */
[----:B------:R1:W5:Y:S04]  /*2b80*/  @!P3 LDG.E R234, [R16.64] ;  /* 0x0000000610eab981 */ /* 0x000368000c1e1900 */
[----:B------:R2:W-:Y:S04]  /*2b90*/  @P6 STS.128 [R213+0x12000], RZ ;  /* 0x012000ffd5006388 */ /* 0x0005e80000000c00 */
[----:B------:R2:W-:Y:S04]  /*2ba0*/  @P6 STS.128 [R213+0x14000], RZ ;  /* 0x014000ffd5006388 */ /* 0x0005e80000000c00 */
[----:B------:R2:W-:Y:S04]  /*2bb0*/  @P6 STS.128 [R213+0x16000], RZ ;  /* 0x016000ffd5006388 */ /* 0x0005e80000000c00 */
[----:B------:R1:W5:Y:S01]  /*2bc0*/  @!P2 LDG.E R235, [R16.64+0x20] ;  /* 0x0000200610eba981 */ /* 0x000362000c1e1900 */
[C---:B------:R-:W-:Y:S01]  /*2bd0*/  IMAD R8, R223.reuse, c[0x0][0x19c], R8 ;  /* 0x00006700df087a24 */ /* 0x040fe200078e0208 */
[----:B------:R-:W-:Y:S01]  /*2be0*/  BSSY B0, `(.L_x_484) ;  /* 0x0000028000007945 */ /* 0x000fe20003800000 */
        /* <DEDUP_REMOVED lines=8> */
[----:B--2---:R-:W-:Y:S01]  /*2c70*/  ISETP.GE.AND P4, PT, R208, c[0x0][0x220], PT ;  /* 0x00008800d0007a0c */ /* 0x004fe20003f86270 */
        /* <DEDUP_REMOVED lines=30> */
.L_x_485:
[----:B--2---:R-:W-:Y:S05]  /*2e60*/  BSYNC B0 ;  /* 0x0000000000007941 */ /* 0x004fea0003800000 */
.L_x_484:
        /* <DEDUP_REMOVED lines=38> */
.L_x_487:
[----:B------:R-:W-:Y:S05]  /*30d0*/  BSYNC B0 ;  /* 0x0000000000007941 */ /* 0x000fea0003800000 */
.L_x_486:
[----:B------:R1:W-:Y:S01]  /*30e0*/  @P6 STS.128 [R213+0x18000], RZ ;  /* 0x018000ffd5006388 */ /* 0x0003e20000000c00 */
[----:B------:R-:W-:Y:S01]  /*30f0*/  IMAD.WIDE.U32 R8, R223, c[0x0][0x1a0], R208 ;  /* 0x00006800df087a25 */ /* 0x000fe200078e00d0 */
[----:B------:R-:W-:Y:S02]  /*3100*/  BSSY B0, `(.L_x_488) ;  /* 0x000002b000007945 */ /* 0x000fe40003800000 */
[----:B------:R1:W-:Y:S01]  /*3110*/  @P6 STS.128 [R213+0x1a000], RZ ;  /* 0x01a000ffd5006388 */ /* 0x0003e20000000c00 */
[----:B------:R-:W-:Y:S01]  /*3120*/  IMAD R6, R10, c[0x0][0x1a0], RZ ;  /* 0x000068000a067a24 */ /* 0x000fe200078e02ff */
[----:B------:R-:W-:Y:S01]  /*3130*/  IADD3 R14, P1, R14, R8, RZ ;  /* 0x000000080e0e7210 */ /* 0x000fe20007f3e0ff */
[----:B------:R-:W-:Y:S01]  /*3140*/  IMAD R7, R11, c[0x0][0x1b8], RZ ;  /* 0x00006e000b077a24 */ /* 0x000fe200078e02ff */
[----:B------:R1:W-:Y:S01]  /*3150*/  @P6 STS.128 [R213+0x1c000], RZ ;  /* 0x01c000ffd5006388 */ /* 0x0003e20000000c00 */
[----:B------:R-:W-:Y:S02]  /*3160*/  IMAD R6, R223, c[0x0][0x1a4], R6 ;  /* 0x00006900df067a24 */ /* 0x000fe400078e0206 */
        /* <DEDUP_REMOVED lines=36> */
.L_x_489:
[----:B------:R-:W-:Y:S05]  /*33b0*/  BSYNC B0 ;  /* 0x0000000000007941 */ /* 0x000fea0003800000 */
.L_x_488:
[----:B------:R1:W-:Y:S01]  /*33c0*/  @P5 STS.128 [R213+0x19000], RZ ;  /* 0x019000ffd5005388 */ /* 0x0003e20000000c00 */
[----:B------:R-:W-:Y:S03]  /*33d0*/  BSSY B0, `(.L_x_490) ;  /* 0x0000025000007945 */ /* 0x000fe60003800000 */
[----:B------:R1:W-:Y:S04]  /*33e0*/  @P5 STS.128 [R213+0x1b000], RZ ;  /* 0x01b000ffd5005388 */ /* 0x0003e80000000c00 */
[----:B------:R1:W-:Y:S01]  /*33f0*/  @P5 STS.128 [R213+0x1d000], RZ ;  /* 0x01d000ffd5005388 */ /* 0x0003e20000000c00 */
[----:B------:R-:W-:Y:S05]  /*3400*/  @P5 BRA `(.L_x_491) ;  /* 0x0000021000005947 */ /* 0x000fea0003800000 */
[----:B------:R-:W-:Y:S01]  /*3410*/  IADD3 R6, P1, R207, 0x20, RZ ;  /* 0x00000020cf067810 */ /* 0x000fe20007f3e0ff */
[----:B------:R-:W-:Y:S01]  /*3420*/  IMAD.MOV.U32 R8, RZ, RZ, R12 ;  /* 0x000000ffff087224 */ /* 0x000fe200078e000c */
[----:B------:R-:W-:Y:S01]  /*3430*/  ISETP.GE.AND P4, PT, R208, c[0x0][0x220], PT ;  /* 0x00008800d0007a0c */ /* 0x000fe20003f86270 */
[----:B------:R-:W-:Y:S01]  /*3440*/  IMAD.MOV.U32 R9, RZ, RZ, R7 ;  /* 0x000000ffff097224 */ /* 0x000fe200078e0007 */
[----:B------:R-:W-:Y:S01]  /*3450*/  ISETP.GE.AND P3, PT, R211, c[0x0][0x220], PT ;  /* 0x00008800d3007a0c */ /* 0x000fe20003f66270 */
[----:B------:R-:W-:Y:S01]  /*3460*/  IMAD.X R4, RZ, RZ, R4, P1 ;  /* 0x000000ffff047224 */ /* 0x000fe200008e0604 */
[----:B------:R-:W-:Y:S01]  /*3470*/  ISETP.GE.AND P1, PT, R214, c[0x0][0x220], PT ;  /* 0x00008800d6007a0c */ /* 0x000fe20003f26270 */
[----:B------:R-:W-:-:S04]  /*3480*/  IMAD.WIDE.U32 R8, R6, c[0x0][0x1a0], R8 ;  /* 0x0000680006087a25 */ /* 0x000fc800078e0008 */
[----:B------:R-:W-:-:S04]  /*3490*/  IMAD R4, R4, c[0x0][0x1a0], RZ ;  /* 0x0000680004047a24 */ /* 0x000fc800078e02ff */
[----:B------:R-:W-:Y:S01]  /*34a0*/  IMAD R4, R6, c[0x0][0x1a4], R4 ;  /* 0x0000690006047a24 */ /* 0x000fe200078e0204 */
[C---:B------:R-:W-:Y:S01]  /*34b0*/  @!P4 LEA R6, P5, R8.reuse, c[0x0][0x170], 0x1 ;  /* 0x00005c000806ca11 */ /* 0x040fe200078a08ff */
[----:B------:R1:W-:Y:S02]  /*34c0*/  @P4 STS.128 [R213+0x19000], RZ ;  /* 0x019000ffd5004388 */ /* 0x0003e40000000c00 */
[----:B-1----:R-:W-:Y:S01]  /*34d0*/  @!P3 LEA R10, P2, R8, c[0x0][0x170], 0x1 ;  /* 0x00005c00080aba11 */ /* 0x002fe200078408ff */
        /* <DEDUP_REMOVED lines=20> */
.L_x_491:
[----:B------:R-:W-:Y:S05]  /*3620*/  BSYNC B0 ;  /* 0x0000000000007941 */ /* 0x000fea0003800000 */
.L_x_490:
[----:B------:R-:W-:Y:S01]  /*3630*/  ISETP.NE.U32.AND P3, PT, RZ, c[0x0][0x318], PT ;  /* 0x0000c600ff007a0c */ /* 0x000fe20003f65070 */
[----:B------:R-:W0:Y:S03]  /*3640*/  LDGDEPBAR ;  /* 0x00000000000079af */ /* 0x000e260000000000 */
[----:B------:R-:W-:-:S13]  /*3650*/  ISETP.NE.AND.EX P3, PT, RZ, c[0x0][0x31c], PT, P3 ;  /* 0x0000c700ff007a0c */ /* 0x000fda0003f65330 */
[----:B------:R-:W-:Y:S02]  /*3660*/  @P3 IMAD R4, R5, c[0x0][0x320], RZ ;  /* 0x0000c80005043a24 */ /* 0x000fe400078e02ff */
[----:B-1----:R-:W-:-:S04]  /*3670*/  @P3 IMAD.WIDE.U32 R6, R210, c[0x0][0x320], R244 ;  /* 0x0000c800d2063a25 */ /* 0x002fc800078e00f4 */
[----:B------:R-:W-:Y:S01]  /*3680*/  @P3 IMAD R4, R210, c[0x0][0x324], R4 ;  /* 0x0000c900d2043a24 */ /* 0x000fe200078e0204 */
[----:B------:R-:W-:-:S03]  /*3690*/  @P3 LEA R8, P1, R6, c[0x0][0x318], 0x2 ;  /* 0x0000c60006083a11 */ /* 0x000fc600078210ff */
[----:B------:R-:W-:-:S05]  /*36a0*/  @P3 IMAD.IADD R4, R7, 0x1, R4 ;  /* 0x0000000107043824 */ /* 0x000fca00078e0204 */
[----:B------:R-:W-:-:S05]  /*36b0*/  @P3 LEA.HI.X R9, R6, c[0x0][0x31c], R4, 0x2, P1 ;  /* 0x0000c70006093a11 */ /* 0x000fca00008f1404 */
[----:B--2---:R-:W2:Y:S01]  /*36c0*/  @P3 LDG.E R5, [R8.64] ;  /* 0x0000000608053981 */ /* 0x004ea2000c1e1900 */
[----:B------:R-:W2:Y:S01]  /*36d0*/  @P3 MUFU.RCP R4, c[0x0][0x238] ;  /* 0x00008e0000043b08 */ /* 0x000ea20000001000 */
[----:B------:R-:W-:Y:S01]  /*36e0*/  R2P PR, R203, 0x6 ;  /* 0x00000006cb007804 */ /* 0x000fe20000000000 */
[----:B------:R-:W-:Y:S01]  /*36f0*/  IMAD R221, R212, 0x40, R201 ;  /* 0x00000040d4dd7824 */ /* 0x000fe200078e02c9 */
[----:B------:R-:W-:Y:S01]  /*3700*/  IADD3 R195, R199, 0x3000, RZ ;  /* 0x00003000c7c37810 */ /* 0x000fe20007ffe0ff */
[----:B------:R-:W-:Y:S01]  /*3710*/  IMAD.MOV.U32 R192, RZ, RZ, 0x40 ;  /* 0x00000040ffc07424 */ /* 0x000fe200078e00ff */
[----:B------:R-:W-:Y:S01]  /*3720*/  IADD3 R194, R200, 0x3000, RZ ;  /* 0x00003000c8c27810 */ /* 0x000fe20007ffe0ff */
[----:B------:R-:W-:Y:S01]  /*3730*/  IMAD.MOV.U32 R233, RZ, RZ, RZ ;  /* 0x000000ffffe97224 */ /* 0x000fe200078e00ff */
[----:B------:R-:W-:Y:S01]  /*3740*/  SEL R193, R193, 0xffffffe0, !P1 ;  /* 0xffffffe0c1c17807 */ /* 0x000fe20004800000 */
[----:B------:R-:W-:Y:S01]  /*3750*/  IMAD.MOV.U32 R232, RZ, RZ, c[0x0][0x2e4] ;  /* 0x0000b900ffe87624 */ /* 0x000fe200078e00ff */
[----:B------:R-:W-:Y:S01]  /*3760*/  IADD3 R220, R223, R240, RZ ;  /* 0x000000f0dfdc7210 */ /* 0x000fe20007ffe0ff */
[----:B------:R-:W-:Y:S01]  /*3770*/  IMAD.MOV.U32 R231, RZ, RZ, R236 ;  /* 0x000000ffffe77224 */ /* 0x000fe200078e00ec */
[----:B------:R-:W-:Y:S01]  /*3780*/  SEL R195, R195, R199, !P0 ;  /* 0x000000c7c3c37207 */ /* 0x000fe20004000000 */
[----:B------:R-:W-:Y:S01]  /*3790*/  IMAD.IADD R191, R196, 0x1, R193 ;  /* 0x00000001c4bf7824 */ /* 0x000fe200078e02c1 */
[----:B------:R-:W-:Y:S01]  /*37a0*/  SEL R192, R192, 0xffffffc0, !P2 ;  /* 0xffffffc0c0c07807 */ /* 0x000fe20005000000 */
[----:B------:R-:W-:Y:S01]  /*37b0*/  CS2R R142, SRZ ;  /* 0x00000000008e7805 */ /* 0x000fe2000001ff00 */
[----:B------:R-:W-:Y:S01]  /*37c0*/  IADD3 R243, -R240, R202, -R221 ;  /* 0x000000caf0f37210 */ /* 0x000fe20007ffe9dd */
[----:B------:R-:W-:Y:S01]  /*37d0*/  CS2R R140, SRZ ;  /* 0x00000000008c7805 */ /* 0x000fe2000001ff00 */
[----:B------:R-:W-:Y:S01]  /*37e0*/  SEL R194, R194, R200, !P0 ;  /* 0x000000c8c2c27207 */ /* 0x000fe20004000000 */
        /* <DEDUP_REMOVED lines=49> */
[----:B------:R-:W-:Y:S01]  /*3b00*/  IMAD.IADD R243, R243, 0x1, R238 ;  /* 0x00000001f3f37824 */ /* 0x000fe200078e02ee */
[----:B------:R-:W-:Y:S01]  /*3b10*/  IADD3 R242, R242, -c[0x0][0x2e8], RZ ;  /* 0x8000ba00f2f27a10 */ /* 0x000fe20007ffe0ff */
[----:B------:R-:W-:Y:S01]  /*3b20*/  IMAD.IADD R190, R192, 0x1, R191 ;  /* 0x00000001c0be7824 */ /* 0x000fe200078e02bf */
[----:B------:R-:W-:Y:S01]  /*3b30*/  IADD3 R189, R196, R192, RZ ;  /* 0x000000c0c4bd7210 */ /* 0x000fe20007ffe0ff */
[----:B--2---:R-:W-:-:S02]  /*3b40*/  @P3 FMUL.FTZ R233, R5, R4 ;  /* 0x0000000405e93220 */ /* 0x004fc40000410000 */
.L_x_496:
[----:B------:R-:W0:Y:S01]  /*3b50*/  LDGDEPBAR ;  /* 0x00000000000079af */ /* 0x000e220000000000 */
[C---:B------:R-:W-:Y:S02]  /*3b60*/  IMAD.IADD R98, R194.reuse, 0x1, R193 ;  /* 0x00000001c2627824 */ /* 0x040fe400078e02c1 */
[--C-:B------:R-:W-:Y:S02]  /*3b70*/  IMAD.IADD R97, R194, 0x1, R192.reuse ;  /* 0x00000001c2617824 */ /* 0x100fe400078e02c0 */
[----:B------:R-:W-:Y:S01]  /*3b80*/  IMAD.IADD R96, R98, 0x1, R192 ;  /* 0x0000000162607824 */ /* 0x000fe200078e02c0 */
        /* <DEDUP_REMOVED lines=8> */
[----:B------:R-:W-:Y:S06]  /*3c10*/  LDSM.16.M88.4 R84, [R97] ;  /* 0x000000006154783b */ /* 0x000fec0000000200 */
[----:B------:R-:W4:Y:S01]  /*3c20*/  LDSM.16.M88.4 R88, [R3+0x12000] ;  /* 0x012000000358783b */ /* 0x000f220000000200 */
[C---:B-1----:R-:W-:Y:S05]  /*3c30*/  HMMA.16816.F32.BF16 R4, R16.reuse, R8, RZ ;  /* 0x000000081004723c */ /* 0x042fea00000418ff */
[----:B------:R-:W-:Y:S03]  /*3c40*/  LDSM.16.M88.4 R92, [R2+0x12000] ;  /* 0x01200000025c783b */ /* 0x000fe60000000200 */
[C---:B------:R-:W-:Y:S08]  /*3c50*/  HMMA.16816.F32.BF16 R8, R16.reuse, R10, RZ ;  /* 0x0000000a1008723c */ /* 0x040ff000000418ff */
[C---:B--2---:R-:W-:Y:S08]  /*3c60*/  HMMA.16816.F32.BF16 R12, R16.reuse, R68, RZ ;  /* 0x00000044100c723c */ /* 0x044ff000000418ff */
[----:B------:R-:W-:Y:S01]  /*3c70*/  HMMA.16816.F32.BF16 R16, R16, R70, RZ ;  /* 0x000000461010723c */ /* 0x000fe200000418ff */
[----:B------:R-:W1:Y:S07]  /*3c80*/  LDSM.16.M88.4 R68, [R3+0x12800] ;  /* 0x012800000344783b */ /* 0x000e6e0000000200 */
[C---:B---3--:R-:W-:Y:S08]  /*3c90*/  HMMA.16816.F32.BF16 R4, R72.reuse, R76, R4 ;  /* 0x0000004c4804723c */ /* 0x048ff00000041804 */
[C---:B------:R-:W-:Y:S01]  /*3ca0*/  HMMA.16816.F32.BF16 R8, R72.reuse, R78, R8 ;  /* 0x0000004e4808723c */ /* 0x040fe20000041808 */
[----:B------:R-:W2:Y:S07]  /*3cb0*/  LDSM.16.M88.4 R76, [R96] ;  /* 0x00000000604c783b */ /* 0x000eae0000000200 */
[C---:B----4-:R-:W-:Y:S07]  /*3cc0*/  HMMA.16816.F32.BF16 R12, R72.reuse, R80, R12 ;  /* 0x00000050480c723c */ /* 0x050fee000004180c */
[----:B------:R-:W-:Y:S01]  /*3cd0*/  IADD3 R80, P0, R230, R226, RZ ;  /* 0x000000e2e6507210 */ /* 0x000fe20007f1e0ff */
[----:B------:R-:W-:Y:S01]  /*3ce0*/  HMMA.16816.F32.BF16 R16, R72, R82, R16 ;  /* 0x000000524810723c */ /* 0x000fe20000041810 */
[----:B------:R-:W3:Y:S03]  /*3cf0*/  LDSM.16.M88.4 R72, [R2+0x12800] ;  /* 0x012800000248783b */ /* 0x000ee60000000200 */
[----:B------:R-:W-:Y:S04]  /*3d00*/  IMAD.X R81, R229, 0x1, R225, P0 ;  /* 0x00000001e5517824 */ /* 0x000fe800000e06e1 */
[C---:B------:R-:W-:Y:S01]  /*3d10*/  HMMA.16816.F32.BF16 R4, R84.reuse, R88, R4 ;  /* 0x000000585404723c */ /* 0x040fe20000041804 */
[----:B-----5:R4:W5:Y:S06]  /*3d20*/  LDG.E R153, [R80.64] ;  /* 0x0000000650997981 */ /* 0x02096c000c1e1900 */
[----:B------:R4:W5:Y:S01]  /*3d30*/  LDG.E R152, [R80.64+0x20] ;  /* 0x0000200650987981 */ /* 0x000962000c1e1900 */
[C---:B------:R-:W-:Y:S05]  /*3d40*/  HMMA.16816.F32.BF16 R8, R84.reuse, R90, R8 ;  /* 0x0000005a5408723c */ /* 0x040fea0000041808 */
[----:B------:R-:W-:Y:S03]  /*3d50*/  LDSM.16.M88.4 R88, [R198+0x14000] ;  /* 0x01400000c658783b */ /* 0x000fe60000000200 */
[C---:B-1----:R-:W-:Y:S08]  /*3d60*/  HMMA.16816.F32.BF16 R12, R84.reuse, R68, R12 ;  /* 0x00000044540c723c */ /* 0x042ff0000004180c */
[----:B------:R-:W-:Y:S01]  /*3d70*/  HMMA.16816.F32.BF16 R16, R84, R70, R16 ;  /* 0x000000465410723c */ /* 0x000fe20000041810 */
[----:B------:R-:W-:Y:S06]  /*3d80*/  LDSM.16.M88.4 R68, [R198+0x14800] ;  /* 0x01480000c644783b */ /* 0x000fec0000000200 */
[----:B------:R-:W-:Y:S01]  /*3d90*/  LDSM.16.M88.4 R84, [R98+0x2000] ;  /* 0x002000006254783b */ /* 0x000fe20000000200 */
[C---:B--2---:R-:W-:Y:S05]  /*3da0*/  HMMA.16816.F32.BF16 R4, R76.reuse, R92, R4 ;  /* 0x0000005c4c04723c */ /* 0x044fea0000041804 */
[----:B----4-:R-:W1:Y:S03]  /*3db0*/  LDSM.16.M88.4 R80, [R194+0x2000] ;  /* 0x00200000c250783b */ /* 0x010e660000000200 */
[C---:B------:R-:W-:Y:S03]  /*3dc0*/  HMMA.16816.F32.BF16 R8, R76.reuse, R94, R8 ;  /* 0x0000005e4c08723c */ /* 0x040fe60000041808 */
[----:B------:R-:W2:Y:S05]  /*3dd0*/  LDSM.16.M88.4 R92, [R188+0x14000] ;  /* 0x01400000bc5c783b */ /* 0x000eaa0000000200 */
[C---:B---3--:R-:W-:Y:S08]  /*3de0*/  HMMA.16816.F32.BF16 R12, R76.reuse, R72, R12 ;  /* 0x000000484c0c723c */ /* 0x048ff0000004180c */
[----:B------:R-:W-:Y:S01]  /*3df0*/  HMMA.16816.F32.BF16 R16, R76, R74, R16 ;  /* 0x0000004a4c10723c */ /* 0x000fe20000041810 */
[----:B------:R-:W3:Y:S06]  /*3e00*/  LDSM.16.M88.4 R72, [R188+0x14800] ;  /* 0x01480000bc48783b */ /* 0x000eec0000000200 */
[----:B------:R-:W-:Y:S01]  /*3e10*/  LDSM.16.M88.4 R76, [R97+0x2000] ;  /* 0x00200000614c783b */ /* 0x000fe20000000200 */
[C---:B-1----:R-:W-:Y:S08]  /*3e20*/  HMMA.16816.F32.BF16 R4, R80.reuse, R88, R4 ;  /* 0x000000585004723c */ /* 0x042ff00000041804 */
[C---:B------:R-:W-:Y:S01]  /*3e30*/  HMMA.16816.F32.BF16 R8, R80.reuse, R90, R8 ;  /* 0x0000005a5008723c */ /* 0x040fe20000041808 */
[----:B------:R-:W1:Y:S07]  /*3e40*/  LDSM.16.M88.4 R88, [R3+0x14000] ;  /* 0x014000000358783b */ /* 0x000e6e0000000200 */
[C---:B------:R-:W-:Y:S08]  /*3e50*/  HMMA.16816.F32.BF16 R12, R80.reuse, R68, R12 ;  /* 0x00000044500c723c */ /* 0x040ff0000004180c */
[----:B------:R-:W-:Y:S01]  /*3e60*/  HMMA.16816.F32.BF16 R16, R80, R70, R16 ;  /* 0x000000465010723c */ /* 0x000fe20000041810 */
[----:B------:R-:W4:Y:S06]  /*3e70*/  LDSM.16.M88.4 R68, [R3+0x14800] ;  /* 0x014800000344783b */ /* 0x000f2c0000000200 */
[----:B------:R-:W-:Y:S01]  /*3e80*/  LDSM.16.M88.4 R80, [R96+0x2000] ;  /* 0x002000006050783b */ /* 0x000fe20000000200 */
[C---:B--2---:R-:W-:Y:S08]  /*3e90*/  HMMA.16816.F32.BF16 R4, R84.reuse, R92, R4 ;  /* 0x0000005c5404723c */ /* 0x044ff00000041804 */
[C---:B------:R-:W-:Y:S01]  /*3ea0*/  HMMA.16816.F32.BF16 R8, R84.reuse, R94, R8 ;  /* 0x0000005e5408723c */ /* 0x040fe20000041808 */
[----:B------:R-:W2:Y:S07]  /*3eb0*/  LDSM.16.M88.4 R92, [R2+0x14000] ;  /* 0x01400000025c783b */ /* 0x000eae0000000200 */
[C---:B---3--:R-:W-:Y:S08]  /*3ec0*/  HMMA.16816.F32.BF16 R12, R84.reuse, R72, R12 ;  /* 0x00000048540c723c */ /* 0x048ff0000004180c */
[----:B------:R-:W-:Y:S01]  /*3ed0*/  HMMA.16816.F32.BF16 R16, R84, R74, R16 ;  /* 0x0000004a5410723c */ /* 0x000fe20000041810 */
[----:B------:R-:W3:Y:S06]  /*3ee0*/  LDSM.16.M88.4 R72, [R2+0x14800] ;  /* 0x014800000248783b */ /* 0x000eec0000000200 */
[----:B------:R-:W-:Y:S01]  /*3ef0*/  LDSM.16.M88.4 R84, [R194+0x4000] ;  /* 0x00400000c254783b */ /* 0x000fe20000000200 */
[C---:B-1----:R-:W-:Y:S08]  /*3f00*/  HMMA.16816.F32.BF16 R4, R76.reuse, R88, R4 ;  /* 0x000000584c04723c */ /* 0x042ff00000041804 */
[C---:B------:R-:W-:Y:S01]  /*3f10*/  HMMA.16816.F32.BF16 R8, R76.reuse, R90, R8 ;  /* 0x0000005a4c08723c */ /* 0x040fe20000041808 */
[----:B------:R-:W1:Y:S07]  /*3f20*/  LDSM.16.M88.4 R88, [R198+0x16000] ;  /* 0x01600000c658783b */ /* 0x000e6e0000000200 */
[C---:B----4-:R-:W-:Y:S08]  /*3f30*/  HMMA.16816.F32.BF16 R12, R76.reuse, R68, R12 ;  /* 0x000000444c0c723c */ /* 0x050ff0000004180c */
        /* <DEDUP_REMOVED lines=10> */
[C---:B-1----:R-:W-:Y:S07]  /*3fe0*/  HMMA.16816.F32.BF16 R4, R84.reuse, R88, R4 ;  /* 0x000000585404723c */ /* 0x042fee0000041804 */
[----:B------:R-:W-:Y:S01]  /*3ff0*/  IMAD.SHL.U32 R88, R237, 0x40, RZ ;  /* 0x00000040ed587824 */ /* 0x000fe200078e00ff */
[C---:B------:R-:W-:Y:S04]  /*4000*/  HMMA.16816.F32.BF16 R8, R84.reuse, R90, R8 ;  /* 0x0000005a5408723c */ /* 0x040fe80000041808 */
[----:B------:R-:W-:Y:S04]  /*4010*/  IMAD.IADD R89, R243, 0x1, R88 ;  /* 0x00000001f3597824 */ /* 0x000fe800078e0258 */
[C---:B----4-:R-:W-:Y:S04]  /*4020*/  HMMA.16816.F32.BF16 R12, R84.reuse, R68, R12 ;  /* 0x00000044540c723c */ /* 0x050fe8000004180c */
[----:B------:R-:W-:Y:S02]  /*4030*/  IADD3 R91, R89, 0x8, RZ ;  /* 0x00000008595b7810 */ /* 0x000fe40007ffe0ff */
[----:B------:R-:W-:Y:S02]  /*4040*/  IABS R90, R89 ;  /* 0x00000059005a7213 */ /* 0x000fe40000000000 */
[----:B------:R-:W-:Y:S01]  /*4050*/  HMMA.16816.F32.BF16 R16, R84, R70, R16 ;  /* 0x000000465410723c */ /* 0x000fe20000041810 */
[----:B------:R-:W1:Y:S02]  /*4060*/  LDSM.16.M88.4 R68, [R97+0x4000] ;  /* 0x004000006144783b */ /* 0x000e640000000200 */
[----:B------:R-:W-:Y:S01]  /*4070*/  ISETP.GE.AND P1, PT, R91, RZ, PT ;  /* 0x000000ff5b00720c */ /* 0x000fe20003f26270 */
[----:B------:R-:W-:Y:S03]  /*4080*/  I2F R90, R90 ;  /* 0x0000005a005a7306 */ /* 0x000fe60000201400 */
[----:B------:R-:W4:Y:S01]  /*4090*/  LDSM.16.M88.4 R84, [R3+0x16800] ;  /* 0x016800000354783b */ /* 0x000f220000000200 */
[C---:B--2---:R-:W-:Y:S07]  /*40a0*/  HMMA.16816.F32.BF16 R4, R76.reuse, R92, R4 ;  /* 0x0000005c4c04723c */ /* 0x044fee0000041804 */
[C---:B------:R-:W-:Y:S01]  /*40b0*/  IADD3 R92, R89.reuse, 0x7, RZ ;  /* 0x00000007595c7810 */ /* 0x040fe20007ffe0ff */
[C---:B------:R-:W-:Y:S03]  /*40c0*/  HMMA.16816.F32.BF16 R8, R76.reuse, R94, R8 ;  /* 0x0000005e4c08723c */ /* 0x040fe60000041808 */
[----:B------:R-:W-:Y:S02]  /*40d0*/  ISETP.GE.AND P0, PT, R92, RZ, PT ;  /* 0x000000ff5c00720c */ /* 0x000fe40003f06270 */
[C---:B------:R-:W-:Y:S02]  /*40e0*/  IADD3 R93, R89.reuse, -0x1, RZ ;  /* 0xffffffff595d7810 */ /* 0x040fe40007ffe0ff */
[C---:B------:R-:W-:Y:S01]  /*40f0*/  IADD3 R94, R89.reuse, -0x8, RZ ;  /* 0xfffffff8595e7810 */ /* 0x040fe20007ffe0ff */
[C---:B---3--:R-:W-:Y:S04]  /*4100*/  HMMA.16816.F32.BF16 R12, R76.reuse, R72, R12 ;  /* 0x000000484c0c723c */ /* 0x048fe8000004180c */
[----:B------:R-:W-:Y:S02]  /*4110*/  @!P1 IADD3 R91, -R89, -0x8, RZ ;  /* 0xfffffff8595b9810 */ /* 0x000fe40007ffe1ff */
[----:B------:R-:W-:Y:S02]  /*4120*/  ISETP.GE.AND P1, PT, R93, RZ, PT ;  /* 0x000000ff5d00720c */ /* 0x000fe40003f26270 */
[----:B------:R-:W-:Y:S01]  /*4130*/  HMMA.16816.F32.BF16 R16, R76, R74, R16 ;  /* 0x0000004a4c10723c */ /* 0x000fe20000041810 */
[----:B------:R-:W-:Y:S01]  /*4140*/  LDSM.16.M88.4 R72, [R96+0x4000] ;  /* 0x004000006048783b */ /* 0x000fe20000000200 */
[----:B------:R-:W2:Y:S02]  /*4150*/  I2F R91, R91 ;  /* 0x0000005b005b7306 */ /* 0x000ea40000201400 */
[C---:B------:R-:W-:Y:S02]  /*4160*/  @!P0 IADD3 R92, -R89.reuse, -0x7, RZ ;  /* 0xfffffff9595c8810 */ /* 0x040fe40007ffe1ff */
[----:B------:R-:W-:Y:S01]  /*4170*/  ISETP.GE.AND P0, PT, R94, RZ, PT ;  /* 0x000000ff5e00720c */ /* 0x000fe20003f06270 */
[----:B------:R-:W3:Y:S01]  /*4180*/  LDSM.16.M88.4 R76, [R2+0x16000] ;  /* 0x01600000024c783b */ /* 0x000ee20000000200 */
[C---:B------:R-:W-:Y:S01]  /*4190*/  IADD3 R95, R89.reuse, -0x9, RZ ;  /* 0xfffffff7595f7810 */ /* 0x040fe20007ffe0ff */
[C---:B-1----:R-:W-:Y:S03]  /*41a0*/  HMMA.16816.F32.BF16 R4, R68.reuse, R80, R4 ;  /* 0x000000504404723c */ /* 0x042fe60000041804 */
[----:B------:R-:W1:Y:S02]  /*41b0*/  I2F R92, R92 ;  /* 0x0000005c005c7306 */ /* 0x000e640000201400 */
[----:B------:R-:W-:Y:S02]  /*41c0*/  @!P1 IADD3 R93, -R89, 0x1, RZ ;  /* 0x00000001595d9810 */ /* 0x000fe40007ffe1ff */
[----:B------:R-:W-:Y:S01]  /*41d0*/  ISETP.GE.AND P1, PT, R95, RZ, PT ;  /* 0x000000ff5f00720c */ /* 0x000fe20003f26270 */
[C---:B------:R-:W-:Y:S01]  /*41e0*/  HMMA.16816.F32.BF16 R8, R68.reuse, R82, R8 ;  /* 0x000000524408723c */ /* 0x040fe20000041808 */
[----:B------:R-:W1:Y:S03]  /*41f0*/  LDSM.16.M88.4 R80, [R2+0x16800] ;  /* 0x016800000250783b */ /* 0x000e660000000200 */
[C---:B------:R-:W-:Y:S01]  /*4200*/  @!P0 IADD3 R94, -R89.reuse, 0x8, RZ ;  /* 0x00000008595e8810 */ /* 0x040fe20007ffe1ff */
[----:B------:R-:W1:Y:S03]  /*4210*/  I2F R93, R93 ;  /* 0x0000005d005d7306 */ /* 0x000e660000201400 */
[C---:B----4-:R-:W-:Y:S04]  /*4220*/  HMMA.16816.F32.BF16 R12, R68.reuse, R84, R12 ;  /* 0x00000054440c723c */ /* 0x050fe8000004180c */
[C---:B------:R-:W-:Y:S03]  /*4230*/  @!P1 IADD3 R95, -R89.reuse, 0x9, RZ ;  /* 0x00000009595f9810 */ /* 0x040fe60007ffe1ff */
[----:B------:R-:W4:Y:S01]  /*4240*/  I2F R84, R94 ;  /* 0x0000005e00547306 */ /* 0x000f220000201400 */
[----:B------:R-:W-:Y:S01]  /*4250*/  IADD3 R85, R89, -0x10, RZ ;  /* 0xfffffff059557810 */ /* 0x000fe20007ffe0ff */
[----:B------:R-:W-:Y:S03]  /*4260*/  HMMA.16816.F32.BF16 R16, R68, R86, R16 ;  /* 0x000000564410723c */ /* 0x000fe60000041810 */
[----:B------:R-:W-:Y:S04]  /*4270*/  ISETP.GE.AND P0, PT, R85, RZ, PT ;  /* 0x000000ff5500720c */ /* 0x000fe80003f06270 */
[C---:B------:R-:W-:Y:S01]  /*4280*/  IADD3 R69, R89.reuse, -0x11, RZ ;  /* 0xffffffef59457810 */ /* 0x040fe20007ffe0ff */
[----:B------:R-:W2:Y:S01]  /*4290*/  I2F R95, R95 ;  /* 0x0000005f005f7306 */ /* 0x000ea20000201400 */
[----:B------:R-:W-:Y:S02]  /*42a0*/  IADD3 R70, R89, -0x18, RZ ;  /* 0xffffffe859467810 */ /* 0x000fe40007ffe0ff */
[----:B------:R-:W-:Y:S01]  /*42b0*/  ISETP.GE.AND P2, PT, R69, RZ, PT ;  /* 0x000000ff4500720c */ /* 0x000fe20003f46270 */
[C---:B---3--:R-:W-:Y:S05]  /*42c0*/  HMMA.16816.F32.BF16 R4, R72.reuse, R76, R4 ;  /* 0x0000004c4804723c */ /* 0x048fea0000041804 */
[C---:B------:R-:W-:Y:S02]  /*42d0*/  IADD3 R68, R89.reuse, -0x19, RZ ;  /* 0xffffffe759447810 */ /* 0x040fe40007ffe0ff */
[C---:B------:R-:W-:Y:S01]  /*42e0*/  @!P0 IADD3 R85, -R89.reuse, 0x10, RZ ;  /* 0x0000001059558810 */ /* 0x040fe20007ffe1ff */
[C---:B------:R-:W-:Y:S03]  /*42f0*/  HMMA.16816.F32.BF16 R8, R72.reuse, R78, R8 ;  /* 0x0000004e4808723c */ /* 0x040fe60000041808 */
[----:B------:R-:W-:Y:S02]  /*4300*/  ISETP.GE.AND P1, PT, R70, RZ, PT ;  /* 0x000000ff4600720c */ /* 0x000fe40003f26270 */
[----:B------:R-:W3:Y:S01]  /*4310*/  I2F R85, R85 ;  /* 0x0000005500557306 */ /* 0x000ee20000201400 */
[----:B------:R-:W-:Y:S02]  /*4320*/  ISETP.GE.AND P0, PT, R68, RZ, PT ;  /* 0x000000ff4400720c */ /* 0x000fe40003f06270 */
[C---:B-1----:R-:W-:Y:S04]  /*4330*/  HMMA.16816.F32.BF16 R12, R72.reuse, R80, R12 ;  /* 0x00000050480c723c */ /* 0x042fe8000004180c */
[----:B------:R-:W-:Y:S04]  /*4340*/  @!P2 IADD3 R69, -R89, 0x11, RZ ;  /* 0x000000115945a810 */ /* 0x000fe80007ffe1ff */
[-C--:B--2---:R-:W-:Y:S01]  /*4350*/  FFMA.FTZ R6, R91, -R233.reuse, R6 ;  /* 0x800000e95b067223 */ /* 0x084fe20000010006 */
[C---:B------:R-:W-:Y:S01]  /*4360*/  @!P1 IADD3 R70, -R89.reuse, 0x18, RZ ;  /* 0x0000001859469810 */ /* 0x040fe20007ffe1ff */
[----:B------:R-:W1:Y:S01]  /*4370*/  I2F R69, R69 ;  /* 0x0000004500457306 */ /* 0x000e620000201400 */
[----:B------:R-:W-:Y:S03]  /*4380*/  HMMA.16816.F32.BF16 R16, R72, R82, R16 ;  /* 0x000000524810723c */ /* 0x000fe60000041810 */
[-C--:B------:R-:W-:Y:S01]  /*4390*/  FFMA.FTZ R7, R92, -R233.reuse, R7 ;  /* 0x800000e95c077223 */ /* 0x080fe20000010007 */
[----:B------:R-:W-:Y:S01]  /*43a0*/  @!P0 IADD3 R68, -R89, 0x19, RZ ;  /* 0x0000001959448810 */ /* 0x000fe20007ffe1ff */
[CC--:B------:R-:W-:Y:S01]  /*43b0*/  FFMA.FTZ R5, R93.reuse, -R233.reuse, R5 ;  /* 0x800000e95d057223 */ /* 0x0c0fe20000010005 */
[----:B------:R-:W-:Y:S01]  /*43c0*/  ISETP.GE.AND P0, PT, R88, R242, PT ;  /* 0x000000f25800720c */ /* 0x000fe20003f06270 */
[CC--:B------:R-:W-:Y:S02]  /*43d0*/  FFMA.FTZ R4, R90.reuse, -R233.reuse, R4 ;  /* 0x800000e95a047223 */ /* 0x0c0fe40000010004 */
[-C--:B------:R-:W-:Y:S01]  /*43e0*/  FFMA.FTZ R11, R93, -R233.reuse, R11 ;  /* 0x800000e95d0b7223 */ /* 0x080fe2000001000b */
[----:B------:R-:W2:Y:S02]  /*43f0*/  I2F R70, R70 ;  /* 0x0000004600467306 */ /* 0x000ea40000201400 */
[-C--:B------:R-:W-:Y:S02]  /*4400*/  FFMA.FTZ R10, R90, -R233.reuse, R10 ;  /* 0x800000e95a0a7223 */ /* 0x080fe4000001000a */
[CC--:B----4-:R-:W-:Y:S02]  /*4410*/  FFMA.FTZ R8, R84.reuse, -R233.reuse, R8 ;  /* 0x800000e954087223 */ /* 0x0d0fe40000010008 */
[CC--:B------:R-:W-:Y:S02]  /*4420*/  FFMA.FTZ R9, R95.reuse, -R233.reuse, R9 ;  /* 0x800000e95f097223 */ /* 0x0c0fe40000010009 */
[-C--:B------:R-:W-:Y:S02]  /*4430*/  FFMA.FTZ R14, R84, -R233.reuse, R14 ;  /* 0x800000e9540e7223 */ /* 0x080fe4000001000e */
[-C--:B------:R-:W-:Y:S01]  /*4440*/  FFMA.FTZ R15, R95, -R233.reuse, R15 ;  /* 0x800000e95f0f7223 */ /* 0x080fe2000001000f */
[----:B------:R-:W4:Y:S01]  /*4450*/  I2F R68, R68 ;  /* 0x0000004400447306 */ /* 0x000f220000201400 */
[-C--:B---3--:R-:W-:Y:S02]  /*4460*/  FFMA.FTZ R12, R85, -R233.reuse, R12 ;  /* 0x800000e9550c7223 */ /* 0x088fe4000001000c */
[-C--:B-1----:R-:W-:Y:S02]  /*4470*/  FFMA.FTZ R13, R69, -R233.reuse, R13 ;  /* 0x800000e9450d7223 */ /* 0x082fe4000001000d */
[-C--:B------:R-:W-:Y:S02]  /*4480*/  FFMA.FTZ R18, R85, -R233.reuse, R18 ;  /* 0x800000e955127223 */ /* 0x080fe40000010012 */
[-C--:B------:R-:W-:Y:S02]  /*4490*/  FFMA.FTZ R19, R69, -R233.reuse, R19 ;  /* 0x800000e945137223 */ /* 0x080fe40000010013 */
[-C--:B--2---:R-:W-:Y:S02]  /*44a0*/  FFMA.FTZ R16, R70, -R233.reuse, R16 ;  /* 0x800000e946107223 */ /* 0x084fe40000010010 */
[----:B----4-:R-:W-:Y:S02]  /*44b0*/  FFMA.FTZ R17, R68, -R233, R17 ;  /* 0x800000e944117223 */ /* 0x010fe40000010011 */
[----:B------:R-:W-:Y:S01]  /*44c0*/  IMAD.MOV.U32 R68, RZ, RZ, c[0x0][0x2e4] ;  /* 0x0000b900ff447624 */ /* 0x000fe200078e00ff */
[----:B------:R-:W-:-:S05]  /*44d0*/  @!P0 BRA `(.L_x_492) ;  /* 0x0000008000008947 */ /* 0x000fca0003800000 */
[----:B------:R-:W-:Y:S02]  /*44e0*/  IADD3 R69, R232, R220, -R238 ;  /* 0x000000dce8457210 */ /* 0x000fe40007ffe8ee */
[----:B------:R-:W-:Y:S02]  /*44f0*/  IADD3 R68, R88, 0x40, RZ ;  /* 0x0000004058447810 */ /* 0x000fe40007ffe0ff */
[----:B------:R-:W-:Y:S02]  /*4500*/  IADD3 R70, R223, 0x40, RZ ;  /* 0x00000040df467810 */ /* 0x000fe40007ffe0ff */
[----:B------:R-:W-:Y:S01]  /*4510*/  ISETP.GE.AND P1, PT, R68, R69, PT ;  /* 0x000000454400720c */ /* 0x000fe20003f26270 */
[----:B------:R-:W-:Y:S01]  /*4520*/  IMAD.MOV.U32 R68, RZ, RZ, R232 ;  /* 0x000000ffff447224 */ /* 0x000fe200078e00e8 */
[----:B------:R-:W-:Y:S11]  /*4530*/  ISETP.LT.AND P0, PT, R70, R238, PT ;  /* 0x000000ee4600720c */ /* 0x000ff60003f01270 */
[----:B------:R-:W-:Y:S02]  /*4540*/  @!UPT UIADD3 URZ, URZ, URZ, URZ ;  /* 0x0000003f3f3ff290 */ /* 0x000fe4000fffe03f */
[----:B------:R-:W-:-:S05]  /*4550*/  @!P1 BRA P0, `(.L_x_493) ;  /* 0x0000045000009947 */ /* 0x000fca0000000000 */
.L_x_492:
[----:B------:R-:W-:Y:S01]  /*4560*/  IADD3 R71, R238, 0x1, -R240 ;  /* 0x00000001ee477810 */ /* 0x000fe20007ffe8f0 */
[----:B------:R-:W-:Y:S01]  /*4570*/  IMAD.IADD R78, R202, 0x1, R88 ;  /* 0x00000001ca4e7824 */ /* 0x000fe200078e0258 */
[-C--:B------:R-:W-:Y:S01]  /*4580*/  IADD3 R70, -R68, R238.reuse, -R240 ;  /* 0x000000ee44467210 */ /* 0x080fe20007ffe9f0 */
[----:B------:R-:W-:Y:S01]  /*4590*/  IMAD.MOV.U32 R232, RZ, RZ, R68 ;  /* 0x000000ffffe87224 */ /* 0x000fe200078e0044 */
[----:B------:R-:W-:Y:S02]  /*45a0*/  IADD3 R71, R71, c[0x0][0x2e8], RZ ;  /* 0x0000ba0047477a10 */ /* 0x000fe40007ffe0ff */
[C---:B------:R-:W-:Y:S01]  /*45b0*/  IADD3 R69, R78.reuse, 0x8, RZ ;  /* 0x000000084e457810 */ /* 0x040fe20007ffe0ff */
[C---:B------:R-:W-:Y:S01]  /*45c0*/  IMAD.IADD R79, R78.reuse, 0x1, R70 ;  /* 0x000000014e4f7824 */ /* 0x040fe200078e0246 */
[C---:B------:R-:W-:Y:S01]  /*45d0*/  IADD3 R77, R221.reuse, 0x1, RZ ;  /* 0x00000001dd4d7810 */ /* 0x040fe20007ffe0ff */
[----:B------:R-:W-:Y:S01]  /*45e0*/  IMAD.IADD R78, R78, 0x1, R71 ;  /* 0x000000014e4e7824 */ /* 0x000fe200078e0247 */
[----:B------:R-:W-:Y:S01]  /*45f0*/  IADD3 R76, R221, 0x8, RZ ;  /* 0x00000008dd4c7810 */ /* 0x000fe20007ffe0ff */
[--C-:B------:R-:W-:Y:S01]  /*4600*/  IMAD.IADD R70, R70, 0x1, R69.reuse ;  /* 0x0000000146467824 */ /* 0x100fe200078e0245 */
[----:B------:R-:W-:Y:S01]  /*4610*/  IMNMX R79, RZ, R79, !PT ;  /* 0x0000004fff4f7217 */ /* 0x000fe20007800200 */
[----:B------:R-:W-:Y:S01]  /*4620*/  IMAD.IADD R69, R71, 0x1, R69 ;  /* 0x0000000147457824 */ /* 0x000fe200078e0245 */
[----:B------:R-:W-:Y:S02]  /*4630*/  IMNMX R78, R78, R238, PT ;  /* 0x000000ee4e4e7217 */ /* 0x000fe40003800200 */
[-C--:B------:R-:W-:Y:S02]  /*4640*/  ISETP.GE.AND P0, PT, R221, R79.reuse, PT ;  /* 0x0000004fdd00720c */ /* 0x080fe40003f06270 */
[-C--:B------:R-:W-:Y:S02]  /*4650*/  ISETP.GE.AND P6, PT, R77, R79.reuse, PT ;  /* 0x0000004f4d00720c */ /* 0x080fe40003fc6270 */
        /* <DEDUP_REMOVED lines=24> */
[-C--:B------:R-:W-:Y:S02]  /*47e0*/  ISETP.GE.OR P6, PT, R77, R69.reuse, !P6 ;  /* 0x000000454d00720c */ /* 0x080fe400077c6670 */
        /* <DEDUP_REMOVED lines=28> */
.L_x_493:
[C---:B------:R-:W-:Y:S01]  /*49b0*/  FMUL.FTZ R68, R234.reuse, 1.4426950216293334961 ;  /* 0x3fb8aa3bea447820 */ /* 0x040fe20000410000 */
[----:B------:R-:W-:Y:S02]  /*49c0*/  FSETP.NEU.FTZ.AND P0, PT, R234, -INF , PT ;  /* 0xff800000ea00780b */ /* 0x000fe40003f1d000 */
[----:B------:R-:W-:Y:S02]  /*49d0*/  SHF.L.U32 R151, R200, 0x1, RZ ;  /* 0x00000001c8977819 */ /* 0x000fe400000006ff */
[----:B------:R-:W-:Y:S02]  /*49e0*/  FSEL R68, R68, RZ, P0 ;  /* 0x000000ff44447208 */ /* 0x000fe40000000000 */
[----:B------:R-:W-:Y:S02]  /*49f0*/  FSETP.NEU.FTZ.AND P0, PT, R235, -INF , PT ;  /* 0xff800000eb00780b */ /* 0x000fe40003f1d000 */
[-C--:B------:R-:W-:Y:S01]  /*4a00*/  IADD3 R150, R193, R151.reuse, RZ ;  /* 0x00000097c1967210 */ /* 0x080fe20007ffe0ff */
[--C-:B------:R-:W-:Y:S01]  /*4a10*/  FFMA.FTZ R169, R4, c[0x0][0x23c], -R68.reuse ;  /* 0x00008f0004a97a23 */ /* 0x100fe20000010844 */
[C---:B------:R-:W-:Y:S01]  /*4a20*/  IADD3 R149, R192.reuse, R151, RZ ;  /* 0x00000097c0957210 */ /* 0x040fe20007ffe0ff */
[----:B------:R-:W-:Y:S01]  /*4a30*/  FMUL.FTZ R4, R235, 1.4426950216293334961 ;  /* 0x3fb8aa3beb047820 */ /* 0x000fe20000410000 */
[----:B------:R-:W-:Y:S01]  /*4a40*/  IADD3 R148, R192, R150, RZ ;  /* 0x00000096c0947210 */ /* 0x000fe20007ffe0ff */
[--C-:B------:R-:W-:Y:S01]  /*4a50*/  FFMA.FTZ R168, R5, c[0x0][0x23c], -R68.reuse ;  /* 0x00008f0005a87a23 */ /* 0x100fe20000010844 */
[----:B------:R-:W-:Y:S01]  /*4a60*/  MOV R252, c[0x0][0x22c] ;  /* 0x00008b0000fc7a02 */ /* 0x000fe20000000f00 */
[--C-:B------:R-:W-:Y:S01]  /*4a70*/  FFMA.FTZ R167, R8, c[0x0][0x23c], -R68.reuse ;  /* 0x00008f0008a77a23 */ /* 0x100fe20000010844 */
[----:B------:R-:W-:Y:S01]  /*4a80*/  FSEL R4, R4, RZ, P0 ;  /* 0x000000ff04047208 */ /* 0x000fe20000000000 */
[--C-:B------:R-:W-:Y:S01]  /*4a90*/  FFMA.FTZ R166, R9, c[0x0][0x23c], -R68.reuse ;  /* 0x00008f0009a67a23 */ /* 0x100fe20000010844 */
[----:B------:R-:W-:Y:S01]  /*4aa0*/  MUFU.EX2 R169, R169 ;  /* 0x000000a900a97308 */ /* 0x000fe20000000800 */
[----:B------:R-:W-:Y:S01]  /*4ab0*/  FFMA.FTZ R165, R12, c[0x0][0x23c], -R68 ;  /* 0x00008f000ca57a23 */ /* 0x000fe20000010844 */
[----:B------:R-:W-:Y:S01]  /*4ac0*/  ISETP.GT.AND P6, PT, R237, R222, PT ;  /* 0x000000deed00720c */ /* 0x000fe20003fc4270 */
[--C-:B------:R-:W-:Y:S02]  /*4ad0*/  FFMA.FTZ R161, R6, c[0x0][0x23c], -R4.reuse ;  /* 0x00008f0006a17a23 */ /* 0x100fe40000010804 */
[--C-:B------:R-:W-:Y:S02]  /*4ae0*/  FFMA.FTZ R160, R7, c[0x0][0x23c], -R4.reuse ;  /* 0x00008f0007a07a23 */ /* 0x100fe40000010804 */
[--C-:B------:R-:W-:Y:S02]  /*4af0*/  FFMA.FTZ R159, R10, c[0x0][0x23c], -R4.reuse ;  /* 0x00008f000a9f7a23 */ /* 0x100fe40000010804 */
[--C-:B------:R-:W-:Y:S01]  /*4b00*/  FFMA.FTZ R158, R11, c[0x0][0x23c], -R4.reuse ;  /* 0x00008f000b9e7a23 */ /* 0x100fe20000010804 */
[----:B------:R-:W1:Y:S01]  /*4b10*/  MUFU.EX2 R168, R168 ;  /* 0x000000a800a87308 */ /* 0x000e620000000800 */
[--C-:B------:R-:W-:Y:S02]  /*4b20*/  FFMA.FTZ R155, R18, c[0x0][0x23c], -R4.reuse ;  /* 0x00008f00129b7a23 */ /* 0x100fe40000010804 */
[--C-:B------:R-:W-:Y:S02]  /*4b30*/  FFMA.FTZ R157, R14, c[0x0][0x23c], -R4.reuse ;  /* 0x00008f000e9d7a23 */ /* 0x100fe40000010804 */
[--C-:B------:R-:W-:Y:S02]  /*4b40*/  FFMA.FTZ R156, R15, c[0x0][0x23c], -R4.reuse ;  /* 0x00008f000f9c7a23 */ /* 0x100fe40000010804 */
[----:B------:R-:W-:Y:S02]  /*4b50*/  FFMA.FTZ R4, R19, c[0x0][0x23c], -R4 ;  /* 0x00008f0013047a23 */ /* 0x000fe40000010804 */
[--C-:B------:R-:W-:Y:S01]  /*4b60*/  FFMA.FTZ R164, R13, c[0x0][0x23c], -R68.reuse ;  /* 0x00008f000da47a23 */ /* 0x100fe20000010844 */
[----:B------:R-:W-:Y:S01]  /*4b70*/  MUFU.EX2 R161, R161 ;  /* 0x000000a100a17308 */ /* 0x000fe20000000800 */
[--C-:B------:R-:W-:Y:S02]  /*4b80*/  FFMA.FTZ R163, R16, c[0x0][0x23c], -R68.reuse ;  /* 0x00008f0010a37a23 */ /* 0x100fe40000010844 */
[----:B------:R-:W-:Y:S02]  /*4b90*/  FFMA.FTZ R68, R17, c[0x0][0x23c], -R68 ;  /* 0x00008f0011447a23 */ /* 0x000fe40000010844 */
[----:B------:R-:W-:Y:S05]  /*4ba0*/  IMAD R252, R252, c[0x0][0x1c0], RZ ;  /* 0x00007000fcfc7a24 */ /* 0x000fea00078e02ff */
[----:B------:R-:W2:Y:S10]  /*4bb0*/  MUFU.EX2 R160, R160 ;  /* 0x000000a000a07308 */ /* 0x000eb40000000800 */
[----:B------:R-:W-:Y:S10]  /*4bc0*/  MUFU.EX2 R167, R167 ;  /* 0x000000a700a77308 */ /* 0x000ff40000000800 */
[----:B------:R-:W3:Y:S10]  /*4bd0*/  MUFU.EX2 R166, R166 ;  /* 0x000000a600a67308 */ /* 0x000ef40000000800 */
[----:B------:R-:W-:Y:S10]  /*4be0*/  MUFU.EX2 R159, R159 ;  /* 0x0000009f009f7308 */ /* 0x000ff40000000800 */
[----:B------:R-:W4:Y:S10]  /*4bf0*/  MUFU.EX2 R158, R158 ;  /* 0x0000009e009e7308 */ /* 0x000f340000000800 */
[----:B------:R4:W-:Y:S10]  /*4c00*/  MUFU.EX2 R154, R4 ;  /* 0x00000004009a7308 */ /* 0x0009f40000000800 */
[----:B------:R-:W-:Y:S10]  /*4c10*/  MUFU.EX2 R165, R165 ;  /* 0x000000a500a57308 */ /* 0x000ff40000000800 */
[----:B------:R-:W1:Y:S10]  /*4c20*/  MUFU.EX2 R164, R164 ;  /* 0x000000a400a47308 */ /* 0x000e740000000800 */
[----:B------:R-:W-:Y:S10]  /*4c30*/  MUFU.EX2 R157, R157 ;  /* 0x0000009d009d7308 */ /* 0x000ff40000000800 */
[----:B------:R-:W1:Y:S10]  /*4c40*/  MUFU.EX2 R156, R156 ;  /* 0x0000009c009c7308 */ /* 0x000e740000000800 */
[----:B------:R-:W-:Y:S10]  /*4c50*/  MUFU.EX2 R162, R68 ;  /* 0x0000004400a27308 */ /* 0x000ff40000000800 */
[----:B------:R-:W4:Y:S10]  /*4c60*/  MUFU.EX2 R163, R163 ;  /* 0x000000a300a37308 */ /* 0x000f340000000800 */
[----:B------:R-:W4:Y:S01]  /*4c70*/  MUFU.EX2 R155, R155 ;  /* 0x0000009b009b7308 */ /* 0x000f220000000800 */
[----:B-1----:R-:W-:Y:S02]  /*4c80*/  F2FP.BF16.PACK_AB R7, R168, R169 ;  /* 0x000000a9a807723e */ /* 0x002fe400000010ff */
[----:B--2---:R-:W-:Y:S02]  /*4c90*/  F2FP.BF16.PACK_AB R6, R160, R161 ;  /* 0x000000a1a006723e */ /* 0x004fe400000010ff */
[----:B---3--:R-:W-:Y:S01]  /*4ca0*/  F2FP.BF16.PACK_AB R5, R166, R167 ;  /* 0x000000a7a605723e */ /* 0x008fe200000010ff */
[----:B------:R1:W-:Y:S01]  /*4cb0*/  STS [R215+0x20000], R7 ;  /* 0x02000007d7007388 */ /* 0x0003e20000000800 */
[----:B----4-:R-:W-:Y:S05]  /*4cc0*/  F2FP.BF16.PACK_AB R4, R158, R159 ;  /* 0x0000009f9e04723e */ /* 0x010fea00000010ff */
[----:B------:R2:W-:Y:S06]  /*4cd0*/  STS [R215+0x20400], R6 ;  /* 0x02040006d7007388 */ /* 0x0005ec0000000800 */
[----:B------:R3:W-:Y:S06]  /*4ce0*/  STS [R219+0x20000], R5 ;  /* 0x02000005db007388 */ /* 0x0007ec0000000800 */
[----:B------:R4:W-:Y:S01]  /*4cf0*/  STS [R219+0x20400], R4 ;  /* 0x02040004db007388 */ /* 0x0009e20000000800 */
[----:B-1----:R-:W-:Y:S05]  /*4d00*/  F2FP.BF16.PACK_AB R7, R164, R165 ;  /* 0x000000a5a407723e */ /* 0x002fea00000010ff */
[----:B------:R-:W-:Y:S01]  /*4d10*/  STS [R217+0x20000], R7 ;  /* 0x02000007d9007388 */ /* 0x000fe20000000800 */
[----:B--2---:R-:W-:Y:S05]  /*4d20*/  F2FP.BF16.PACK_AB R6, R156, R157 ;  /* 0x0000009d9c06723e */ /* 0x004fea00000010ff */
[----:B------:R-:W-:Y:S01]  /*4d30*/  STS [R217+0x20400], R6 ;  /* 0x02040006d9007388 */ /* 0x000fe20000000800 */
[----:B---3--:R-:W-:Y:S05]  /*4d40*/  F2FP.BF16.PACK_AB R5, R162, R163 ;  /* 0x000000a3a205723e */ /* 0x008fea00000010ff */
[----:B------:R-:W-:Y:S01]  /*4d50*/  STS [R224+0x20000], R5 ;  /* 0x02000005e0007388 */ /* 0x000fe20000000800 */
[----:B----4-:R-:W-:Y:S05]  /*4d60*/  F2FP.BF16.PACK_AB R4, R154, R155 ;  /* 0x0000009b9a04723e */ /* 0x010fea00000010ff */
        /* <DEDUP_REMOVED lines=9> */
[C---:B-1----:R-:W-:Y:S05]  /*4e00*/  HMMA.16816.F32.BF16 R4, R16.reuse, R8, RZ ;  /* 0x000000081004723c */ /* 0x042fea00000418ff */
[----:B------:R-:W-:Y:S03]  /*4e10*/  LDSM.16.M88.4 R92, [R148+0xc000] ;  /* 0x00c00000945c783b */ /* 0x000fe60000000200 */
[C---:B------:R-:W-:Y:S03]  /*4e20*/  HMMA.16816.F32.BF16 R8, R16.reuse, R10, RZ ;  /* 0x0000000a1008723c */ /* 0x040fe600000418ff */
[----:B------:R-:W-:Y:S05]  /*4e30*/  LDSM.16.M88.4 R96, [R2+0x18000] ;  /* 0x018000000260783b */ /* 0x000fea0000000200 */
        /* <DEDUP_REMOVED lines=8> */
[----:B------:R-:W2:Y:S06]  /*4ec0*/  LDSM.16.M88.4 R72, [R2+0x18800] ;  /* 0x018800000248783b */ /* 0x000eac0000000200 */
[----:B------:R-:W3:Y:S01]  /*4ed0*/  LDSM.16.M88.4 R80, [R198+0x1a000] ;  /* 0x01a00000c650783b */ /* 0x000ee20000000200 */
[C---:B------:R-:W-:Y:S08]  /*4ee0*/  HMMA.16816.F32.BF16 R4, R84.reuse, R88, R4 ;  /* 0x000000585404723c */ /* 0x040ff00000041804 */
        /* <DEDUP_REMOVED lines=34> */
[C---:B---3--:R-:W-:Y:S08]  /*5110*/  HMMA.16816.F32.BF16 R4, R76.reuse, R80, R4 ;  /* 0x000000504c04723c */ /* 0x048ff00000041804 */
[C---:B------:R-:W-:Y:S01]  /*5120*/  HMMA.16816.F32.BF16 R8, R76.reuse, R82, R8 ;  /* 0x000000524c08723c */ /* 0x040fe20000041808 */
[----:B------:R-:W-:Y:S07]  /*5130*/  LDSM.16.M88.4 R80, [R3+0x1c000] ;  /* 0x01c000000350783b */ /* 0x000fee0000000200 */
[C---:B--2---:R-:W-:Y:S08]  /*5140*/  HMMA.16816.F32.BF16 R12, R76.reuse, R72, R12 ;  /* 0x000000484c0c723c */ /* 0x044ff0000004180c */
        /* <DEDUP_REMOVED lines=11> */
[C---:B------:R-:W-:Y:S08]  /*5200*/  HMMA.16816.F32.BF16 R8, R92.reuse, R98, R8 ;  /* 0x000000625c08723c */ /* 0x040ff00000041808 */
[C---:B--2---:R-:W-:Y:S08]  /*5210*/  HMMA.16816.F32.BF16 R12, R92.reuse, R72, R12 ;  /* 0x000000485c0c723c */ /* 0x044ff0000004180c */
[----:B------:R-:W-:Y:S01]  /*5220*/  HMMA.16816.F32.BF16 R16, R92, R74, R16 ;  /* 0x0000004a5c10723c */ /* 0x000fe20000041810 */
[----:B------:R-:W2:Y:S07]  /*5230*/  LDSM.16.M88.4 R72, [R2+0x1c800] ;  /* 0x01c800000248783b */ /* 0x000eae0000000200 */
[C---:B---3--:R-:W-:Y:S08]  /*5240*/  HMMA.16816.F32.BF16 R4, R76.reuse, R80, R4 ;  /* 0x000000504c04723c */ /* 0x048ff00000041804 */
[C---:B------:R-:W-:Y:S08]  /*5250*/  HMMA.16816.F32.BF16 R8, R76.reuse, R82, R8 ;  /* 0x000000524c08723c */ /* 0x040ff00000041808 */
[C---:B-1----:R-:W-:Y:S07]  /*5260*/  HMMA.16816.F32.BF16 R12, R76.reuse, R68, R12 ;  /* 0x000000444c0c723c */ /* 0x042fee000004180c */
[----:B------:R-:W-:Y:S01]  /*5270*/  LEA R68, -R252, RZ, 0x6 ;  /* 0x000000fffc447211 */ /* 0x000fe200078e31ff */
[----:B------:R-:W-:Y:S04]  /*5280*/  HMMA.16816.F32.BF16 R16, R76, R70, R16 ;  /* 0x000000464c10723c */ /* 0x000fe80000041810 */
[C---:B------:R-:W-:Y:S04]  /*5290*/  LEA R246, P0, R68.reuse, R246, 0x2 ;  /* 0x000000f644f67211 */ /* 0x040fe800078010ff */
[C---:B----4-:R-:W-:Y:S05]  /*52a0*/  HMMA.16816.F32.BF16 R4, R84.reuse, R88, R4 ;  /* 0x000000585404723c */ /* 0x050fea0000041804 */
[----:B------:R-:W-:Y:S03]  /*52b0*/  LEA.HI.X.SX32 R247, R68, R247, 0x2, P0 ;  /* 0x000000f744f77211 */ /* 0x000fe600000f16ff */
        /* <DEDUP_REMOVED lines=43> */
[----:B------:R-:W-:Y:S02]  /*5570*/  LEA R74, P0, R70, R250, 0x1 ;  /* 0x000000fa464a7211 */ /* 0x000fe400078008ff */
[----:B------:R-:W-:Y:S01]  /*5580*/  ISETP.NE.U32.AND P5, PT, R68, 0x1, PT ;  /* 0x000000014400780c */ /* 0x000fe20003fa5070 */
[----:B------:R-:W-:Y:S01]  /*5590*/  IMAD.MOV.U32 R68, RZ, RZ, c[0x0][0x194] ;  /* 0x00006500ff447624 */ /* 0x000fe200078e00ff */
[----:B------:R-:W-:Y:S02]  /*55a0*/  LEA.HI.X.SX32 R75, R70, R251, 0x1, P0 ;  /* 0x000000fb464b7211 */ /* 0x000fe400000f0eff */
[----:B------:R-:W-:Y:S02]  /*55b0*/  SEL R71, R71, 0x6000, !P5 ;  /* 0x0000600047477807 */ /* 0x000fe40006800000 */
[C---:B------:R-:W-:Y:S02]  /*55c0*/  @!P3 LEA R80, P5, R69.reuse, R74, 0x6 ;  /* 0x0000004a4550b211 */ /* 0x040fe400078a30ff */
[C---:B------:R-:W-:Y:S01]  /*55d0*/  LEA R72, P4, R69.reuse, R70, 0x5 ;  /* 0x0000004645487211 */ /* 0x040fe200078828ff */
[--C-:B------:R-:W-:Y:S01]  /*55e0*/  IMAD.IADD R236, R236, 0x1, R71.reuse ;  /* 0x00000001ecec7824 */ /* 0x100fe200078e0247 */
[----:B------:R-:W-:Y:S01]  /*55f0*/  @!P3 LEA.HI.X R81, R69, R75, R68, 0x6, P5 ;  /* 0x0000004b4551b211 */ /* 0x000fe200028f3444 */
[--C-:B------:R-:W-:Y:S01]  /*5600*/  IMAD.IADD R231, R231, 0x1, R71.reuse ;  /* 0x00000001e7e77824 */ /* 0x100fe200078e0247 */
[-C--:B------:R-:W-:Y:S01]  /*5610*/  @!P1 LEA R78, P0, R72, R250.reuse, 0x1 ;  /* 0x000000fa484e9211 */ /* 0x080fe200078008ff */
[----:B------:R-:W-:Y:S01]  /*5620*/  IMAD.IADD R194, R194, 0x1, R71 ;  /* 0x00000001c2c27824 */ /* 0x000fe200078e0247 */
[----:B------:R1:W-:Y:S01]  /*5630*/  @P3 STS [R236], RZ ;  /* 0x000000ffec003388 */ /* 0x0003e20000000800 */
[----:B------:R-:W-:Y:S03]  /*5640*/  SHF.R.S32.HI R73, RZ, 0x1f, R70 ;  /* 0x0000001fff497819 */ /* 0x000fe60000011446 */
[----:B------:R1:W-:Y:S01]  /*5650*/  @P3 STS [R236+0x4], RZ ;  /* 0x000004ffec003388 */ /* 0x0003e20000000800 */
[----:B------:R-:W-:Y:S02]  /*5660*/  LEA.HI.X R73, R69, R73, R68, 0x5, P4 ;  /* 0x0000004945497211 */ /* 0x000fe400020f2c44 */
[C---:B------:R-:W-:Y:S01]  /*5670*/  @!P2 LEA R76, P4, R72.reuse, R250, 0x1 ;  /* 0x000000fa484ca211 */ /* 0x040fe200078808ff */
[----:B------:R1:W-:Y:S01]  /*5680*/  @P3 STS [R236+0x8], RZ ;  /* 0x000008ffec003388 */ /* 0x0003e20000000800 */
[CCC-:B------:R-:W-:Y:S01]  /*5690*/  @!P1 LEA.HI.X R79, R72.reuse, R251.reuse, R73.reuse, 0x1, P0 ;  /* 0x000000fb484f9211 */ /* 0x1c0fe200000f0c49 */
[----:B------:R-:W-:Y:S01]  /*56a0*/  IMAD.MOV.U32 R250, RZ, RZ, R74 ;  /* 0x000000fffffa7224 */ /* 0x000fe200078e004a */
[----:B------:R-:W-:Y:S01]  /*56b0*/  @!P2 LEA.HI.X R77, R72, R251, R73, 0x1, P4 ;  /* 0x000000fb484da211 */ /* 0x000fe200020f0c49 */
[----:B------:R1:W-:Y:S01]  /*56c0*/  @P3 STS [R236+0xc], RZ ;  /* 0x00000cffec003388 */ /* 0x0003e20000000800 */
[----:B------:R-:W-:Y:S03]  /*56d0*/  IMAD.MOV.U32 R251, RZ, RZ, R75 ;  /* 0x000000fffffb7224 */ /* 0x000fe600078e004b */
        /* <DEDUP_REMOVED lines=45> */
.L_x_494:
        /* <DEDUP_REMOVED lines=19> */
[----:B------:R-:W2:Y:S05]  /*5ae0*/  LDSM.16.MT88.4 R8, [R184+0xc000] ;  /* 0x00c00000b808783b */ /* 0x000eaa0000004200 */
[----:B------:R-:W3:Y:S05]  /*5af0*/  LDSM.16.MT88.4 R12, [R0+0x20000] ;  /* 0x02000000000c783b */ /* 0x000eea0000004200 */
[----:B------:R-:W4:Y:S05]  /*5b00*/  LDSM.16.MT88.4 R16, [R184+0xe000] ;  /* 0x00e00000b810783b */ /* 0x000f2a0000004200 */
[----:B------:R-:W5:Y:S05]  /*5b10*/  LDSM.16.MT88.4 R68, [R184+0x10000] ;  /* 0x01000000b844783b */ /* 0x000f6a0000004200 */
[----:B-1----:R-:W-:Y:S05]  /*5b20*/  LDSM.16.MT88.4 R72, [R197+0x20800] ;  /* 0x02080000c548783b */ /* 0x002fea0000004200 */
[----:B------:R-:W1:Y:S05]  /*5b30*/  LDSM.16.MT88.4 R76, [R184+0xc800] ;  /* 0x00c80000b84c783b */ /* 0x000e6a0000004200 */
[----:B------:R-:W1:Y:S05]  /*5b40*/  LDSM.16.MT88.4 R80, [R0+0x20800] ;  /* 0x020800000050783b */ /* 0x000e6a0000004200 */
[----:B------:R-:W1:Y:S01]  /*5b50*/  LDSM.16.MT88.4 R84, [R184+0xe800] ;  /* 0x00e80000b854783b */ /* 0x000e620000004200 */
[-C--:B--2---:R-:W-:Y:S04]  /*5b60*/  HMMA.16816.F32.BF16 R20, R4, R8.reuse, R20 ;  /* 0x000000080414723c */ /* 0x084fe80000041814 */
[----:B------:R-:W-:Y:S04]  /*5b70*/  LDSM.16.MT88.4 R88, [R0+0x21800] ;  /* 0x021800000058783b */ /* 0x000fe80000004200 */
[C---:B---3--:R-:W-:Y:S08]  /*5b80*/  HMMA.16816.F32.BF16 R24, R12.reuse, R8, R24 ;  /* 0x000000080c18723c */ /* 0x048ff00000041818 */
[-C--:B------:R-:W-:Y:S08]  /*5b90*/  HMMA.16816.F32.BF16 R28, R12, R10.reuse, R28 ;  /* 0x0000000a0c1c723c */ /* 0x080ff0000004181c */
[C---:B------:R-:W-:Y:S01]  /*5ba0*/  HMMA.16816.F32.BF16 R32, R4.reuse, R10, R32 ;  /* 0x0000000a0420723c */ /* 0x040fe20000041820 */
[----:B------:R-:W2:Y:S07]  /*5bb0*/  LDSM.16.MT88.4 R8, [R184+0x10800] ;  /* 0x01080000b808783b */ /* 0x000eae0000004200 */
        /* <DEDUP_REMOVED lines=8> */
[----:B------:R-:W-:Y:S07]  /*5c40*/  LDSM.16.MT88.4 R12, [R184+0xd000] ;  /* 0x00d00000b80c783b */ /* 0x000fee0000004200 */
[----:B------:R-:W-:Y:S01]  /*5c50*/  HMMA.16816.F32.BF16 R64, R4, R70, R64 ;  /* 0x000000460440723c */ /* 0x000fe20000041840 */
[----:B------:R-:W3:Y:S05]  /*5c60*/  LDSM.16.MT88.4 R4, [R197+0x21000] ;  /* 0x02100000c504783b */ /* 0x000eea0000004200 */
[----:B------:R-:W4:Y:S02]  /*5c70*/  LDSM.16.MT88.4 R68, [R184+0xf000] ;  /* 0x00f00000b844783b */ /* 0x000f240000004200 */
        /* <DEDUP_REMOVED lines=10> */
[-C--:B--2---:R-:W-:Y:S08]  /*5d20*/  HMMA.16816.F32.BF16 R52, R72, R8.reuse, R52 ;  /* 0x000000084834723c */ /* 0x084ff00000041834 */
[C---:B------:R-:W-:Y:S08]  /*5d30*/  HMMA.16816.F32.BF16 R56, R80.reuse, R8, R56 ;  /* 0x000000085038723c */ /* 0x040ff00000041838 */
[-C--:B------:R-:W-:Y:S01]  /*5d40*/  HMMA.16816.F32.BF16 R60, R80, R10.reuse, R60 ;  /* 0x0000000a503c723c */ /* 0x080fe2000004183c */
[----:B------:R-:W2:Y:S07]  /*5d50*/  LDSM.16.MT88.4 R80, [R197+0x21800] ;  /* 0x02180000c550783b */ /* 0x000eae0000004200 */
[----:B------:R-:W-:Y:S01]  /*5d60*/  HMMA.16816.F32.BF16 R64, R72, R10, R64 ;  /* 0x0000000a4840723c */ /* 0x000fe20000041840 */
[----:B------:R-:W5:Y:S05]  /*5d70*/  LDSM.16.MT88.4 R8, [R184+0xf800] ;  /* 0x00f80000b808783b */ /* 0x000f6a0000004200 */
[----:B------:R-:W1:Y:S02]  /*5d80*/  LDSM.16.MT88.4 R72, [R184+0x11800] ;  /* 0x01180000b848783b */ /* 0x000e640000004200 */
[-C--:B---3--:R-:W-:Y:S03]  /*5d90*/  HMMA.16816.F32.BF16 R20, R4, R12.reuse, R20 ;  /* 0x0000000c0414723c */ /* 0x088fe60000041814 */
[----:B------:R-:W-:Y:S05]  /*5da0*/  BAR.SYNC.DEFER_BLOCKING 0x0 ;  /* 0x0000000000007b1d */ /* 0x000fea0000010000 */
[C---:B------:R-:W-:Y:S08]  /*5db0*/  HMMA.16816.F32.BF16 R24, R16.reuse, R12, R24 ;  /* 0x0000000c1018723c */ /* 0x040ff00000041818 */
[-C--:B------:R-:W-:Y:S08]  /*5dc0*/  HMMA.16816.F32.BF16 R28, R16, R14.reuse, R28 ;  /* 0x0000000e101c723c */ /* 0x080ff0000004181c */
[C---:B------:R-:W-:Y:S08]  /*5dd0*/  HMMA.16816.F32.BF16 R32, R4.reuse, R14, R32 ;  /* 0x0000000e0420723c */ /* 0x040ff00000041820 */
[-C--:B----4-:R-:W-:Y:S08]  /*5de0*/  HMMA.16816.F32.BF16 R36, R4, R68.reuse, R36 ;  /* 0x000000440424723c */ /* 0x090ff00000041824 */
[C---:B------:R-:W-:Y:S08]  /*5df0*/  HMMA.16816.F32.BF16 R40, R16.reuse, R68, R40 ;  /* 0x000000441028723c */ /* 0x040ff00000041828 */
[-C--:B------:R-:W-:Y:S08]  /*5e00*/  HMMA.16816.F32.BF16 R44, R16, R70.reuse, R44 ;  /* 0x00000046102c723c */ /* 0x080ff0000004182c */
[C---:B------:R-:W-:Y:S08]  /*5e10*/  HMMA.16816.F32.BF16 R48, R4.reuse, R70, R48 ;  /* 0x000000460430723c */ /* 0x040ff00000041830 */
[-C--:B-1----:R-:W-:Y:S08]  /*5e20*/  HMMA.16816.F32.BF16 R52, R4, R76.reuse, R52 ;  /* 0x0000004c0434723c */ /* 0x082ff00000041834 */
[C---:B------:R-:W-:Y:S08]  /*5e30*/  HMMA.16816.F32.BF16 R56, R16.reuse, R76, R56 ;  /* 0x0000004c1038723c */ /* 0x040ff00000041838 */
[-C--:B------:R-:W-:Y:S08]  /*5e40*/  HMMA.16816.F32.BF16 R60, R16, R78.reuse, R60 ;  /* 0x0000004e103c723c */ /* 0x080ff0000004183c */
[----:B------:R-:W-:Y:S08]  /*5e50*/  HMMA.16816.F32.BF16 R64, R4, R78, R64 ;  /* 0x0000004e0440723c */ /* 0x000ff00000041840 */
[-C--:B--2---:R-:W-:Y:S08]  /*5e60*/  HMMA.16816.F32.BF16 R20, R80, R84.reuse, R20 ;  /* 0x000000545014723c */ /* 0x084ff00000041814 */
        /* <DEDUP_REMOVED lines=16> */
[C---:B------:R-:W-:Y:S01]  /*5f70*/  IMAD.U32 R6, R5.reuse, -0x40, RZ ;  /* 0xffffffc005067824 */ /* 0x040fe200078e00ff */
[----:B------:R-:W-:Y:S04]  /*5f80*/  ISETP.GE.AND P1, PT, R214, c[0x0][0x220], PT ;  /* 0x00008800d6007a0c */ /* 0x000fe80003f26270 */
[C---:B------:R-:W-:Y:S02]  /*5f90*/  LEA R10, P0, R6.reuse, R248, 0x1 ;  /* 0x000000f8060a7211 */ /* 0x040fe400078008ff */
[----:B------:R-:W-:Y:S02]  /*5fa0*/  SHF.R.S32.HI R8, RZ, 0x1f, R6 ;  /* 0x0000001fff087819 */ /* 0x000fe40000011406 */
[----:B------:R-:W-:Y:S01]  /*5fb0*/  LEA.HI.X.SX32 R11, R6, R249, 0x1, P0 ;  /* 0x000000f9060b7211 */ /* 0x000fe200000f0eff */
[----:B------:R1:W-:Y:S01]  /*5fc0*/  @P3 STS.128 [R213+0xc000], RZ ;  /* 0x00c000ffd5003388 */ /* 0x0003e20000000c00 */
[C---:B------:R-:W-:Y:S02]  /*5fd0*/  @!P3 LEA R14, P5, R5.reuse, R10, 0x6 ;  /* 0x0000000a050eb211 */ /* 0x040fe400078a30ff */
[C---:B------:R-:W-:Y:S01]  /*5fe0*/  LEA R7, P4, R5.reuse, R6, 0x5 ;  /* 0x0000000605077211 */ /* 0x040fe200078828ff */
        /* <DEDUP_REMOVED lines=38> */
.L_x_495:
        /* <DEDUP_REMOVED lines=10> */
[----:B------:R-:W-:Y:S01]  /*62f0*/  LDSM.16.M88.4 R172, [R189] ;  /* 0x00000000bdac783b */ /* 0x000fe20000000200 */
[-C--:B-12---:R-:W-:Y:S03]  /*6300*/  HMMA.16816.F32.BF16 R4, R96, R16.reuse, RZ ;  /* 0x000000106004723c */ /* 0x086fe600000418ff */
[----:B------:R-:W1:Y:S04]  /*6310*/  LDSM.16.MT88.4 R176, [R184+0x13000] ;  /* 0x01300000b8b0783b */ /* 0x000e680000004200 */
[----:B------:R-:W-:Y:S01]  /*6320*/  LDSM.16.MT88.4 R180, [R184+0x17000] ;  /* 0x01700000b8b4783b */ /* 0x000fe20000004200 */
[C---:B---3--:R-:W-:Y:S08]  /*6330*/  HMMA.16816.F32.BF16 R8, R92.reuse, R16, RZ ;  /* 0x000000105c08723c */ /* 0x048ff000000418ff */
        /* <DEDUP_REMOVED lines=10> */
[----:B------:R-:W2:Y:S07]  /*63e0*/  LDSM.16.M88.4 R148, [R189+0x1000] ;  /* 0x00100000bd94783b */ /* 0x000eae0000000200 */
[-C--:B------:R-:W-:Y:S08]  /*63f0*/  HMMA.16816.F32.BF16 R4, R152, R156.reuse, R4 ;  /* 0x0000009c9804723c */ /* 0x080ff00000041804 */
[C---:B------:R-:W-:Y:S08]  /*6400*/  HMMA.16816.F32.BF16 R8, R160.reuse, R156, R8 ;  /* 0x0000009ca008723c */ /* 0x040ff00000041808 */
[-C--:B------:R-:W-:Y:S08]  /*6410*/  HMMA.16816.F32.BF16 R12, R160, R158.reuse, R12 ;  /* 0x0000009ea00c723c */ /* 0x080ff0000004180c */
[C---:B------:R-:W-:Y:S01]  /*6420*/  HMMA.16816.F32.BF16 R16, R152.reuse, R158, R16 ;  /* 0x0000009e9810723c */ /* 0x040fe20000041810 */
[----:B------:R-:W3:Y:S07]  /*6430*/  LDSM.16.MT88.4 R156, [R184+0x15000] ;  /* 0x01500000b89c783b */ /* 0x000eee0000004200 */
[-C--:B------:R-:W-:Y:S08]  /*6440*/  HMMA.16816.F32.BF16 R68, R152, R164.reuse, R68 ;  /* 0x000000a49844723c */ /* 0x080ff00000041844 */
[C---:B------:R-:W-:Y:S08]  /*6450*/  HMMA.16816.F32.BF16 R72, R160.reuse, R164, R72 ;  /* 0x000000a4a048723c */ /* 0x040ff00000041848 */
[-C--:B------:R-:W-:Y:S08]  /*6460*/  HMMA.16816.F32.BF16 R76, R160, R166.reuse, R76 ;  /* 0x000000a6a04c723c */ /* 0x080ff0000004184c */
[C---:B------:R-:W-:Y:S01]  /*6470*/  HMMA.16816.F32.BF16 R80, R152.reuse, R166, R80 ;  /* 0x000000a69850723c */ /* 0x040fe20000041850 */
[----:B------:R-:W-:Y:S07]  /*6480*/  LDSM.16.M88.4 R164, [R190+0x1000] ;  /* 0x00100000bea4783b */ /* 0x000fee0000000200 */
[-C--:B------:R-:W-:Y:S08]  /*6490*/  HMMA.16816.F32.BF16 R84, R152, R168.reuse, R84 ;  /* 0x000000a89854723c */ /* 0x080ff00000041854 */
[C---:B------:R-:W-:Y:S08]  /*64a0*/  HMMA.16816.F32.BF16 R88, R160.reuse, R168, R88 ;  /* 0x000000a8a058723c */ /* 0x040ff00000041858 */
[-C--:B------:R-:W-:Y:S01]  /*64b0*/  HMMA.16816.F32.BF16 R92, R160, R170.reuse, R92 ;  /* 0x000000aaa05c723c */ /* 0x080fe2000004185c */
[----:B------:R-:W-:Y:S07]  /*64c0*/  LDSM.16.MT88.4 R160, [R184+0x13800] ;  /* 0x01380000b8a0783b */ /* 0x000fee0000004200 */
[----:B------:R-:W-:Y:S01]  /*64d0*/  HMMA.16816.F32.BF16 R96, R152, R170, R96 ;  /* 0x000000aa9860723c */ /* 0x000fe20000041860 */
[----:B------:R-:W4:Y:S04]  /*64e0*/  LDSM.16.M88.4 R152, [R190] ;  /* 0x00000000be98783b */ /* 0x000f280000000200 */
[----:B------:R-:W4:Y:S03]  /*64f0*/  LDSM.16.MT88.4 R168, [R184+0x15800] ;  /* 0x01580000b8a8783b */ /* 0x000f260000004200 */
[-C--:B-1----:R-:W-:Y:S01]  /*6500*/  HMMA.16816.F32.BF16 R4, R172, R176.reuse, R4 ;  /* 0x000000b0ac04723c */ /* 0x082fe20000041804 */
[----:B------:R-:W1:Y:S07]  /*6510*/  LDSM.16.MT88.4 R184, [R184+0x17800] ;  /* 0x01780000b8b8783b */ /* 0x000e6e0000004200 */
[C---:B--2---:R-:W-:Y:S08]  /*6520*/  HMMA.16816.F32.BF16 R8, R148.reuse, R176, R8 ;  /* 0x000000b09408723c */ /* 0x044ff00000041808 */
[-C--:B------:R-:W-:Y:S08]  /*6530*/  HMMA.16816.F32.BF16 R12, R148, R178.reuse, R12 ;  /* 0x000000b2940c723c */ /* 0x080ff0000004180c */
[C---:B------:R-:W-:Y:S08]  /*6540*/  HMMA.16816.F32.BF16 R16, R172.reuse, R178, R16 ;  /* 0x000000b2ac10723c */ /* 0x040ff00000041810 */
[-C--:B---3--:R-:W-:Y:S08]  /*6550*/  HMMA.16816.F32.BF16 R68, R172, R156.reuse, R68 ;  /* 0x0000009cac44723c */ /* 0x088ff00000041844 */
[C---:B------:R-:W-:Y:S08]  /*6560*/  HMMA.16816.F32.BF16 R72, R148.reuse, R156, R72 ;  /* 0x0000009c9448723c */ /* 0x040ff00000041848 */
[-C--:B------:R-:W-:Y:S08]  /*6570*/  HMMA.16816.F32.BF16 R76, R148, R158.reuse, R76 ;  /* 0x0000009e944c723c */ /* 0x080ff0000004184c */
[C---:B------:R-:W-:Y:S08]  /*6580*/  HMMA.16816.F32.BF16 R80, R172.reuse, R158, R80 ;  /* 0x0000009eac50723c */ /* 0x040ff00000041850 */
[-C--:B------:R-:W-:Y:S08]  /*6590*/  HMMA.16816.F32.BF16 R84, R172, R180.reuse, R84 ;  /* 0x000000b4ac54723c */ /* 0x080ff00000041854 */
[C---:B------:R-:W-:Y:S08]  /*65a0*/  HMMA.16816.F32.BF16 R88, R148.reuse, R180, R88 ;  /* 0x000000b49458723c */ /* 0x040ff00000041858 */
[-C--:B------:R-:W-:Y:S07]  /*65b0*/  HMMA.16816.F32.BF16 R92, R148, R182.reuse, R92 ;  /* 0x000000b6945c723c */ /* 0x080fee000004185c */
[----:B------:R-:W-:Y:S01]  /*65c0*/  @P6 IADD3 R150, P0, R230, R228, RZ ;  /* 0x000000e4e6966210 */ /* 0x000fe20007f1e0ff */
[----:B------:R-:W-:Y:S04]  /*65d0*/  HMMA.16816.F32.BF16 R96, R172, R182, R96 ;  /* 0x000000b6ac60723c */ /* 0x000fe80000041860 */
[----:B------:R-:W-:Y:S02]  /*65e0*/  @P6 IMAD.X R151, R229, 0x1, R227, P0 ;  /* 0x00000001e5976824 */ /* 0x000fe400000e06e3 */
[C---:B------:R-:W-:Y:S02]  /*65f0*/  IMAD.SHL.U32 R149, R252.reuse, 0x8, RZ ;  /* 0x00000008fc957824 */ /* 0x040fe400078e00ff */
[-C--:B----4-:R-:W-:Y:S01]  /*6600*/  HMMA.16816.F32.BF16 R4, R152, R160.reuse, R4 ;  /* 0x000000a09804723c */ /* 0x090fe20000041804 */
[----:B------:R2:W5:Y:S04]  /*6610*/  @P6 LDG.E R234, [R150.64+-0x100] ;  /* 0xffff000696ea6981 */ /* 0x000568000c1e1900 */
[----:B------:R2:W5:Y:S01]  /*6620*/  @P6 LDG.E R235, [R150.64+-0xe0] ;  /* 0xffff200696eb6981 */ /* 0x000562000c1e1900 */
[----:B------:R-:W-:Y:S02]  /*6630*/  IMAD.SHL.U32 R148, R252, 0x10, RZ ;  /* 0x00000010fc947824 */ /* 0x000fe400078e00ff */
[C---:B------:R-:W-:Y:S04]  /*6640*/  HMMA.16816.F32.BF16 R8, R164.reuse, R160, R8 ;  /* 0x000000a0a408723c */ /* 0x040fe80000041808 */
[CC--:B------:R-:W-:Y:S04]  /*6650*/  LEA R158, P1, R148.reuse, R246.reuse, 0x2 ;  /* 0x000000f6949e7211 */ /* 0x0c0fe800078210ff */
[-C--:B------:R-:W-:Y:S04]  /*6660*/  HMMA.16816.F32.BF16 R12, R164, R162.reuse, R12 ;  /* 0x000000a2a40c723c */ /* 0x080fe8000004180c */
[-C--:B------:R-:W-:Y:S03]  /*6670*/  LEA.HI.X.SX32 R159, R148, R247.reuse, 0x2, P1 ;  /* 0x000000f7949f7211 */ /* 0x080fe600008f16ff */
[----:B------:R3:W-:Y:S01]  /*6680*/  RED.E.ADD.F32.FTZ.RN.STRONG.GPU [R246.64], R4 ;  /* 0x00000004f600798e */ /* 0x0007e2000c10e786 */
[C---:B------:R-:W-:Y:S04]  /*6690*/  HMMA.16816.F32.BF16 R16, R152.reuse, R162, R16 ;  /* 0x000000a29810723c */ /* 0x040fe80000041810 */
[CC--:B--2---:R-:W-:Y:S04]  /*66a0*/  LEA R150, P0, R149.reuse, R246.reuse, 0x2 ;  /* 0x000000f695967211 */ /* 0x0c4fe800078010ff */
[-C--:B------:R-:W-:Y:S04]  /*66b0*/  HMMA.16816.F32.BF16 R68, R152, R168.reuse, R68 ;  /* 0x000000a89844723c */ /* 0x080fe80000041844 */
[-C--:B------:R-:W-:Y:S04]  /*66c0*/  LEA.HI.X.SX32 R151, R149, R247.reuse, 0x2, P0 ;  /* 0x000000f795977211 */ /* 0x080fe800000f16ff */
[C---:B------:R-:W-:Y:S01]  /*66d0*/  HMMA.16816.F32.BF16 R72, R164.reuse, R168, R72 ;  /* 0x000000a8a448723c */ /* 0x040fe20000041848 */
[----:B------:R2:W-:Y:S04]  /*66e0*/  RED.E.ADD.F32.FTZ.RN.STRONG.GPU [R150.64], R5 ;  /* 0x000000059600798e */ /* 0x0005e8000c10e786 */
[----:B------:R4:W-:Y:S03]  /*66f0*/  RED.E.ADD.F32.FTZ.RN.STRONG.GPU [R158.64], R6 ;  /* 0x000000069e00798e */ /* 0x0009e6000c10e786 */
[-C--:B------:R-:W-:Y:S04]  /*6700*/  HMMA.16816.F32.BF16 R76, R164, R170.reuse, R76 ;  /* 0x000000aaa44c723c */ /* 0x080fe8000004184c */
[C---:B---3--:R-:W-:Y:S04]  /*6710*/  IMAD.SHL.U32 R4, R252.reuse, 0x20, RZ ;  /* 0x00000020fc047824 */ /* 0x048fe800078e00ff */
[C---:B------:R-:W-:Y:S08]  /*6720*/  HMMA.16816.F32.BF16 R80, R152.reuse, R170, R80 ;  /* 0x000000aa9850723c */ /* 0x040ff00000041850 */
[-C--:B-1----:R-:W-:Y:S04]  /*6730*/  HMMA.16816.F32.BF16 R84, R152, R184.reuse, R84 ;  /* 0x000000b89854723c */ /* 0x082fe80000041854 */
[C---:B--2---:R-:W-:Y:S04]  /*6740*/  IMAD R5, R252.reuse, 0x28, RZ ;  /* 0x00000028fc057824 */ /* 0x044fe800078e02ff */
[C---:B------:R-:W-:Y:S04]  /*6750*/  HMMA.16816.F32.BF16 R88, R164.reuse, R184, R88 ;  /* 0x000000b8a458723c */ /* 0x040fe80000041858 */
[C---:B----4-:R-:W-:Y:S04]  /*6760*/  IMAD R6, R252.reuse, 0x30, RZ ;  /* 0x00000030fc067824 */ /* 0x050fe800078e02ff */
[-C--:B------:R-:W-:Y:S08]  /*6770*/  HMMA.16816.F32.BF16 R92, R164, R186.reuse, R92 ;  /* 0x000000baa45c723c */ /* 0x080ff0000004185c */
[----:B------:R-:W-:Y:S07]  /*6780*/  HMMA.16816.F32.BF16 R96, R152, R186, R96 ;  /* 0x000000ba9860723c */ /* 0x000fee0000041860 */
[----:B------:R-:W-:Y:S01]  /*6790*/  IMAD R152, R252, 0x18, RZ ;  /* 0x00000018fc987824 */ /* 0x000fe200078e02ff */
[-C--:B------:R-:W-:Y:S01]  /*67a0*/  LEA R154, P1, R4, R246.reuse, 0x2 ;  /* 0x000000f6049a7211 */ /* 0x080fe200078210ff */
[----:B------:R-:W-:Y:S03]  /*67b0*/  IMAD R252, R252, 0x38, RZ ;  /* 0x00000038fcfc7824 */ /* 0x000fe600078e02ff */
[-C--:B------:R-:W-:Y:S02]  /*67c0*/  LEA R156, P0, R152, R246.reuse, 0x2 ;  /* 0x000000f6989c7211 */ /* 0x080fe400078010ff */
[-C--:B------:R-:W-:Y:S02]  /*67d0*/  LEA.HI.X.SX32 R155, R4, R247.reuse, 0x2, P1 ;  /* 0x000000f7049b7211 */ /* 0x080fe400008f16ff */
[-C--:B------:R-:W-:Y:S02]  /*67e0*/  LEA.HI.X.SX32 R157, R152, R247.reuse, 0x2, P0 ;  /* 0x000000f7989d7211 */ /* 0x080fe400000f16ff */
[CC--:B------:R-:W-:Y:S02]  /*67f0*/  LEA R152, P0, R5.reuse, R246.reuse, 0x2 ;  /* 0x000000f605987211 */ /* 0x0c0fe400078010ff */
[----:B------:R-:W-:Y:S01]  /*6800*/  IADD3 R4, R148, 0x20, RZ ;  /* 0x0000002094047810 */ /* 0x000fe20007ffe0ff */
[----:B------:R1:W-:Y:S01]  /*6810*/  RED.E.ADD.F32.FTZ.RN.STRONG.GPU [R156.64], R7 ;  /* 0x000000079c00798e */ /* 0x0003e2000c10e786 */
[-C--:B------:R-:W-:Y:S03]  /*6820*/  LEA.HI.X.SX32 R153, R5, R247.reuse, 0x2, P0 ;  /* 0x000000f705997211 */ /* 0x080fe600000f16ff */
[----:B------:R2:W-:Y:S01]  /*6830*/  RED.E.ADD.F32.FTZ.RN.STRONG.GPU [R154.64], R8 ;  /* 0x000000089a00798e */ /* 0x0005e2000c10e786 */
[C---:B------:R-:W-:Y:S03]  /*6840*/  IMAD.IADD R5, R149.reuse, 0x1, R4 ;  /* 0x0000000195057824 */ /* 0x040fe600078e0204 */
[----:B------:R3:W-:Y:S01]  /*6850*/  RED.E.ADD.F32.FTZ.RN.STRONG.GPU [R152.64], R9 ;  /* 0x000000099800798e */ /* 0x0007e2000c10e786 */
[-C--:B-1----:R-:W-:Y:S02]  /*6860*/  LEA R156, P1, R6, R246.reuse, 0x2 ;  /* 0x000000f6069c7211 */ /* 0x082fe400078210ff */
[-C--:B--2---:R-:W-:Y:S02]  /*6870*/  LEA R8, P0, R252, R246.reuse, 0x2 ;  /* 0x000000f6fc087211 */ /* 0x084fe400078010ff */
[-C--:B------:R-:W-:Y:S02]  /*6880*/  LEA.HI.X.SX32 R157, R6, R247.reuse, 0x2, P1 ;  /* 0x000000f7069d7211 */ /* 0x080fe400008f16ff */
[-C--:B---3--:R-:W-:Y:S02]  /*6890*/  LEA.HI.X.SX32 R9, R252, R247.reuse, 0x2, P0 ;  /* 0x000000f7fc097211 */ /* 0x088fe400000f16ff */
[CC--:B------:R-:W-:Y:S01]  /*68a0*/  LEA R6, P0, R4.reuse, R246.reuse, 0x2 ;  /* 0x000000f604067211 */ /* 0x0c0fe200078010ff */
[----:B------:R-:W-:Y:S03]  /*68b0*/  RED.E.ADD.F32.FTZ.RN.STRONG.GPU [R156.64], R10 ;  /* 0x0000000a9c00798e */ /* 0x000fe6000c10e786 */
[-C--:B------:R-:W-:Y:S01]  /*68c0*/  LEA.HI.X.SX32 R7, R4, R247.reuse, 0x2, P0 ;  /* 0x000000f704077211 */ /* 0x080fe200000f16ff */
[----:B------:R1:W-:Y:S01]  /*68d0*/  RED.E.ADD.F32.FTZ.RN.STRONG.GPU [R8.64], R11 ;  /* 0x0000000b0800798e */ /* 0x0003e2000c10e786 */
[----:B------:R-:W-:Y:S03]  /*68e0*/  IMAD.IADD R4, R149, 0x1, R5 ;  /* 0x0000000195047824 */ /* 0x000fe600078e0205 */
[----:B------:R2:W-:Y:S04]  /*68f0*/  RED.E.ADD.F32.FTZ.RN.STRONG.GPU [R246.64+0x80], R16 ;  /* 0x00008010f600798e */ /* 0x0005e8000c10e786 */
[----:B------:R-:W-:Y:S04]  /*6900*/  RED.E.ADD.F32.FTZ.RN.STRONG.GPU [R150.64+0x80], R17 ;  /* 0x000080119600798e */ /* 0x000fe8000c10e786 */
[----:B------:R3:W-:Y:S01]  /*6910*/  RED.E.ADD.F32.FTZ.RN.STRONG.GPU [R6.64], R18 ;  /* 0x000000120600798e */ /* 0x0007e2000c10e786 */
[CC--:B-1----:R-:W-:Y:S04]  /*6920*/  LEA R8, P0, R5.reuse, R246.reuse, 0x2 ;  /* 0x000000f605087211 */ /* 0x0c2fe800078010ff */
[-C--:B------:R-:W-:Y:S01]  /*6930*/  LEA.HI.X.SX32 R9, R5, R247.reuse, 0x2, P0 ;  /* 0x000000f705097211 */ /* 0x080fe200000f16ff */
[----:B------:R-:W-:Y:S01]  /*6940*/  IMAD.IADD R5, R149, 0x1, R4 ;  /* 0x0000000195057824 */ /* 0x000fe200078e0204 */
[CC--:B--2---:R-:W-:Y:S03]  /*6950*/  LEA R16, P1, R4.reuse, R246.reuse, 0x2 ;  /* 0x000000f604107211 */ /* 0x0c4fe600078210ff */
[----:B------:R1:W-:Y:S01]  /*6960*/  RED.E.ADD.F32.FTZ.RN.STRONG.GPU [R8.64], R19 ;  /* 0x000000130800798e */ /* 0x0003e2000c10e786 */
[-C--:B------:R-:W-:Y:S01]  /*6970*/  LEA R10, P0, R5, R246.reuse, 0x2 ;  /* 0x000000f6050a7211 */ /* 0x080fe200078010ff */
[----:B---3--:R-:W-:Y:S01]  /*6980*/  IMAD.IADD R6, R149, 0x1, R5 ;  /* 0x0000000195067824 */ /* 0x008fe200078e0205 */
[-C--:B------:R-:W-:Y:S02]  /*6990*/  LEA.HI.X.SX32 R17, R4, R247.reuse, 0x2, P1 ;  /* 0x000000f704117211 */ /* 0x080fe400008f16ff */
[-C--:B------:R-:W-:Y:S01]  /*69a0*/  LEA.HI.X.SX32 R11, R5, R247.reuse, 0x2, P0 ;  /* 0x000000f7050b7211 */ /* 0x080fe200000f16ff */
[C---:B------:R-:W-:Y:S01]  /*69b0*/  IMAD.IADD R4, R149.reuse, 0x1, R6 ;  /* 0x0000000195047824 */ /* 0x040fe200078e0206 */
[----:B------:R-:W-:Y:S01]  /*69c0*/  IADD3 R5, R148, 0x40, RZ ;  /* 0x0000004094057810 */ /* 0x000fe20007ffe0ff */
[----:B------:R-:W-:Y:S04]  /*69d0*/  RED.E.ADD.F32.FTZ.RN.STRONG.GPU [R16.64], R12 ;  /* 0x0000000c1000798e */ /* 0x000fe8000c10e786 */
[----:B------:R-:W-:Y:S01]  /*69e0*/  RED.E.ADD.F32.FTZ.RN.STRONG.GPU [R10.64], R13 ;  /* 0x0000000d0a00798e */ /* 0x000fe2000c10e786 */
[CC--:B-1----:R-:W-:Y:S04]  /*69f0*/  LEA R8, P0, R6.reuse, R246.reuse, 0x2 ;  /* 0x000000f606087211 */ /* 0x0c2fe800078010ff */
[-C--:B------:R-:W-:Y:S02]  /*6a00*/  LEA.HI.X.SX32 R9, R6, R247.reuse, 0x2, P0 ;  /* 0x000000f706097211 */ /* 0x080fe400000f16ff */
[CC--:B------:R-:W-:Y:S03]  /*6a10*/  LEA R6, P0, R4.reuse, R246.reuse, 0x2 ;  /* 0x000000f604067211 */ /* 0x0c0fe600078010ff */
[----:B------:R1:W-:Y:S01]  /*6a20*/  RED.E.ADD.F32.FTZ.RN.STRONG.GPU [R8.64], R14 ;  /* 0x0000000e0800798e */ /* 0x0003e2000c10e786 */
[-C--:B------:R-:W-:Y:S01]  /*6a30*/  LEA.HI.X.SX32 R7, R4, R247.reuse, 0x2, P0 ;  /* 0x000000f704077211 */ /* 0x080fe200000f16ff */
[----:B------:R-:W-:Y:S04]  /*6a40*/  IMAD.IADD R4, R149, 0x1, R5 ;  /* 0x0000000195047824 */ /* 0x000fe800078e0205 */
[----:B------:R2:W-:Y:S04]  /*6a50*/  RED.E.ADD.F32.FTZ.RN.STRONG.GPU [R6.64], R15 ;  /* 0x0000000f0600798e */ /* 0x0005e8000c10e786 */
[----:B------:R-:W-:Y:S04]  /*6a60*/  RED.E.ADD.F32.FTZ.RN.STRONG.GPU [R246.64+0x100], R68 ;  /* 0x00010044f600798e */ /* 0x000fe8000c10e786 */
[----:B------:R-:W-:Y:S01]  /*6a70*/  RED.E.ADD.F32.FTZ.RN.STRONG.GPU [R150.64+0x100], R69 ;  /* 0x000100459600798e */ /* 0x000fe2000c10e786 */
[CC--:B-1----:R-:W-:Y:S04]  /*6a80*/  LEA R8, P0, R5.reuse, R246.reuse, 0x2 ;  /* 0x000000f605087211 */ /* 0x0c2fe800078010ff */
[-C--:B------:R-:W-:Y:S01]  /*6a90*/  LEA.HI.X.SX32 R9, R5, R247.reuse, 0x2, P0 ;  /* 0x000000f705097211 */ /* 0x080fe200000f16ff */
[C---:B------:R-:W-:Y:S01]  /*6aa0*/  IMAD.IADD R5, R149.reuse, 0x1, R4 ;  /* 0x0000000195057824 */ /* 0x040fe200078e0204 */
[CC--:B------:R-:W-:Y:S03]  /*6ab0*/  LEA R10, P0, R4.reuse, R246.reuse, 0x2 ;  /* 0x000000f6040a7211 */ /* 0x0c0fe600078010ff */
[----:B------:R1:W-:Y:S01]  /*6ac0*/  RED.E.ADD.F32.FTZ.RN.STRONG.GPU [R8.64], R70 ;  /* 0x000000460800798e */ /* 0x0003e2000c10e786 */
[-C--:B------:R-:W-:Y:S01]  /*6ad0*/  LEA.HI.X.SX32 R11, R4, R247.reuse, 0x2, P0 ;  /* 0x000000f7040b7211 */ /* 0x080fe200000f16ff */
[----:B------:R-:W-:Y:S01]  /*6ae0*/  IMAD.IADD R4, R149, 0x1, R5 ;  /* 0x0000000195047824 */ /* 0x000fe200078e0205 */
[CC--:B------:R-:W-:Y:S03]  /*6af0*/  LEA R12, P1, R5.reuse, R246.reuse, 0x2 ;  /* 0x000000f6050c7211 */ /* 0x0c0fe600078210ff */
[----:B------:R3:W-:Y:S01]  /*6b00*/  RED.E.ADD.F32.FTZ.RN.STRONG.GPU [R10.64], R71 ;  /* 0x000000470a00798e */ /* 0x0007e2000c10e786 */
[-C--:B------:R-:W-:Y:S01]  /*6b10*/  LEA.HI.X.SX32 R13, R5, R247.reuse, 0x2, P1 ;  /* 0x000000f7050d7211 */ /* 0x080fe200008f16ff */
[C---:B--2---:R-:W-:Y:S01]  /*6b20*/  IMAD.IADD R6, R149.reuse, 0x1, R4 ;  /* 0x0000000195067824 */ /* 0x044fe200078e0204 */
[----:B------:R-:W-:Y:S01]  /*6b30*/  IADD3 R5, R148, 0x60, RZ ;  /* 0x0000006094057810 */ /* 0x000fe20007ffe0ff */
[----:B------:R-:W-:Y:S04]  /*6b40*/  LDSM.16.MT88.4 R68, [R195+0x4000] ;  /* 0x00400000c344783b */ /* 0x000fe80000004200 */
[----:B------:R-:W-:Y:S01]  /*6b50*/  RED.E.ADD.F32.FTZ.RN.STRONG.GPU [R12.64], R72 ;  /* 0x000000480c00798e */ /* 0x000fe2000c10e786 */
[CC--:B-1----:R-:W-:Y:S04]  /*6b60*/  LEA R8, P0, R4.reuse, R246.reuse, 0x2 ;  /* 0x000000f604087211 */ /* 0x0c2fe800078010ff */
[-C--:B------:R-:W-:Y:S01]  /*6b70*/  LEA.HI.X.SX32 R9, R4, R247.reuse, 0x2, P0 ;  /* 0x000000f704097211 */ /* 0x080fe200000f16ff */
[C---:B------:R-:W-:Y:S01]  /*6b80*/  IMAD.IADD R4, R149.reuse, 0x1, R6 ;  /* 0x0000000195047824 */ /* 0x040fe200078e0206 */
[CC--:B---3--:R-:W-:Y:S03]  /*6b90*/  LEA R10, P0, R6.reuse, R246.reuse, 0x2 ;  /* 0x000000f6060a7211 */ /* 0x0c8fe600078010ff */
[----:B------:R1:W-:Y:S01]  /*6ba0*/  RED.E.ADD.F32.FTZ.RN.STRONG.GPU [R8.64], R73 ;  /* 0x000000490800798e */ /* 0x0003e2000c10e786 */
[-C--:B------:R-:W-:Y:S02]  /*6bb0*/  LEA.HI.X.SX32 R11, R6, R247.reuse, 0x2, P0 ;  /* 0x000000f7060b7211 */ /* 0x080fe400000f16ff */
[CC--:B------:R-:W-:Y:S03]  /*6bc0*/  LEA R6, P0, R4.reuse, R246.reuse, 0x2 ;  /* 0x000000f604067211 */ /* 0x0c0fe600078010ff */
[----:B------:R2:W-:Y:S01]  /*6bd0*/  RED.E.ADD.F32.FTZ.RN.STRONG.GPU [R10.64], R74 ;  /* 0x0000004a0a00798e */ /* 0x0005e2000c10e786 */
[-C--:B------:R-:W-:Y:S01]  /*6be0*/  LEA.HI.X.SX32 R7, R4, R247.reuse, 0x2, P0 ;  /* 0x000000f704077211 */ /* 0x080fe200000f16ff */
[----:B------:R-:W-:Y:S04]  /*6bf0*/  IMAD.IADD R4, R149, 0x1, R5 ;  /* 0x0000000195047824 */ /* 0x000fe800078e0205 */
[----:B------:R3:W-:Y:S04]  /*6c00*/  RED.E.ADD.F32.FTZ.RN.STRONG.GPU [R6.64], R75 ;  /* 0x0000004b0600798e */ /* 0x0007e8000c10e786 */
[----:B------:R-:W-:Y:S04]  /*6c10*/  RED.E.ADD.F32.FTZ.RN.STRONG.GPU [R246.64+0x180], R80 ;  /* 0x00018050f600798e */ /* 0x000fe8000c10e786 */
[----:B------:R-:W-:Y:S04]  /*6c20*/  RED.E.ADD.F32.FTZ.RN.STRONG.GPU [R150.64+0x180], R81 ;  /* 0x000180519600798e */ /* 0x000fe8000c10e786 */
[----:B------:R-:W-:Y:S01]  /*6c30*/  LDSM.16.MT88.4 R72, [R197+0x1e800] ;  /* 0x01e80000c548783b */ /* 0x000fe20000004200 */
[CC--:B-1----:R-:W-:Y:S04]  /*6c40*/  LEA R8, P0, R5.reuse, R246.reuse, 0x2 ;  /* 0x000000f605087211 */ /* 0x0c2fe800078010ff */
[-C--:B------:R-:W-:Y:S01]  /*6c50*/  LEA.HI.X.SX32 R9, R5, R247.reuse, 0x2, P0 ;  /* 0x000000f705097211 */ /* 0x080fe200000f16ff */
[C---:B------:R-:W-:Y:S01]  /*6c60*/  IMAD.IADD R5, R149.reuse, 0x1, R4 ;  /* 0x0000000195057824 */ /* 0x040fe200078e0204 */
[CC--:B--2---:R-:W-:Y:S03]  /*6c70*/  LEA R10, P0, R4.reuse, R246.reuse, 0x2 ;  /* 0x000000f6040a7211 */ /* 0x0c4fe600078010ff */
[----:B------:R1:W-:Y:S01]  /*6c80*/  RED.E.ADD.F32.FTZ.RN.STRONG.GPU [R8.64], R82 ;  /* 0x000000520800798e */ /* 0x0003e2000c10e786 */
[-C--:B------:R-:W-:Y:S01]  /*6c90*/  LEA.HI.X.SX32 R11, R4, R247.reuse, 0x2, P0 ;  /* 0x000000f7040b7211 */ /* 0x080fe200000f16ff */
[----:B------:R-:W-:Y:S01]  /*6ca0*/  IMAD.IADD R4, R149, 0x1, R5 ;  /* 0x0000000195047824 */ /* 0x000fe200078e0205 */
[CC--:B------:R-:W-:Y:S03]  /*6cb0*/  LEA R12, P1, R5.reuse, R246.reuse, 0x2 ;  /* 0x000000f6050c7211 */ /* 0x0c0fe600078210ff */
[----:B------:R2:W-:Y:S01]  /*6cc0*/  RED.E.ADD.F32.FTZ.RN.STRONG.GPU [R10.64], R83 ;  /* 0x000000530a00798e */ /* 0x0005e2000c10e786 */
[-C--:B------:R-:W-:Y:S01]  /*6cd0*/  LEA.HI.X.SX32 R13, R5, R247.reuse, 0x2, P1 ;  /* 0x000000f7050d7211 */ /* 0x080fe200008f16ff */
[C---:B---3--:R-:W-:Y:S01]  /*6ce0*/  IMAD.IADD R6, R149.reuse, 0x1, R4 ;  /* 0x0000000195067824 */ /* 0x048fe200078e0204 */
[C---:B------:R-:W-:Y:S01]  /*6cf0*/  IADD3 R5, R148.reuse, 0x80, RZ ;  /* 0x0000008094057810 */ /* 0x040fe20007ffe0ff */
[----:B------:R-:W-:Y:S01]  /*6d00*/  LDSM.16.MT88.4 R80, [R0+0x1e800] ;  /* 0x01e800000050783b */ /* 0x000fe20000004200 */
[----:B------:R-:W-:Y:S03]  /*6d10*/  IADD3 R148, R148, 0xa0, RZ ;  /* 0x000000a094947810 */ /* 0x000fe60007ffe0ff */
[----:B------:R-:W-:Y:S01]  /*6d20*/  RED.E.ADD.F32.FTZ.RN.STRONG.GPU [R12.64], R76 ;  /* 0x0000004c0c00798e */ /* 0x000fe2000c10e786 */
[CC--:B-1----:R-:W-:Y:S04]  /*6d30*/  LEA R8, P0, R4.reuse, R246.reuse, 0x2 ;  /* 0x000000f604087211 */ /* 0x0c2fe800078010ff */
[-C--:B------:R-:W-:Y:S01]  /*6d40*/  LEA.HI.X.SX32 R9, R4, R247.reuse, 0x2, P0 ;  /* 0x000000f704097211 */ /* 0x080fe200000f16ff */
[C---:B------:R-:W-:Y:S01]  /*6d50*/  IMAD.IADD R4, R149.reuse, 0x1, R6 ;  /* 0x0000000195047824 */ /* 0x040fe200078e0206 */
[CC--:B--2---:R-:W-:Y:S03]  /*6d60*/  LEA R10, P0, R6.reuse, R246.reuse, 0x2 ;  /* 0x000000f6060a7211 */ /* 0x0c4fe600078010ff */
        /* <DEDUP_REMOVED lines=20> */
[C---:B---3--:R-:W-:Y:S02]  /*6eb0*/  IMAD.IADD R6, R149.reuse, 0x1, R4 ;  /* 0x0000000195067824 */ /* 0x048fe400078e0204 */
[----:B------:R-:W-:Y:S04]  /*6ec0*/  LDSM.16.MT88.4 R84, [R195+0x2800] ;  /* 0x00280000c354783b */ /* 0x000fe80000004200 */
        /* <DEDUP_REMOVED lines=10> */
[C---:B------:R-:W-:Y:S04]  /*6f70*/  IMAD.IADD R4, R149.reuse, 0x1, R148 ;  /* 0x0000000195047824 */ /* 0x040fe800078e0294 */
[----:B------:R3:W-:Y:S01]  /*6f80*/  RED.E.ADD.F32.FTZ.RN.STRONG.GPU [R6.64], R91 ;  /* 0x0000005b0600798e */ /* 0x0007e2000c10e786 */
[C---:B------:R-:W-:Y:S03]  /*6f90*/  IMAD.IADD R5, R149.reuse, 0x1, R4 ;  /* 0x0000000195057824 */ /* 0x040fe600078e0204 */
[----:B------:R-:W-:Y:S04]  /*6fa0*/  RED.E.ADD.F32.FTZ.RN.STRONG.GPU [R246.64+0x280], R96 ;  /* 0x00028060f600798e */ /* 0x000fe8000c10e786 */
[----:B------:R-:W-:Y:S04]  /*6fb0*/  RED.E.ADD.F32.FTZ.RN.STRONG.GPU [R150.64+0x280], R97 ;  /* 0x000280619600798e */ /* 0x000fe8000c10e786 */
[----:B------:R-:W-:Y:S01]  /*6fc0*/  LDSM.16.MT88.4 R88, [R0+0x1f800] ;  /* 0x01f800000058783b */ /* 0x000fe20000004200 */
[CC--:B-1----:R-:W-:Y:S04]  /*6fd0*/  LEA R8, P0, R148.reuse, R246.reuse, 0x2 ;  /* 0x000000f694087211 */ /* 0x0c2fe800078010ff */
[-C--:B------:R-:W-:Y:S02]  /*6fe0*/  LEA.HI.X.SX32 R9, R148, R247.reuse, 0x2, P0 ;  /* 0x000000f794097211 */ /* 0x080fe400000f16ff */
[CC--:B--2---:R-:W-:Y:S03]  /*6ff0*/  LEA R10, P0, R4.reuse, R246.reuse, 0x2 ;  /* 0x000000f6040a7211 */ /* 0x0c4fe600078010ff */
[----:B------:R1:W-:Y:S01]  /*7000*/  RED.E.ADD.F32.FTZ.RN.STRONG.GPU [R8.64], R98 ;  /* 0x000000620800798e */ /* 0x0003e2000c10e786 */
[-C--:B------:R-:W-:Y:S01]  /*7010*/  LEA.HI.X.SX32 R11, R4, R247.reuse, 0x2, P0 ;  /* 0x000000f7040b7211 */ /* 0x080fe200000f16ff */
[----:B---3--:R-:W-:Y:S01]  /*7020*/  IMAD.IADD R6, R149, 0x1, R5 ;  /* 0x0000000195067824 */ /* 0x008fe200078e0205 */
[-C--:B------:R-:W-:Y:S03]  /*7030*/  LEA R12, P0, R5, R246.reuse, 0x2 ;  /* 0x000000f6050c7211 */ /* 0x080fe600078010ff */
[----:B------:R-:W-:Y:S01]  /*7040*/  RED.E.ADD.F32.FTZ.RN.STRONG.GPU [R10.64], R99 ;  /* 0x000000630a00798e */ /* 0x000fe2000c10e786 */
[----:B------:R-:W-:Y:S01]  /*7050*/  IMAD.IADD R4, R149, 0x1, R6 ;  /* 0x0000000195047824 */ /* 0x000fe200078e0206 */
[-C--:B------:R-:W-:Y:S02]  /*7060*/  LEA.HI.X.SX32 R13, R5, R247.reuse, 0x2, P0 ;  /* 0x000000f7050d7211 */ /* 0x080fe400000f16ff */
[-C--:B------:R-:W-:Y:S01]  /*7070*/  LEA R16, P2, R6, R246.reuse, 0x2 ;  /* 0x000000f606107211 */ /* 0x080fe200078410ff */
[----:B------:R-:W-:Y:S01]  /*7080*/  IMAD.IADD R149, R149, 0x1, R4 ;  /* 0x0000000195957824 */ /* 0x000fe200078e0204 */
[-C--:B------:R-:W-:Y:S01]  /*7090*/  LEA R14, P1, R4, R246.reuse, 0x2 ;  /* 0x000000f6040e7211 */ /* 0x080fe200078210ff */
[----:B------:R-:W-:Y:S01]  /*70a0*/  RED.E.ADD.F32.FTZ.RN.STRONG.GPU [R12.64], R92 ;  /* 0x0000005c0c00798e */ /* 0x000fe2000c10e786 */
[-C--:B------:R-:W-:Y:S02]  /*70b0*/  LEA.HI.X.SX32 R17, R6, R247.reuse, 0x2, P2 ;  /* 0x000000f706117211 */ /* 0x080fe400010f16ff */
[-C--:B------:R-:W-:Y:S02]  /*70c0*/  LEA.HI.X.SX32 R15, R4, R247.reuse, 0x2, P1 ;  /* 0x000000f7040f7211 */ /* 0x080fe400008f16ff */
[----:B------:R-:W-:Y:S01]  /*70d0*/  LDSM.16.MT88.4 R4, [R197+0x1e000] ;  /* 0x01e00000c504783b */ /* 0x000fe20000004200 */
[----:B------:R-:W-:Y:S03]  /*70e0*/  @P6 IADD3 R226, P1, R226, -0x100, RZ ;  /* 0xffffff00e2e26810 */ /* 0x000fe60007f3e0ff */
[----:B------:R-:W-:Y:S01]  /*70f0*/  RED.E.ADD.F32.FTZ.RN.STRONG.GPU [R16.64], R93 ;  /* 0x0000005d1000798e */ /* 0x000fe2000c10e786 */
[----:B------:R-:W-:Y:S03]  /*7100*/  @P6 IADD3.X R225, R225, -0x1, RZ, P1, !PT ;  /* 0xffffffffe1e16810 */ /* 0x000fe60000ffe4ff */
[----:B------:R-:W-:Y:S01]  /*7110*/  RED.E.ADD.F32.FTZ.RN.STRONG.GPU [R14.64], R94 ;  /* 0x0000005e0e00798e */ /* 0x000fe2000c10e786 */
[C---:B-1----:R-:W-:Y:S03]  /*7120*/  LEA R8, P0, R149.reuse, R246, 0x2 ;  /* 0x000000f695087211 */ /* 0x042fe600078010ff */
[----:B------:R-:W-:Y:S01]  /*7130*/  LDSM.16.MT88.4 R12, [R0+0x1e000] ;  /* 0x01e00000000c783b */ /* 0x000fe20000004200 */
[----:B------:R-:W-:Y:S03]  /*7140*/  LEA.HI.X.SX32 R9, R149, R247, 0x2, P0 ;  /* 0x000000f795097211 */ /* 0x000fe600000f16ff */
[----:B------:R-:W-:Y:S04]  /*7150*/  LDSM.16.MT88.4 R16, [R195+0x2000] ;  /* 0x00200000c310783b */ /* 0x000fe80000004200 */
[----:B------:R-:W-:Y:S04]  /*7160*/  RED.E.ADD.F32.FTZ.RN.STRONG.GPU [R8.64], R95 ;  /* 0x0000005f0800798e */ /* 0x000fe8000c10e786 */
[----:B------:R-:W1:Y:S04]  /*7170*/  LDSM.16.MT88.4 R8, [R195] ;  /* 0x00000000c308783b */ /* 0x000e680000004200 */
[----:B------:R-:W-:Y:S01]  /*7180*/  LDSM.16.MT88.4 R92, [R195+0x3800] ;  /* 0x00380000c35c783b */ /* 0x000fe20000004200 */
        /* <DEDUP_REMOVED lines=52> */
[----:B------:R-:W-:Y:S01]  /*74d0*/  ISETP.GT.AND P2, PT, R237, R222, PT ;  /* 0x000000deed00720c */ /* 0x000fe20003f44270 */
[-C--:B------:R-:W-:Y:S04]  /*74e0*/  HMMA.16816.F32.BF16 R108, R88, R86.reuse, R108 ;  /* 0x00000056586c723c */ /* 0x080fe8000004186c */
[C---:B------:R-:W-:Y:S01]  /*74f0*/  IADD3 R5, R195.reuse, -0x6000, RZ ;  /* 0xffffa000c3057810 */ /* 0x040fe20007ffe0ff */
[----:B------:R-:W-:Y:S01]  /*7500*/  @P6 IMAD.MOV.U32 R227, RZ, RZ, R4 ;  /* 0x000000ffffe36224 */ /* 0x000fe200078e0004 */
[----:B------:R-:W-:Y:S02]  /*7510*/  @P0 IADD3 R5, R195, 0x6000, RZ ;  /* 0x00006000c3050810 */ /* 0x000fe40007ffe0ff */
[C---:B------:R-:W-:Y:S04]  /*7520*/  HMMA.16816.F32.BF16 R112, R80.reuse, R86, R112 ;  /* 0x000000565070723c */ /* 0x040fe80000041870 */
[----:B------:R-:W-:Y:S01]  /*7530*/  IADD3 R237, R237, -0x1, RZ ;  /* 0xffffffffeded7810 */ /* 0x000fe20007ffe0ff */
[----:B------:R-:W-:Y:S03]  /*7540*/  IMAD.MOV.U32 R195, RZ, RZ, R5 ;  /* 0x000000ffffc37224 */ /* 0x000fe600078e0005 */
        /* <DEDUP_REMOVED lines=135> */
[----:B------:R-:W-:Y:S04]  /*7dc0*/  STS [R216+0x7000], R24 ;  /* 0x00700018d8007388 */ /* 0x000fe80000000800 */
[----:B------:R-:W-:Y:S04]  /*7dd0*/  STS [R216+0x7400], R26 ;  /* 0x0074001ad8007388 */ /* 0x000fe80000000800 */
[----:B------:R-:W-:Y:S04]  /*7de0*/  STS [R218+0x7000], R28 ;  /* 0x0070001cda007388 */ /* 0x000fe80000000800 */
[----:B------:R-:W-:Y:S04]  /*7df0*/  STS [R218+0x7400], R30 ;  /* 0x0074001eda007388 */ /* 0x000fe80000000800 */
[----:B------:R-:W-:Y:S04]  /*7e00*/  STS [R216+0x8000], R36 ;  /* 0x00800024d8007388 */ /* 0x000fe80000000800 */
[----:B------:R-:W-:Y:S04]  /*7e10*/  STS [R216+0x8400], R38 ;  /* 0x00840026d8007388 */ /* 0x000fe80000000800 */
[----:B------:R-:W-:Y:S04]  /*7e20*/  STS [R218+0x8000], R48 ;  /* 0x00800030da007388 */ /* 0x000fe80000000800 */
[----:B------:R-:W-:Y:S04]  /*7e30*/  STS [R218+0x8400], R50 ;  /* 0x00840032da007388 */ /* 0x000fe80000000800 */
        /* <DEDUP_REMOVED lines=13> */
[----:B------:R2:W-:Y:S01]  /*7f10*/  STS [R216+0xb400], R58 ;  /* 0x00b4003ad8007388 */ /* 0x0005e20000000800 */
[----:B------:R-:W-:-:S03]  /*7f20*/  SHF.R.S32.HI R4, RZ, 0x1f, R210 ;  /* 0x0000001fff047819 */ /* 0x000fc600000114d2 */
        /* <DEDUP_REMOVED lines=14> */
.L_x_497:
[----:B--2---:R-:W-:-:S05]  /*8010*/  @P0 IADD3 R52, R239, R241, RZ ;  /* 0x000000f1ef340210 */ /* 0x004fca0007ffe0ff */
        /* <DEDUP_REMOVED lines=14> */
.L_x_498:
        /* <DEDUP_REMOVED lines=9> */
[----:B------:R-:W-:Y:S01]  /*8190*/  IMAD.WIDE.U32 R44, R223, c[0x0][0x3a0], R60 ;  /* 0x0000e800df2c7a25 */ /* 0x000fe200078e003c */
[----:B------:R-:W-:-:S03]  /*81a0*/  SHF.R.S32.HI R56, RZ, 0x1f, R207 ;  /* 0x0000001fff387819 */ /* 0x000fc600000114cf */
[----:B------:R-:W-:Y:S01]  /*81b0*/  IMAD R42, R223, c[0x0][0x3a4], R42 ;  /* 0x0000e900df2a7a24 */ /* 0x000fe200078e022a */
[----:B------:R-:W-:Y:S01]  /*81c0*/  IADD3 R62, P0, R41, R44, RZ ;  /* 0x0000002c293e7210 */ /* 0x000fe20007f1e0ff */
[----:B------:R-:W-:-:S03]  /*81d0*/  IMAD R58, R55, c[0x0][0x3b8], RZ ;  /* 0x0000ee00373a7a24 */ /* 0x000fc600078e02ff */
[----:B------:R-:W-:Y:S01]  /*81e0*/  IADD3.X R63, R40, R45, R42, P0, !PT ;  /* 0x0000002d283f7210 */ /* 0x000fe200007fe42a */
[C---:B------:R-:W-:Y:S01]  /*81f0*/  IMAD R58, R244.reuse, c[0x0][0x3bc], R58 ;  /* 0x0000ef00f43a7a24 */ /* 0x040fe200078e023a */
[----:B------:R1:W2:Y:S03]  /*8200*/  LDS.128 R36, [R213+0x13000] ;  /* 0x01300000d5247984 */ /* 0x0002a60000000c00 */
[----:B------:R-:W-:Y:S01]  /*8210*/  IMAD.WIDE.U32 R62, R244, c[0x0][0x3b8], R62 ;  /* 0x0000ee00f43e7a25 */ /* 0x000fe200078e003e */
[----:B------:R1:W3:Y:S04]  /*8220*/  LDS.128 R32, [R213+0x15000] ;  /* 0x01500000d5207984 */ /* 0x0002e80000000c00 */
[----:B------:R-:W-:Y:S01]  /*8230*/  IADD3 R58, R58, R63, RZ ;  /* 0x0000003f3a3a7210 */ /* 0x000fe20007ffe0ff */
        /* <DEDUP_REMOVED lines=25> */
.L_x_500:
[----:B------:R-:W-:Y:S05]  /*83d0*/  BSYNC B0 ;  /* 0x0000000000007941 */ /* 0x000fea0003800000 */
.L_x_499:
[----:B----4-:R-:W-:Y:S01]  /*83e0*/  IADD3 R40, R207, 0x20, RZ ;  /* 0x00000020cf287810 */ /* 0x010fe20007ffe0ff */
[----:B------:R-:W-:Y:S03]  /*83f0*/  BSSY B0, `(.L_x_501) ;  /* 0x0000013000007945 */ /* 0x000fe60003800000 */
[----:B------:R-:W-:-:S13]  /*8400*/  ISETP.GE.AND P3, PT, R40, R238, PT ;  /* 0x000000ee2800720c */ /* 0x000fda0003f66270 */
[----:B------:R-:W-:Y:S05]  /*8410*/  @P3 BRA `(.L_x_502) ;  /* 0x0000010000003947 */ /* 0x000fea0003800000 */
[----:B------:R-:W-:Y:S01]  /*8420*/  IADD3 R41, P0, R207, 0x20, RZ ;  /* 0x00000020cf297810 */ /* 0x000fe20007f1e0ff */
[----:B------:R-:W-:Y:S01]  /*8430*/  IMAD.MOV.U32 R42, RZ, RZ, R62 ;  /* 0x000000ffff2a7224 */ /* 0x000fe200078e003e */
[----:B------:R-:W-:Y:S02]  /*8440*/  MOV R43, R58 ;  /* 0x0000003a002b7202 */ /* 0x000fe40000000f00 */
[----:B------:R-:W-:Y:S01]  /*8450*/  ISETP.GE.AND P2, PT, R208, c[0x0][0x220], PT ;  /* 0x00008800d0007a0c */ /* 0x000fe20003f46270 */
[----:B------:R-:W-:Y:S01]  /*8460*/  IMAD.X R40, RZ, RZ, R56, P0 ;  /* 0x000000ffff287224 */ /* 0x000fe200000e0638 */
[----:B------:R-:W-:Y:S01]  /*8470*/  ISETP.GE.AND P1, PT, R211, c[0x0][0x220], PT ;  /* 0x00008800d3007a0c */ /* 0x000fe20003f26270 */
[----:B------:R-:W-:Y:S01]  /*8480*/  IMAD.WIDE.U32 R42, R41, c[0x0][0x3a0], R42 ;  /* 0x0000e800292a7a25 */ /* 0x000fe200078e002a */
[----:B------:R-:W-:-:S03]  /*8490*/  ISETP.GE.AND P0, PT, R214, c[0x0][0x220], PT ;  /* 0x00008800d6007a0c */ /* 0x000fc60003f06270 */
        /* <DEDUP_REMOVED lines=8> */
.L_x_502:
[----:B------:R-:W-:Y:S05]  /*8520*/  BSYNC B0 ;  /* 0x0000000000007941 */ /* 0x000fea0003800000 */
.L_x_501:
[----:B------:R-:W-:Y:S01]  /*8530*/  IMAD.WIDE.U32 R60, R223, c[0x0][0x3a8], R60 ;  /* 0x0000ea00df3c7a25 */ /* 0x000fe200078e003c */
[----:B------:R-:W-:Y:S03]  /*8540*/  BSSY B0, `(.L_x_503) ;  /* 0x0000018000007945 */ /* 0x000fe60003800000 */
[----:B------:R-:W-:Y:S01]  /*8550*/  IMAD R54, R54, c[0x0][0x3a8], RZ ;  /* 0x0000ea0036367a24 */ /* 0x000fe200078e02ff */
[----:B--2---:R-:W-:Y:S01]  /*8560*/  IADD3 R30, P0, R53, R60, RZ ;  /* 0x0000003c351e7210 */ /* 0x004fe20007f1e0ff */
        /* <DEDUP_REMOVED lines=21> */
.L_x_504:
[----:B------:R-:W-:Y:S05]  /*86c0*/  BSYNC B0 ;  /* 0x0000000000007941 */ /* 0x000fea0003800000 */
.L_x_503:
[----:B------:R-:W-:Y:S05]  /*86d0*/  @P3 BRA `(.L_x_473) ;  /* 0x0000010000003947 */ /* 0x000fea0003800000 */
[----:B-1----:R-:W-:Y:S01]  /*86e0*/  IADD3 R8, P0, R207, 0x20, RZ ;  /* 0x00000020cf087810 */ /* 0x002fe20007f1e0ff */
[----:B------:R-:W-:Y:S01]  /*86f0*/  IMAD.MOV.U32 R10, RZ, RZ, R30 ;  /* 0x000000ffff0a7224 */ /* 0x000fe200078e001e */
[----:B------:R-:W-:-:S02]  /*8700*/  MOV R11, R29 ;  /* 0x0000001d000b7202 */ /* 0x000fc40000000f00 */
[----:B------:R-:W-:Y:S01]  /*8710*/  ISETP.GE.AND P2, PT, R208, c[0x0][0x220], PT ;  /* 0x00008800d0007a0c */ /* 0x000fe20003f46270 */
[----:B------:R-:W-:Y:S01]  /*8720*/  IMAD.X R9, RZ, RZ, R56, P0 ;  /* 0x000000ffff097224 */ /* 0x000fe200000e0638 */
[----:B------:R-:W-:Y:S01]  /*8730*/  ISETP.GE.AND P1, PT, R211, c[0x0][0x220], PT ;  /* 0x00008800d3007a0c */ /* 0x000fe20003f26270 */
[----:B------:R-:W-:Y:S01]  /*8740*/  IMAD.WIDE.U32 R10, R8, c[0x0][0x3a8], R10 ;  /* 0x0000ea00080a7a25 */ /* 0x000fe200078e000a */
[----:B------:R-:W-:-:S03]  /*8750*/  ISETP.GE.AND P0, PT, R214, c[0x0][0x220], PT ;  /* 0x00008800d6007a0c */ /* 0x000fc60003f06270 */
        /* <DEDUP_REMOVED lines=8> */
.L_x_473:
[----:B------:R-:W-:Y:S05]  /*87e0*/  BSYNC B1 ;  /* 0x0000000000017941 */ /* 0x000fea0003800000 */
.L_x_459:
[----:B------:R-:W-:Y:S01]  /*87f0*/  ULDC UR5, c[0x0][0x218] ;  /* 0x0000860000057ab9 */ /* 0x000fe20000000800 */
[----:B------:R-:W-:Y:S01]  /*8800*/  IADD3 R212, R212, c[0x0][0xc], RZ ;  /* 0x00000300d4d47a10 */ /* 0x000fe20007ffe0ff */
[----:B------:R-:W-:-:S04]  /*8810*/  UIADD3 UR5, UR5, 0x3f, URZ ;  /* 0x0000003f05057890 */ /* 0x000fc8000fffe03f */
[----:B------:R-:W-:-:S04]  /*8820*/  USHF.R.S32.HI UR4, URZ, 0x1f, UR5 ;  /* 0x0000001f3f047899 */ /* 0x000fc80008011405 */
[----:B------:R-:W-:-:S04]  /*8830*/  ULEA.HI UR4, UR4, UR5, URZ, 0x6 ;  /* 0x0000000504047291 */ /* 0x000fc8000f8f303f */
[----:B------:R-:W-:-:S06]  /*8840*/  USHF.R.S32.HI UR4, URZ, 0x6, UR4 ;  /* 0x000000063f047899 */ /* 0x000fcc0008011404 */
[----:B------:R-:W-:-:S13]  /*8850*/  ISETP.GE.AND P0, PT, R212, UR4, PT ;  /* 0x00000004d4007c0c */ /* 0x000fda000bf06270 */
[----:B------:R-:W-:Y:S01]  /*8860*/  @P0 CALL.REL.NOINC `(.L_x_505) ;  /* 0x0000001000000944 */ /* 0x000fe20003c00000 */
[----:B------:R-:W-:Y:S05]  /*8870*/  BRA `(.L_x_506) ;  /* 0xffff800000007947 */ /* 0x000fea000383ffff */
.L_x_505:
[----:B------:R-:W-:Y:S05]  /*8880*/  EXIT ;  /* 0x000000000000794d */ /* 0x000fea0003800000 */
.L_x_507:
        /* <DEDUP_REMOVED lines=15> */
.L_x_1589:


//--------------------- .text._ZN5flash27flash_bwd_convert_dq_kernelI23Flash_bwd_kernel_traitsILi192ELi64ELi64ELi8ELi4ELi2ELi2ELb1ELb1EN7cutlass10bfloat16_tE19Flash_kernel_traitsILi192ELi64ELi64ELi8ES3_EEEEvNS_16Flash_bwd_paramsEi --------------------------
	.section	.text._ZN5flash27flash_bwd_convert_dq_kernelI23Flash_bwd_kernel_traitsILi192ELi64ELi64ELi8ELi4ELi2ELi2ELb1ELb1EN7cutlass10bfloat16_tE19Flash_kernel_traitsILi192ELi64ELi64ELi8ES3_EEEEvNS_16Flash_bwd_paramsEi,"ax",@progbits
	.sectioninfo	@"SHI_REGISTERS=96"
	.align	128
        .global         _ZN5flash27flash_bwd_convert_dq_kernelI23Flash_bwd_kernel_traitsILi192ELi64ELi64ELi8ELi4ELi2ELi2ELb1ELb1EN7cutlass10bfloat16_tE19Flash_kernel_traitsILi192ELi64ELi64ELi8ES3_EEEEvNS_16Flash_bwd_paramsEi
        .type           _ZN5flash27flash_bwd_convert_dq_kernelI23Flash_bwd_kernel_traitsILi192ELi64ELi64ELi8ELi4ELi2ELi2ELb1ELb1EN7cutlass10bfloat16_tE19Flash_kernel_traitsILi192ELi64ELi64ELi8ES3_EEEEvNS_16Flash_bwd_paramsEi,@function
        .size           _ZN5flash27flash_bwd_convert_dq_kernelI23Flash_bwd_kernel_traitsILi192ELi64ELi64ELi8ELi4ELi2ELi2ELb1ELb1EN7cutlass10bfloat16_tE19Flash_kernel_traitsILi192ELi64ELi64ELi8ES3_EEEEvNS_16Flash_bwd_paramsEi,(.L_x_1590 - _ZN5flash27flash_bwd_convert_dq_kernelI23Flash_bwd_kernel_traitsILi192ELi64ELi64ELi8ELi4ELi2ELi2ELb1ELb1EN7cutlass10bfloat16_tE19Flash_kernel_traitsILi192ELi64ELi64ELi8ES3_EEEEvNS_16Flash_bwd_paramsEi)
        .other          _ZN5flash27flash_bwd_convert_dq_kernelI23Flash_bwd_kernel_traitsILi192ELi64ELi64ELi8ELi4ELi2ELi2ELb1ELb1EN7cutlass10bfloat16_tE19Flash_kernel_traitsILi192ELi64ELi64ELi8ES3_EEEEvNS_16Flash_bwd_paramsEi,@"STO_CUDA_ENTRY STV_DEFAULT"
_ZN5flash27flash_bwd_convert_dq_kernelI23Flash_bwd_kernel_traitsILi192ELi64ELi64ELi8ELi4ELi2ELi2ELb1ELb1EN7cutlass10bfloat16_tE19Flash_kernel_traitsILi192ELi64ELi64ELi8ES3_EEEEvNS_16Flash_bwd_paramsEi:
.text._ZN5flash27flash_bwd_convert_dq_kernelI23Flash_bwd_kernel_traitsILi192ELi64ELi64ELi8ELi4ELi2ELi2ELb1ELb1EN7cutlass10bfloat16_tE19Flash_kernel_traitsILi192ELi64ELi64ELi8ES3_EEEEvNS_16Flash_bwd_paramsEi:
[----:B------:R-:W-:Y:S02]  /*0000*/  MOV R1, c[0x0][0x28] ;  /* 0x00000a0000017a02 */ /* 0x000fe40000000f00 */
[----:B------:R-:W0:Y:S01]  /*0010*/  S2R R42, SR_CTAID.Y ;  /* 0x00000000002a7919 */ /* 0x000e220000002600 */
[----:B------:R-:W-:Y:S01]  /*0020*/  ISETP.NE.U32.AND P0, PT, RZ, c[0x0][0x240], PT ;  /* 0x00009000ff007a0c */ /* 0x000fe20003f05070 */
[----:B------:R-:W-:Y:S01]  /*0030*/  HFMA2.MMA R5, -RZ, RZ, 0, 2.384185791015625e-07 ;  /* 0x00000004ff057435 */ /* 0x000fe200000001ff */
[----:B------:R-:W-:Y:S01]  /*0040*/  MOV R39, 0xffffffff ;  /* 0xffffffff00277802 */ /* 0x000fe20000000f00 */
[----:B------:R-:W-:Y:S01]  /*0050*/  ULDC.64 UR6, c[0x0][0x118] ;  /* 0x0000460000067ab9 */ /* 0x000fe20000000a00 */
[----:B------:R-:W-:-:S07]  /*0060*/  ISETP.NE.AND.EX P0, PT, RZ, c[0x0][0x244], PT, P0 ;  /* 0x00009100ff007a0c */ /* 0x000fce0003f05300 */
[----:B0-----:R-:W-:-:S06]  /*0070*/  IMAD.WIDE R4, R42, R5, c[0x0][0x240] ;  /* 0x000090002a047625 */ /* 0x001fcc00078e0205 */
[----:B------:R-:W2:Y:S04]  /*0080*/  @P0 LDG.E R39, [R4.64] ;  /* 0x0000000604270981 */ /* 0x000ea8000c1e1900 */
[----:B------:R-:W2:Y:S04]  /*0090*/  @P0 LDG.E R0, [R4.64+0x4] ;  /* 0x0000040604000981 */ /* 0x000ea8000c1e1900 */
[----:B------:R-:W0:Y:S02]  /*00a0*/  S2R R3, SR_CTAID.X ;  /* 0x0000000000037919 */ /* 0x000e240000002500 */
[----:B0-----:R-:W-:-:S02]  /*00b0*/  SHF.L.U32 R3, R3, 0x6, RZ ;  /* 0x0000000603037819 */ /* 0x001fc400000006ff */
[----:B--2---:R-:W-:Y:S02]  /*00c0*/  @P0 IADD3 R0, R0, -R39, RZ ;  /* 0x8000002700000210 */ /* 0x004fe40007ffe0ff */
[----:B------:R-:W-:-:S04]  /*00d0*/  @!P0 MOV R0, c[0x0][0x214] ;  /* 0x0000850000008a02 */ /* 0x000fc80000000f00 */
[----:B------:R-:W-:-:S13]  /*00e0*/  ISETP.GT.AND P1, PT, R0, R3, PT ;  /* 0x000000030000720c */ /* 0x000fda0003f24270 */
[----:B------:R-:W-:Y:S05]  /*00f0*/  @!P1 EXIT ;  /* 0x000000000000994d */ /* 0x000fea0003800000 */
[C---:B------:R-:W-:Y:S01]  /*0100*/  ISETP.NE.AND P2, PT, R39.reuse, -0x1, PT ;  /* 0xffffffff2700780c */ /* 0x040fe20003f45270 */
[----:B------:R-:W-:Y:S01]  /*0110*/  CS2R R18, SRZ ;  /* 0x0000000000127805 */ /* 0x000fe2000001ff00 */
[----:B------:R-:W-:Y:S01]  /*0120*/  MOV R16, RZ ;  /* 0x000000ff00107202 */ /* 0x000fe20000000f00 */
        /* <DEDUP_REMOVED lines=10> */
[----:B------:R-:W-:Y:S01]  /*01d0*/  @!P2 IMAD.WIDE.U32 R6, R42, c[0x0][0x380], RZ ;  /* 0x0000e0002a06aa25 */ /* 0x000fe200078e00ff */
[----:B------:R-:W-:Y:S01]  /*01e0*/  @!P2 SHF.R.S32.HI R2, RZ, 0x1f, R42 ;  /* 0x0000001fff02a819 */ /* 0x000fe2000001142a */
[----:B------:R-:W-:Y:S01]  /*01f0*/  CS2R R30, SRZ ;  /* 0x00000000001e7805 */ /* 0x000fe2000001ff00 */
[----:B------:R-:W-:Y:S01]  /*0200*/  CS2R R66, SRZ ;  /* 0x0000000000427805 */ /* 0x000fe2000001ff00 */
[C---:B------:R-:W-:Y:S01]  /*0210*/  @P2 IMAD.WIDE.U32 R4, R39.reuse, c[0x0][0x398], RZ ;  /* 0x0000e60027042a25 */ /* 0x040fe200078e00ff */
[----:B------:R-:W-:Y:S01]  /*0220*/  @!P2 MOV R4, R6 ;  /* 0x000000060004a202 */ /* 0x000fe20000000f00 */
[----:B------:R-:W-:Y:S01]  /*0230*/  CS2R R68, SRZ ;  /* 0x0000000000447805 */ /* 0x000fe2000001ff00 */
[----:B------:R-:W0:Y:S01]  /*0240*/  S2R R6, SR_TID.X ;  /* 0x0000000000067919 */ /* 0x000e220000002100 */
[----:B------:R-:W-:Y:S01]  /*0250*/  @!P2 IMAD R9, R2, c[0x0][0x380], RZ ;  /* 0x0000e0000209aa24 */ /* 0x000fe200078e02ff */
[----:B------:R-:W-:Y:S01]  /*0260*/  CS2R R36, SRZ ;  /* 0x0000000000247805 */ /* 0x000fe2000001ff00 */
[----:B------:R-:W-:Y:S01]  /*0270*/  @P2 IMAD R2, R39, c[0x0][0x39c], R5 ;  /* 0x0000e70027022a24 */ /* 0x000fe200078e0205 */
[----:B------:R-:W-:Y:S01]  /*0280*/  CS2R R64, SRZ ;  /* 0x0000000000407805 */ /* 0x000fe2000001ff00 */
[----:B------:R-:W-:Y:S01]  /*0290*/  IMAD.MOV.U32 R5, RZ, RZ, c[0x0][0x3e0] ;  /* 0x0000f800ff057624 */ /* 0x000fe200078e00ff */
[----:B------:R-:W-:Y:S01]  /*02a0*/  MOV R90, RZ ;  /* 0x000000ff005a7202 */ /* 0x000fe20000000f00 */
[----:B------:R-:W-:Y:S01]  /*02b0*/  @!P2 IMAD R9, R42, c[0x0][0x384], R9 ;  /* 0x0000e1002a09aa24 */ /* 0x000fe200078e0209 */
[----:B------:R-:W-:Y:S01]  /*02c0*/  CS2R R70, SRZ ;  /* 0x0000000000467805 */ /* 0x000fe2000001ff00 */
[----:B------:R-:W-:Y:S01]  /*02d0*/  CS2R R72, SRZ ;  /* 0x0000000000487805 */ /* 0x000fe2000001ff00 */
[----:B------:R-:W-:Y:S01]  /*02e0*/  ISETP.GE.AND P1, PT, R5, 0x1, PT ;  /* 0x000000010500780c */ /* 0x000fe20003f26270 */
[----:B------:R-:W-:Y:S01]  /*02f0*/  CS2R R74, SRZ ;  /* 0x00000000004a7805 */ /* 0x000fe2000001ff00 */
[----:B------:R-:W1:Y:S01]  /*0300*/  S2R R5, SR_CTAID.Z ;  /* 0x0000000000057919 */ /* 0x000e620000002700 */
[----:B------:R-:W-:Y:S01]  /*0310*/  @!P2 IADD3 R2, R7, R9, RZ ;  /* 0x000000090702a210 */ /* 0x000fe20007ffe0ff */
[----:B------:R-:W-:Y:S01]  /*0320*/  CS2R R78, SRZ ;  /* 0x00000000004e7805 */ /* 0x000fe2000001ff00 */
[----:B------:R-:W-:Y:S01]  /*0330*/  SHF.R.S32.HI R7, RZ, 0x1f, R3 ;  /* 0x0000001fff077819 */ /* 0x000fe20000011403 */
[----:B------:R-:W-:Y:S01]  /*0340*/  CS2R R8, SRZ ;  /* 0x0000000000087805 */ /* 0x000fe2000001ff00 */
[----:B------:R-:W-:Y:S01]  /*0350*/  MOV R76, RZ ;  /* 0x000000ff004c7202 */ /* 0x000fe20000000f00 */
[----:B------:R-:W-:Y:S01]  /*0360*/  CS2R R80, SRZ ;  /* 0x0000000000507805 */ /* 0x000fe2000001ff00 */
[----:B------:R-:W-:Y:S01]  /*0370*/  IMAD.MOV.U32 R82, RZ, RZ, RZ ;  /* 0x000000ffff527224 */ /* 0x000fe200078e00ff */
[----:B0-----:R-:W-:-:S04]  /*0380*/  SHF.R.S32.HI R77, RZ, 0x1f, R6 ;  /* 0x0000001fff4d7819 */ /* 0x001fc80000011406 */
[CC--:B------:R-:W-:Y:S02]  /*0390*/  LEA.HI R46, R77.reuse, R6.reuse, RZ, 0x5 ;  /* 0x000000064d2e7211 */ /* 0x0c0fe400078f28ff */
[----:B------:R-:W-:Y:S02]  /*03a0*/  LEA.HI R83, R77, R6, RZ, 0x2 ;  /* 0x000000064d537211 */ /* 0x000fe400078f10ff */
[----:B------:R-:W-:Y:S01]  /*03b0*/  SHF.R.S32.HI R84, RZ, 0x5, R46 ;  /* 0x00000005ff547819 */ /* 0x000fe2000001142e */
[----:B------:R-:W-:Y:S05]  /*03c0*/  @!P1 BRA `(.L_x_508) ;  /* 0x00000ce000009947 */ /* 0x000fea0003800000 */
[C---:B------:R-:W-:Y:S01]  /*03d0*/  IMAD.WIDE R16, R42.reuse, 0x80, RZ ;  /* 0x000000802a107825 */ /* 0x040fe200078e02ff */
[----:B------:R-:W-:Y:S01]  /*03e0*/  MOV R40, c[0x0][0x1c0] ;  /* 0x0000700000287a02 */ /* 0x000fe20000000f00 */
[----:B------:R-:W-:Y:S01]  /*03f0*/  HFMA2.MMA R51, -RZ, RZ, 0, 0 ;  /* 0x00000000ff337435 */ /* 0x000fe200000001ff */
[----:B------:R-:W-:Y:S01]  /*0400*/  @!P2 MOV R39, 0xffffffff ;  /* 0xffffffff0027a802 */ /* 0x000fe20000000f00 */
[----:B------:R-:W-:Y:S01]  /*0410*/  IMAD.WIDE R42, R42, c[0x0][0x224], RZ ;  /* 0x000089002a2a7a25 */ /* 0x000fe200078e02ff */
[----:B------:R-:W-:Y:S01]  /*0420*/  SEL R16, R16, RZ, P0 ;  /* 0x000000ff10107207 */ /* 0x000fe20000000000 */
[----:B------:R-:W-:Y:S01]  /*0430*/  UMOV UR4, 0x2 ;  /* 0x0000000200047882 */ /* 0x000fe20000000000 */
[----:B------:R-:W-:Y:S01]  /*0440*/  SEL R38, R17, RZ, P0 ;  /* 0x000000ff11267207 */ /* 0x000fe20000000000 */
[----:B------:R-:W-:Y:S01]  /*0450*/  IMAD R17, R43, c[0x0][0x1c0], RZ ;  /* 0x000070002b117a24 */ /* 0x000fe200078e02ff */
[----:B------:R-:W-:Y:S01]  /*0460*/  IADD3 R47, P0, R3, R16, RZ ;  /* 0x00000010032f7210 */ /* 0x000fe20007f1e0ff */
[----:B------:R-:W-:Y:S01]  /*0470*/  ULDC.64 UR10, c[0x0][0x3d8] ;  /* 0x0000f600000a7ab9 */ /* 0x000fe20000000a00 */
[----:B------:R-:W-:Y:S01]  /*0480*/  SHF.R.S32.HI R16, RZ, 0x1f, R40 ;  /* 0x0000001fff107819 */ /* 0x000fe20000011428 */
[----:B------:R-:W-:Y:S01]  /*0490*/  IMAD.WIDE R40, R40, c[0x0][0x22c], RZ ;  /* 0x00008b0028287a25 */ /* 0x000fe200078e02ff */
[----:B------:R-:W-:Y:S01]  /*04a0*/  IADD3.X R49, R7, R38, RZ, P0, !PT ;  /* 0x0000002607317210 */ /* 0x000fe200007fe4ff */
[----:B------:R-:W-:Y:S01]  /*04b0*/  USHF.L.U64.HI UR4, UR10, UR4, UR11 ;  /* 0x000000040a047299 */ /* 0x000fe2000801020b */
[----:B------:R-:W-:Y:S01]  /*04c0*/  MOV R85, c[0x0][0x22c] ;  /* 0x00008b0000557a02 */ /* 0x000fe20000000f00 */
[----:B------:R-:W-:Y:S01]  /*04d0*/  IMAD R53, R42, R16, R17 ;  /* 0x000000102a357224 */ /* 0x000fe200078e0211 */
[----:B------:R-:W-:Y:S01]  /*04e0*/  ULDC.64 UR8, c[0x0][0x350] ;  /* 0x0000d40000087ab9 */ /* 0x000fe20000000a00 */
[----:B------:R-:W-:-:S02]  /*04f0*/  IMAD R38, R49, c[0x0][0x1c0], RZ ;  /* 0x0000700031267a24 */ /* 0x000fc400078e02ff */
[----:B------:R-:W-:-:S04]  /*0500*/  IMAD.WIDE.U32 R42, R42, c[0x0][0x1c0], RZ ;  /* 0x000070002a2a7a25 */ /* 0x000fc800078e00ff */
[----:B------:R-:W-:Y:S02]  /*0510*/  IMAD R55, R16, R47, R38 ;  /* 0x0000002f10377224 */ /* 0x000fe400078e0226 */
[----:B------:R-:W-:-:S04]  /*0520*/  IMAD.WIDE.U32 R16, R47, c[0x0][0x1c0], RZ ;  /* 0x000070002f107a25 */ /* 0x000fc800078e00ff */
[----:B------:R-:W-:Y:S01]  /*0530*/  IMAD.IADD R48, R43, 0x1, R53 ;  /* 0x000000012b307824 */ /* 0x000fe200078e0235 */
[----:B------:R-:W-:Y:S01]  /*0540*/  IADD3 R43, R17, R55, RZ ;  /* 0x00000037112b7210 */ /* 0x000fe20007ffe0ff */
[-C--:B------:R-:W-:Y:S01]  /*0550*/  IMAD R50, R41, R39.reuse, RZ ;  /* 0x0000002729327224 */ /* 0x080fe200078e02ff */
[----:B------:R-:W-:Y:S01]  /*0560*/  SHF.R.S32.HI R17, RZ, 0x1f, R85 ;  /* 0x0000001fff117819 */ /* 0x000fe20000011455 */
[----:B------:R-:W-:-:S04]  /*0570*/  IMAD.WIDE.U32 R44, R40, R39, RZ ;  /* 0x00000027282c7225 */ /* 0x000fc800078e00ff */
[----:B------:R-:W-:-:S04]  /*0580*/  IMAD.WIDE.U32 R38, R42, c[0x0][0x22c], RZ ;  /* 0x00008b002a267a25 */ /* 0x000fc800078e00ff */
[----:B------:R-:W-:Y:S02]  /*0590*/  IMAD R51, R40, R51, R50 ;  /* 0x0000003328337224 */ /* 0x000fe400078e0232 */
[----:B------:R-:W-:Y:S02]  /*05a0*/  IMAD R48, R48, c[0x0][0x22c], RZ ;  /* 0x00008b0030307a24 */ /* 0x000fe400078e02ff */
[----:B------:R-:W-:Y:S01]  /*05b0*/  IMAD R50, R43, c[0x0][0x22c], RZ ;  /* 0x00008b002b327a24 */ /* 0x000fe200078e02ff */
[----:B------:R-:W-:Y:S01]  /*05c0*/  SEL R43, R38, R44, !P2 ;  /* 0x0000002c262b7207 */ /* 0x000fe20005000000 */
[----:B------:R-:W-:Y:S01]  /*05d0*/  IMAD R38, R17, R42, R48 ;  /* 0x0000002a11267224 */ /* 0x000fe200078e0230 */
[----:B------:R-:W-:Y:S01]  /*05e0*/  IADD3 R44, R45, R51, RZ ;  /* 0x000000332d2c7210 */ /* 0x000fe20007ffe0ff */
[----:B------:R-:W-:Y:S01]  /*05f0*/  IMAD R53, R17, R16, R50 ;  /* 0x0000001011357224 */ /* 0x000fe200078e0232 */
[----:B------:R-:W-:Y:S01]  /*0600*/  LOP3.LUT R45, R46, 0xffffffe0, RZ, 0xc0, !PT ;  /* 0xffffffe02e2d7812 */ /* 0x000fe200078ec0ff */
[----:B------:R-:W-:Y:S01]  /*0610*/  IMAD.WIDE.U32 R16, R16, c[0x0][0x22c], RZ ;  /* 0x00008b0010107a25 */ /* 0x000fe200078e00ff */
[----:B------:R-:W-:-:S02]  /*0620*/  @!P2 IADD3 R44, R39, R38, RZ ;  /* 0x00000026272ca210 */ /* 0x000fc40007ffe0ff */
[----:B------:R-:W-:Y:S01]  /*0630*/  IADD3 R45, -R45, R6, RZ ;  /* 0x000000062d2d7210 */ /* 0x000fe20007ffe1ff */
[----:B------:R-:W-:Y:S01]  /*0640*/  IMAD R85, R85, c[0x0][0x1c0], RZ ;  /* 0x0000700055557a24 */ /* 0x000fe200078e02ff */
[----:B------:R-:W-:Y:S01]  /*0650*/  IADD3 R17, R17, R53, RZ ;  /* 0x0000003511117210 */ /* 0x000fe20007ffe0ff */
[----:B-1----:R-:W-:Y:S01]  /*0660*/  IMAD R51, R5, c[0x0][0x22c], RZ ;  /* 0x00008b0005337a24 */ /* 0x002fe200078e02ff */
[C---:B------:R-:W-:Y:S01]  /*0670*/  SHF.L.U32 R88, R16.reuse, 0x2, RZ ;  /* 0x0000000210587819 */ /* 0x040fe200000006ff */
[----:B------:R-:W-:Y:S01]  /*0680*/  IMAD.SHL.U32 R53, R85, 0x8, RZ ;  /* 0x0000000855357824 */ /* 0x000fe200078e00ff */
[----:B------:R-:W-:Y:S01]  /*0690*/  SHF.L.U64.HI R89, R16, 0x2, R17 ;  /* 0x0000000210597819 */ /* 0x000fe20000010211 */
[----:B------:R-:W-:Y:S01]  /*06a0*/  IMAD R55, R84, R85, R45 ;  /* 0x0000005554377224 */ /* 0x000fe200078e022d */
[----:B------:R-:W-:Y:S01]  /*06b0*/  IADD3 R38, P0, R51, R43, RZ ;  /* 0x0000002b33267210 */ /* 0x000fe20007f1e0ff */
[----:B------:R-:W-:Y:S01]  /*06c0*/  IMAD R49, R49, R40, RZ ;  /* 0x0000002831317224 */ /* 0x000fe200078e02ff */
[C---:B------:R-:W-:Y:S01]  /*06d0*/  IADD3 R48, R53.reuse, 0x20, R53 ;  /* 0x0000002035307810 */ /* 0x040fe20007ffe035 */
[----:B------:R-:W-:Y:S01]  /*06e0*/  IMAD.WIDE R16, R53, 0x4, R88 ;  /* 0x0000000435107825 */ /* 0x000fe200078e0258 */
[----:B------:R-:W-:-:S02]  /*06f0*/  LEA.HI.X.SX32 R39, R51, R44, 0x1, P0 ;  /* 0x0000002c33277211 */ /* 0x000fc400000f0eff */
[----:B------:R-:W-:Y:S01]  /*0700*/  IADD3 R46, R53, R48, RZ ;  /* 0x00000030352e7210 */ /* 0x000fe20007ffe0ff */
[-C--:B------:R-:W-:Y:S01]  /*0710*/  IMAD R49, R41, R47.reuse, R49 ;  /* 0x0000002f29317224 */ /* 0x080fe200078e0231 */
[----:B------:R-:W-:Y:S01]  /*0720*/  SHF.R.S32.HI R41, RZ, 0x1f, R55 ;  /* 0x0000001fff297819 */ /* 0x000fe20000011437 */
[----:B------:R-:W-:Y:S01]  /*0730*/  IMAD.WIDE.U32 R38, R40, R47, R38 ;  /* 0x0000002f28267225 */ /* 0x000fe200078e0026 */
[----:B------:R-:W-:Y:S02]  /*0740*/  IADD3 R45, R53, R46, RZ ;  /* 0x0000002e352d7210 */ /* 0x000fe40007ffe0ff */
[----:B------:R-:W-:Y:S01]  /*0750*/  SHF.L.U32 R87, R43, 0x2, RZ ;  /* 0x000000022b577819 */ /* 0x000fe200000006ff */
[----:B------:R-:W-:Y:S01]  /*0760*/  IMAD.WIDE R88, R51, 0x4, R88 ;  /* 0x0000000433587825 */ /* 0x000fe200078e0258 */
[----:B------:R-:W-:Y:S02]  /*0770*/  IADD3 R38, P0, R55, R38, RZ ;  /* 0x0000002637267210 */ /* 0x000fe40007f1e0ff */
[----:B------:R-:W-:Y:S01]  /*0780*/  IADD3 R42, R53, R45, RZ ;  /* 0x0000002d352a7210 */ /* 0x000fe20007ffe0ff */
[----:B------:R-:W-:Y:S01]  /*0790*/  IMAD.WIDE R16, R51, 0x4, R16 ;  /* 0x0000000433107825 */ /* 0x000fe200078e0210 */
[----:B------:R-:W-:-:S02]  /*07a0*/  IADD3.X R41, R41, R39, R49, P0, !PT ;  /* 0x0000002729297210 */ /* 0x000fc400007fe431 */
[----:B------:R-:W-:Y:S01]  /*07b0*/  IADD3 R40, R53, R42, RZ ;  /* 0x0000002a35287210 */ /* 0x000fe20007ffe0ff */
[----:B------:R-:W-:Y:S01]  /*07c0*/  IMAD.WIDE R88, R55, 0x4, R88 ;  /* 0x0000000437587825 */ /* 0x000fe200078e0258 */
[C---:B------:R-:W-:Y:S02]  /*07d0*/  SHF.L.U64.HI R51, R38.reuse, 0x2, R41 ;  /* 0x0000000226337819 */ /* 0x040fe40000010229 */
[----:B------:R-:W-:Y:S01]  /*07e0*/  IADD3 R39, R53, R40, RZ ;  /* 0x0000002835277210 */ /* 0x000fe20007ffe0ff */
[----:B------:R-:W-:Y:S01]  /*07f0*/  IMAD.SHL.U32 R50, R38, 0x4, RZ ;  /* 0x0000000426327824 */ /* 0x000fe200078e00ff */
[----:B------:R-:W-:Y:S01]  /*0800*/  IADD3 R86, P1, R88, R87, RZ ;  /* 0x0000005758567210 */ /* 0x000fe20007f3e0ff */
[----:B------:R-:W-:Y:S01]  /*0810*/  IMAD.WIDE R16, R55, 0x4, R16 ;  /* 0x0000000437107825 */ /* 0x000fe200078e0210 */
[----:B------:R-:W-:-:S03]  /*0820*/  SHF.L.U64.HI R55, R43, 0x2, R44 ;  /* 0x000000022b377819 */ /* 0x000fc6000001022c */
[--C-:B------:R-:W-:Y:S01]  /*0830*/  IMAD.WIDE R38, R39, 0x4, R50.reuse ;  /* 0x0000000427267825 */ /* 0x100fe200078e0232 */
[----:B------:R-:W-:Y:S02]  /*0840*/  IADD3 R87, P0, R16, R87, RZ ;  /* 0x0000005710577210 */ /* 0x000fe40007f1e0ff */
[-C--:B------:R-:W-:Y:S01]  /*0850*/  IADD3.X R88, R89, R55.reuse, RZ, P1, !PT ;  /* 0x0000003759587210 */ /* 0x080fe20000ffe4ff */
[--C-:B------:R-:W-:Y:S01]  /*0860*/  IMAD.WIDE R40, R40, 0x4, R50.reuse ;  /* 0x0000000428287825 */ /* 0x100fe200078e0232 */
[----:B------:R-:W-:Y:S02]  /*0870*/  IADD3.X R89, R17, R55, RZ, P0, !PT ;  /* 0x0000003711597210 */ /* 0x000fe400007fe4ff */
[----:B------:R-:W-:Y:S01]  /*0880*/  CS2R R16, SRZ ;  /* 0x0000000000107805 */ /* 0x000fe2000001ff00 */
[----:B------:R-:W-:-:S04]  /*0890*/  IMAD.WIDE R42, R42, 0x4, R50 ;  /* 0x000000042a2a7825 */ /* 0x000fc800078e0232 */
[----:B------:R-:W-:-:S04]  /*08a0*/  IMAD.WIDE R44, R45, 0x4, R50 ;  /* 0x000000042d2c7825 */ /* 0x000fc800078e0232 */
[----:B------:R-:W-:-:S04]  /*08b0*/  IMAD.WIDE R46, R46, 0x4, R50 ;  /* 0x000000042e2e7825 */ /* 0x000fc800078e0232 */
[----:B------:R-:W-:-:S04]  /*08c0*/  IMAD.WIDE R48, R48, 0x4, R50 ;  /* 0x0000000430307825 */ /* 0x000fc800078e0232 */
[----:B------:R-:W-:-:S06]  /*08d0*/  IMAD.WIDE R50, R85, 0x20, R50 ;  /* 0x0000002055327825 */ /* 0x000fcc00078e0232 */
[----:B------:R-:W-:-:S05]  /*08e0*/  IMAD.WIDE R50, R53, 0x4, R50 ;  /* 0x0000000435327825 */ /* 0x000fca00078e0232 */
.L_x_509:
[----:B------:R-:W-:-:S04]  /*08f0*/  IADD3 R52, P0, R50, UR8, RZ ;  /* 0x0000000832347c10 */ /* 0x000fc8000ff1e0ff */
[----:B------:R-:W-:-:S05]  /*0900*/  IADD3.X R53, R51, UR9, RZ, P0, !PT ;  /* 0x0000000933357c10 */ /* 0x000fca00087fe4ff */
[C---:B------:R-:W-:Y:S01]  /*0910*/  IMAD.WIDE R54, R85.reuse, 0x20, R52 ;  /* 0x0000002055367825 */ /* 0x040fe200078e0234 */
[----:B------:R-:W-:Y:S01]  /*0920*/  IADD3 R92, P0, R86, UR8, RZ ;  /* 0x00000008565c7c10 */ /* 0x000fe2000ff1e0ff */
[----:B------:R0:W2:Y:S04]  /*0930*/  LDG.E R53, [R52.64] ;  /* 0x0000000634357981 */ /* 0x0000a8000c1e1900 */
[----:B------:R-:W-:Y:S02]  /*0940*/  IMAD.WIDE R56, R85, 0x20, R54 ;  /* 0x0000002055387825 */ /* 0x000fe400078e0236 */
[----:B------:R1:W3:Y:S01]  /*0950*/  LDG.E R54, [R54.64] ;  /* 0x0000000636367981 */ /* 0x0002e2000c1e1900 */
[----:B------:R-:W-:-:S03]  /*0960*/  IADD3.X R93, R88, UR9, RZ, P0, !PT ;  /* 0x00000009585d7c10 */ /* 0x000fc600087fe4ff */
[C---:B------:R-:W-:Y:S02]  /*0970*/  IMAD.WIDE R58, R85.reuse, 0x20, R56 ;  /* 0x00000020553a7825 */ /* 0x040fe400078e0238 */
[----:B------:R4:W5:Y:S04]  /*0980*/  LDG.E R57, [R56.64] ;  /* 0x0000000638397981 */ /* 0x000968000c1e1900 */
[----:B------:R4:W5:Y:S01]  /*0990*/  LDG.E R91, [R58.64] ;  /* 0x000000063a5b7981 */ /* 0x000962000c1e1900 */
[----:B------:R-:W-:Y:S01]  /*09a0*/  IMAD.WIDE R60, R85, 0x20, R58 ;  /* 0x00000020553c7825 */ /* 0x000fe200078e023a */
[----:B0-----:R-:W-:Y:S02]  /*09b0*/  IADD3 R52, P0, R87, UR8, RZ ;  /* 0x0000000857347c10 */ /* 0x001fe4000ff1e0ff */
[----:B-1----:R-:W5:Y:S04]  /*09c0*/  LDG.E R55, [R92.64+0x80] ;  /* 0x000080065c377981 */ /* 0x002f68000c1e1900 */
[----:B----4-:R0:W4:Y:S04]  /*09d0*/  LDG.E R56, [R92.64+0x180] ;  /* 0x000180065c387981 */ /* 0x010128000c1e1900 */
[----:B------:R0:W4:Y:S01]  /*09e0*/  LDG.E R59, [R92.64] ;  /* 0x000000065c3b7981 */ /* 0x000122000c1e1900 */
[----:B------:R-:W-:-:S03]  /*09f0*/  IMAD.WIDE R62, R85, 0x20, R60 ;  /* 0x00000020553e7825 */ /* 0x000fc600078e023c */
[----:B------:R1:W4:Y:S04]  /*0a00*/  LDG.E R60, [R60.64] ;  /* 0x000000063c3c7981 */ /* 0x000328000c1e1900 */
[----:B------:R0:W4:Y:S04]  /*0a10*/  LDG.E R63, [R62.64] ;  /* 0x000000063e3f7981 */ /* 0x000128000c1e1900 */
[----:B------:R0:W4:Y:S04]  /*0a20*/  LDG.E R58, [R92.64+0x100] ;  /* 0x000100065c3a7981 */ /* 0x000128000c1e1900 */
[----:B-1----:R1:W4:Y:S01]  /*0a30*/  LDG.E R61, [R92.64+0x280] ;  /* 0x000280065c3d7981 */ /* 0x002322000c1e1900 */
[----:B---3--:R-:W-:-:S03]  /*0a40*/  FADD.FTZ R79, R54, R79 ;  /* 0x0000004f364f7221 */ /* 0x008fc60000010000 */
[----:B------:R1:W3:Y:S01]  /*0a50*/  LDG.E R54, [R92.64+0x200] ;  /* 0x000200065c367981 */ /* 0x0002e2000c1e1900 */
[----:B--2---:R-:W-:Y:S01]  /*0a60*/  FADD.FTZ R80, R53, R80 ;  /* 0x0000005035507221 */ /* 0x004fe20000010000 */
[----:B------:R-:W-:Y:S01]  /*0a70*/  IADD3.X R53, R89, UR9, RZ, P0, !PT ;  /* 0x0000000959357c10 */ /* 0x000fe200087fe4ff */
[----:B-----5:R-:W-:-:S04]  /*0a80*/  FADD.FTZ R78, R57, R78 ;  /* 0x0000004e394e7221 */ /* 0x020fc80000010000 */
[----:B0-----:R0:W2:Y:S04]  /*0a90*/  LDG.E R62, [R52.64] ;  /* 0x00000006343e7981 */ /* 0x0010a8000c1e1900 */
[----:B------:R0:W5:Y:S01]  /*0aa0*/  LDG.E R57, [R52.64+0x200] ;  /* 0x0002000634397981 */ /* 0x000162000c1e1900 */
[----:B------:R-:W-:Y:S02]  /*0ab0*/  FADD.FTZ R76, R91, R76 ;  /* 0x0000004c5b4c7221 */ /* 0x000fe40000010000 */
[----:B------:R-:W-:Y:S01]  /*0ac0*/  FADD.FTZ R73, R55, R73 ;  /* 0x0000004937497221 */ /* 0x000fe20000010000 */
[----:B------:R0:W5:Y:S04]  /*0ad0*/  LDG.E R91, [R52.64+0x80] ;  /* 0x00008006345b7981 */ /* 0x000168000c1e1900 */
[----:B-1----:R0:W5:Y:S01]  /*0ae0*/  LDG.E R93, [R52.64+0x280] ;  /* 0x00028006345d7981 */ /* 0x002162000c1e1900 */
[----:B----4-:R-:W-:-:S03]  /*0af0*/  FADD.FTZ R82, R59, R82 ;  /* 0x000000523b527221 */ /* 0x010fc60000010000 */
[----:B------:R0:W4:Y:S01]  /*0b00*/  LDG.E R59, [R52.64+0x180] ;  /* 0x00018006343b7981 */ /* 0x000122000c1e1900 */
[----:B------:R-:W-:-:S03]  /*0b10*/  FADD.FTZ R74, R63, R74 ;  /* 0x0000004a3f4a7221 */ /* 0x000fc60000010000 */
[----:B------:R0:W4:Y:S01]  /*0b20*/  LDG.E R63, [R52.64+0x100] ;  /* 0x00010006343f7981 */ /* 0x000122000c1e1900 */
[----:B------:R-:W-:Y:S02]  /*0b30*/  FADD.FTZ R75, R60, R75 ;  /* 0x0000004b3c4b7221 */ /* 0x000fe40000010000 */
[----:B------:R-:W-:Y:S02]  /*0b40*/  FADD.FTZ R65, R58, R65 ;  /* 0x000000413a417221 */ /* 0x000fe40000010000 */
[----:B------:R-:W-:Y:S02]  /*0b50*/  FADD.FTZ R31, R56, R31 ;  /* 0x0000001f381f7221 */ /* 0x000fe40000010000 */
[----:B------:R-:W-:Y:S02]  /*0b60*/  FADD.FTZ R15, R61, R15 ;  /* 0x0000000f3d0f7221 */ /* 0x000fe40000010000 */
[----:B---3--:R-:W-:Y:S01]  /*0b70*/  FADD.FTZ R23, R54, R23 ;  /* 0x0000001736177221 */ /* 0x008fe20000010000 */
[----:B------:R-:W-:-:S04]  /*0b80*/  IADD3 R54, P0, R48, UR8, RZ ;  /* 0x0000000830367c10 */ /* 0x000fc8000ff1e0ff */
[----:B------:R-:W-:Y:S02]  /*0b90*/  IADD3.X R55, R49, UR9, RZ, P0, !PT ;  /* 0x0000000931377c10 */ /* 0x000fe400087fe4ff */
[----:B0-----:R-:W-:Y:S01]  /*0ba0*/  IADD3 R52, P0, R46, UR8, RZ ;  /* 0x000000082e347c10 */ /* 0x001fe2000ff1e0ff */
[----:B--2---:R-:W-:Y:S02]  /*0bb0*/  FADD.FTZ R81, R62, R81 ;  /* 0x000000513e517221 */ /* 0x004fe40000010000 */
[----:B------:R0:W2:Y:S01]  /*0bc0*/  LDG.E R62, [R54.64] ;  /* 0x00000006363e7981 */ /* 0x0000a2000c1e1900 */
[----:B------:R-:W-:Y:S01]  /*0bd0*/  IADD3.X R53, R47, UR9, RZ, P0, !PT ;  /* 0x000000092f357c10 */ /* 0x000fe200087fe4ff */
[----:B-----5:R-:W-:Y:S02]  /*0be0*/  FADD.FTZ R22, R57, R22 ;  /* 0x0000001639167221 */ /* 0x020fe40000010000 */
[----:B------:R0:W3:Y:S04]  /*0bf0*/  LDG.E R60, [R54.64+0x80] ;  /* 0x00008006363c7981 */ /* 0x0000e8000c1e1900 */
[----:B------:R0:W5:Y:S04]  /*0c00*/  LDG.E R58, [R54.64+0x100] ;  /* 0x00010006363a7981 */ /* 0x000168000c1e1900 */
[----:B------:R0:W5:Y:S01]  /*0c10*/  LDG.E R56, [R54.64+0x180] ;  /* 0x0001800636387981 */ /* 0x000162000c1e1900 */
[----:B----4-:R-:W-:-:S03]  /*0c20*/  FADD.FTZ R30, R59, R30 ;  /* 0x0000001e3b1e7221 */ /* 0x010fc60000010000 */
[----:B------:R0:W4:Y:S04]  /*0c30*/  LDG.E R92, [R54.64+0x200] ;  /* 0x00020006365c7981 */ /* 0x000128000c1e1900 */
[----:B------:R1:W4:Y:S04]  /*0c40*/  LDG.E R61, [R52.64+0x80] ;  /* 0x00008006343d7981 */ /* 0x000328000c1e1900 */
[----:B------:R1:W4:Y:S04]  /*0c50*/  LDG.E R59, [R52.64+0x100] ;  /* 0x00010006343b7981 */ /* 0x000328000c1e1900 */
[----:B------:R1:W4:Y:S01]  /*0c60*/  LDG.E R57, [R52.64+0x180] ;  /* 0x0001800634397981 */ /* 0x000322000c1e1900 */
[----:B0-----:R-:W-:Y:S01]  /*0c70*/  IADD3 R54, P0, R44, UR8, RZ ;  /* 0x000000082c367c10 */ /* 0x001fe2000ff1e0ff */
[----:B------:R-:W-:-:S02]  /*0c80*/  FADD.FTZ R72, R91, R72 ;  /* 0x000000485b487221 */ /* 0x000fc40000010000 */
[----:B------:R-:W-:Y:S01]  /*0c90*/  FADD.FTZ R64, R63, R64 ;  /* 0x000000403f407221 */ /* 0x000fe20000010000 */
[----:B------:R1:W4:Y:S01]  /*0ca0*/  LDG.E R91, [R52.64+0x200] ;  /* 0x00020006345b7981 */ /* 0x000322000c1e1900 */
[----:B------:R-:W-:-:S03]  /*0cb0*/  IADD3.X R55, R45, UR9, RZ, P0, !PT ;  /* 0x000000092d377c10 */ /* 0x000fc600087fe4ff */
[----:B------:R1:W4:Y:S02]  /*0cc0*/  LDG.E R63, [R52.64] ;  /* 0x00000006343f7981 */ /* 0x000324000c1e1900 */
[----:B-1----:R-:W-:-:S04]  /*0cd0*/  IADD3 R52, P0, R42, UR8, RZ ;  /* 0x000000082a347c10 */ /* 0x002fc8000ff1e0ff */
[----:B------:R-:W-:Y:S01]  /*0ce0*/  IADD3.X R53, R43, UR9, RZ, P0, !PT ;  /* 0x000000092b357c10 */ /* 0x000fe200087fe4ff */
[----:B--2---:R-:W-:Y:S02]  /*0cf0*/  FADD.FTZ R71, R62, R71 ;  /* 0x000000473e477221 */ /* 0x004fe40000010000 */
[----:B------:R0:W2:Y:S01]  /*0d00*/  LDG.E R62, [R54.64] ;  /* 0x00000006363e7981 */ /* 0x0000a2000c1e1900 */
[----:B---3--:R-:W-:-:S03]  /*0d10*/  FADD.FTZ R37, R60, R37 ;  /* 0x000000253c257221 */ /* 0x008fc60000010000 */
[----:B------:R0:W3:Y:S01]  /*0d20*/  LDG.E R60, [R54.64+0x80] ;  /* 0x00008006363c7981 */ /* 0x0000e2000c1e1900 */
[----:B-----5:R-:W-:-:S03]  /*0d30*/  FADD.FTZ R29, R58, R29 ;  /* 0x0000001d3a1d7221 */ /* 0x020fc60000010000 */
[----:B------:R0:W5:Y:S01]  /*0d40*/  LDG.E R58, [R54.64+0x100] ;  /* 0x00010006363a7981 */ /* 0x000162000c1e1900 */
[----:B------:R-:W-:-:S03]  /*0d50*/  FADD.FTZ R21, R56, R21 ;  /* 0x0000001538157221 */ /* 0x000fc60000010000 */
[----:B------:R0:W5:Y:S01]  /*0d60*/  LDG.E R56, [R54.64+0x180] ;  /* 0x0001800636387981 */ /* 0x000162000c1e1900 */
[----:B----4-:R-:W-:-:S03]  /*0d70*/  FADD.FTZ R13, R92, R13 ;  /* 0x0000000d5c0d7221 */ /* 0x010fc60000010000 */
[----:B------:R0:W4:Y:S01]  /*0d80*/  LDG.E R92, [R54.64+0x200] ;  /* 0x00020006365c7981 */ /* 0x000122000c1e1900 */
[----:B------:R-:W-:-:S03]  /*0d90*/  FADD.FTZ R36, R61, R36 ;  /* 0x000000243d247221 */ /* 0x000fc60000010000 */
[----:B------:R1:W4:Y:S01]  /*0da0*/  LDG.E R61, [R52.64+0x80] ;  /* 0x00008006343d7981 */ /* 0x000322000c1e1900 */
[----:B------:R-:W-:-:S03]  /*0db0*/  FADD.FTZ R28, R59, R28 ;  /* 0x0000001c3b1c7221 */ /* 0x000fc60000010000 */
[----:B------:R1:W4:Y:S01]  /*0dc0*/  LDG.E R59, [R52.64+0x100] ;  /* 0x00010006343b7981 */ /* 0x000322000c1e1900 */
[----:B------:R-:W-:-:S03]  /*0dd0*/  FADD.FTZ R20, R57, R20 ;  /* 0x0000001439147221 */ /* 0x000fc60000010000 */
[----:B------:R1:W4:Y:S01]  /*0de0*/  LDG.E R57, [R52.64+0x180] ;  /* 0x0001800634397981 */ /* 0x000322000c1e1900 */
[----:B0-----:R-:W-:Y:S01]  /*0df0*/  IADD3 R54, P0, R40, UR8, RZ ;  /* 0x0000000828367c10 */ /* 0x001fe2000ff1e0ff */
[----:B------:R-:W-:Y:S02]  /*0e00*/  FADD.FTZ R12, R91, R12 ;  /* 0x0000000c5b0c7221 */ /* 0x000fe40000010000 */
[----:B------:R1:W4:Y:S01]  /*0e10*/  LDG.E R91, [R52.64+0x200] ;  /* 0x00020006345b7981 */ /* 0x000322000c1e1900 */
[----:B------:R-:W-:Y:S01]  /*0e20*/  IADD3.X R55, R41, UR9, RZ, P0, !PT ;  /* 0x0000000929377c10 */ /* 0x000fe200087fe4ff */
[----:B------:R-:W-:Y:S02]  /*0e30*/  FADD.FTZ R70, R63, R70 ;  /* 0x000000463f467221 */ /* 0x000fe40000010000 */
[----:B------:R1:W4:Y:S01]  /*0e40*/  LDG.E R63, [R52.64] ;  /* 0x00000006343f7981 */ /* 0x000322000c1e1900 */
[----:B------:R-:W-:-:S03]  /*0e50*/  FADD.FTZ R14, R93, R14 ;  /* 0x0000000e5d0e7221 */ /* 0x000fc60000010000 */
[----:B------:R0:W4:Y:S01]  /*0e60*/  LDG.E R93, [R54.64] ;  /* 0x00000006365d7981 */ /* 0x000122000c1e1900 */
[----:B-1----:R-:W-:-:S04]  /*0e70*/  IADD3 R52, P0, R38, UR8, RZ ;  /* 0x0000000826347c10 */ /* 0x002fc8000ff1e0ff */
[----:B------:R-:W-:Y:S01]  /*0e80*/  IADD3.X R53, R39, UR9, RZ, P0, !PT ;  /* 0x0000000927357c10 */ /* 0x000fe200087fe4ff */
[----:B--2---:R-:W-:Y:S02]  /*0e90*/  FADD.FTZ R69, R62, R69 ;  /* 0x000000453e457221 */ /* 0x004fe40000010000 */
[----:B------:R0:W2:Y:S01]  /*0ea0*/  LDG.E R62, [R54.64+0x200] ;  /* 0x00020006363e7981 */ /* 0x0000a2000c1e1900 */
[----:B---3--:R-:W-:-:S03]  /*0eb0*/  FADD.FTZ R35, R60, R35 ;  /* 0x000000233c237221 */ /* 0x008fc60000010000 */
[----:B------:R0:W3:Y:S01]  /*0ec0*/  LDG.E R60, [R54.64+0x80] ;  /* 0x00008006363c7981 */ /* 0x0000e2000c1e1900 */
[----:B-----5:R-:W-:-:S03]  /*0ed0*/  FADD.FTZ R27, R58, R27 ;  /* 0x0000001b3a1b7221 */ /* 0x020fc60000010000 */
[----:B------:R0:W5:Y:S01]  /*0ee0*/  LDG.E R58, [R54.64+0x100] ;  /* 0x00010006363a7981 */ /* 0x000162000c1e1900 */
[----:B------:R-:W-:-:S03]  /*0ef0*/  FADD.FTZ R19, R56, R19 ;  /* 0x0000001338137221 */ /* 0x000fc60000010000 */
[----:B------:R0:W5:Y:S01]  /*0f00*/  LDG.E R56, [R54.64+0x180] ;  /* 0x0001800636387981 */ /* 0x000162000c1e1900 */
[----:B----4-:R-:W-:-:S03]  /*0f10*/  FADD.FTZ R11, R92, R11 ;  /* 0x0000000b5c0b7221 */ /* 0x010fc60000010000 */
[----:B------:R-:W4:Y:S01]  /*0f20*/  LDG.E R92, [R52.64] ;  /* 0x00000006345c7981 */ /* 0x000f22000c1e1900 */
[----:B------:R-:W-:-:S03]  /*0f30*/  FADD.FTZ R68, R61, R68 ;  /* 0x000000443d447221 */ /* 0x000fc60000010000 */
[----:B------:R-:W4:Y:S01]  /*0f40*/  LDG.E R61, [R52.64+0x200] ;  /* 0x00020006343d7981 */ /* 0x000f22000c1e1900 */
[----:B------:R-:W-:-:S03]  /*0f50*/  FADD.FTZ R34, R59, R34 ;  /* 0x000000223b227221 */ /* 0x000fc60000010000 */
[----:B------:R-:W4:Y:S01]  /*0f60*/  LDG.E R59, [R52.64+0x100] ;  /* 0x00010006343b7981 */ /* 0x000f22000c1e1900 */
[----:B------:R-:W-:-:S03]  /*0f70*/  FADD.FTZ R26, R57, R26 ;  /* 0x0000001a391a7221 */ /* 0x000fc60000010000 */
[----:B------:R-:W4:Y:S04]  /*0f80*/  LDG.E R57, [R52.64+0x80] ;  /* 0x0000800634397981 */ /* 0x000f28000c1e1900 */
[----:B0-----:R-:W4:Y:S01]  /*0f90*/  LDG.E R55, [R52.64+0x180] ;  /* 0x0001800634377981 */ /* 0x001f22000c1e1900 */
[----:B------:R-:W-:-:S04]  /*0fa0*/  IADD3 R17, R17, 0x1, RZ ;  /* 0x0000000111117810 */ /* 0x000fc80007ffe0ff */
[----:B------:R-:W-:Y:S01]  /*0fb0*/  ISETP.GE.AND P0, PT, R17, c[0x0][0x3e0], PT ;  /* 0x0000f80011007a0c */ /* 0x000fe20003f06270 */
[----:B------:R-:W-:Y:S01]  /*0fc0*/  ULEA UR8, UP0, UR10, UR8, 0x2 ;  /* 0x000000080a087291 */ /* 0x000fe2000f80103f */
[----:B------:R-:W-:-:S03]  /*0fd0*/  FADD.FTZ R10, R63, R10 ;  /* 0x0000000a3f0a7221 */ /* 0x000fc60000010000 */
[----:B------:R-:W-:Y:S01]  /*0fe0*/  UIADD3.X UR9, UR9, UR4, URZ, UP0, !UPT ;  /* 0x0000000409097290 */ /* 0x000fe200087fe43f */
[----:B------:R-:W-:Y:S02]  /*0ff0*/  FADD.FTZ R18, R91, R18 ;  /* 0x000000125b127221 */ /* 0x000fe40000010000 */
[----:B------:R-:W-:Y:S02]  /*1000*/  FADD.FTZ R90, R93, R90 ;  /* 0x0000005a5d5a7221 */ /* 0x000fe40000010000 */
[----:B--2---:R-:W-:Y:S02]  /*1010*/  FADD.FTZ R8, R62, R8 ;  /* 0x000000083e087221 */ /* 0x004fe40000010000 */
[----:B---3--:R-:W-:Y:S02]  /*1020*/  FADD.FTZ R67, R60, R67 ;  /* 0x000000433c437221 */ /* 0x008fe40000010000 */
[----:B-----5:R-:W-:Y:S02]  /*1030*/  FADD.FTZ R33, R58, R33 ;  /* 0x000000213a217221 */ /* 0x020fe40000010000 */
[----:B------:R-:W-:-:S02]  /*1040*/  FADD.FTZ R25, R56, R25 ;  /* 0x0000001938197221 */ /* 0x000fc40000010000 */
[----:B----4-:R-:W-:Y:S02]  /*1050*/  FADD.FTZ R9, R92, R9 ;  /* 0x000000095c097221 */ /* 0x010fe40000010000 */
[----:B------:R-:W-:Y:S02]  /*1060*/  FADD.FTZ R16, R61, R16 ;  /* 0x000000103d107221 */ /* 0x000fe40000010000 */
[----:B------:R-:W-:Y:S02]  /*1070*/  FADD.FTZ R32, R59, R32 ;  /* 0x000000203b207221 */ /* 0x000fe40000010000 */
[----:B------:R-:W-:Y:S02]  /*1080*/  FADD.FTZ R66, R57, R66 ;  /* 0x0000004239427221 */ /* 0x000fe40000010000 */
[----:B------:R-:W-:Y:S01]  /*1090*/  FADD.FTZ R24, R55, R24 ;  /* 0x0000001837187221 */ /* 0x000fe20000010000 */
[----:B------:R-:W-:Y:S05]  /*10a0*/  @!P0 BRA `(.L_x_509) ;  /* 0xfffff84000008947 */ /* 0x000fea000383ffff */
.L_x_508:
[--C-:B------:R-:W-:Y:S01]  /*10b0*/  SHF.R.S32.HI R40, RZ, 0x2, R83.reuse ;  /* 0x00000002ff287819 */ /* 0x100fe20000011453 */
[----:B------:R-:W-:Y:S01]  /*10c0*/  FMUL.FTZ R46, R71, c[0x0][0x2e0] ;  /* 0x0000b800472e7a20 */ /* 0x000fe20000410000 */
[----:B------:R-:W-:Y:S01]  /*10d0*/  SHF.R.S32.HI R39, RZ, 0x1f, R83 ;  /* 0x0000001fff277819 */ /* 0x000fe20000011453 */
[----:B------:R-:W-:Y:S01]  /*10e0*/  FMUL.FTZ R47, R70, c[0x0][0x2e0] ;  /* 0x0000b800462f7a20 */ /* 0x000fe20000410000 */
[----:B------:R-:W-:Y:S01]  /*10f0*/  LEA.HI R17, R77, R6, RZ, 0x3 ;  /* 0x000000064d117211 */ /* 0x000fe200078f18ff */
[----:B------:R-:W-:Y:S01]  /*1100*/  FMUL.FTZ R69, R69, c[0x0][0x2e0] ;  /* 0x0000b80045457a20 */ /* 0x000fe20000410000 */
[----:B------:R-:W-:Y:S01]  /*1110*/  LEA.HI R39, R39, R40, RZ, 0x3 ;  /* 0x0000002827277211 */ /* 0x000fe200078f18ff */
[----:B------:R-:W-:Y:S01]  /*1120*/  FMUL.FTZ R10, R10, c[0x0][0x2e0] ;  /* 0x0000b8000a0a7a20 */ /* 0x000fe20000410000 */
[----:B------:R-:W-:Y:S01]  /*1130*/  F2FP.BF16.PACK_AB R46, R47, R46 ;  /* 0x0000002e2f2e723e */ /* 0x000fe200000010ff */
[----:B------:R-:W-:Y:S01]  /*1140*/  FMUL.FTZ R47, R9, c[0x0][0x2e0] ;  /* 0x0000b800092f7a20 */ /* 0x000fe20000410000 */
[----:B------:R-:W-:Y:S01]  /*1150*/  LOP3.LUT R39, R39, 0xfffffff8, RZ, 0xc0, !PT ;  /* 0xfffffff827277812 */ /* 0x000fe200078ec0ff */
[----:B------:R-:W-:Y:S01]  /*1160*/  FMUL.FTZ R29, R29, c[0x0][0x2e0] ;  /* 0x0000b8001d1d7a20 */ /* 0x000fe20000410000 */
[----:B------:R-:W-:Y:S01]  /*1170*/  F2FP.BF16.PACK_AB R9, R10, R69 ;  /* 0x000000450a09723e */ /* 0x000fe200000010ff */
[----:B------:R-:W-:Y:S01]  /*1180*/  FMUL.FTZ R10, R28, c[0x0][0x2e0] ;  /* 0x0000b8001c0a7a20 */ /* 0x000fe20000410000 */
[----:B------:R-:W-:Y:S01]  /*1190*/  LEA.HI R77, R77, R6, RZ, 0x6 ;  /* 0x000000064d4d7211 */ /* 0x000fe200078f30ff */
[----:B------:R-:W-:Y:S01]  /*11a0*/  FMUL.FTZ R19, R19, c[0x0][0x2e0] ;  /* 0x0000b80013137a20 */ /* 0x000fe20000410000 */
[----:B------:R-:W-:Y:S01]  /*11b0*/  IADD3 R40, R40, -R39, RZ ;  /* 0x8000002728287210 */ /* 0x000fe20007ffe0ff */
[----:B------:R-:W-:Y:S01]  /*11c0*/  FMUL.FTZ R26, R26, c[0x0][0x2e0] ;  /* 0x0000b8001a1a7a20 */ /* 0x000fe20000410000 */
[----:B------:R-:W-:Y:S01]  /*11d0*/  F2FP.BF16.PACK_AB R29, R10, R29 ;  /* 0x0000001d0a1d723e */ /* 0x000fe200000010ff */
[----:B------:R-:W-:Y:S01]  /*11e0*/  FMUL.FTZ R23, R23, c[0x0][0x2e0] ;  /* 0x0000b80017177a20 */ /* 0x000fe20000410000 */
[----:B------:R-:W-:Y:S01]  /*11f0*/  SHF.R.S32.HI R77, RZ, 0x6, R77 ;  /* 0x00000006ff4d7819 */ /* 0x000fe2000001144d */
[----:B------:R-:W-:Y:S01]  /*1200*/  FMUL.FTZ R22, R22, c[0x0][0x2e0] ;  /* 0x0000b80016167a20 */ /* 0x000fe20000410000 */
[----:B------:R-:W-:Y:S01]  /*1210*/  SHF.L.U32 R10, R40, 0x6, RZ ;  /* 0x00000006280a7819 */ /* 0x000fe200000006ff */
[----:B------:R-:W-:Y:S01]  /*1220*/  FMUL.FTZ R21, R21, c[0x0][0x2e0] ;  /* 0x0000b80015157a20 */ /* 0x000fe20000410000 */
[----:B------:R-:W-:Y:S01]  /*1230*/  LEA.HI R38, R84, R84, RZ, 0x1 ;  /* 0x0000005454267211 */ /* 0x000fe200078f08ff */
[----:B------:R-:W-:Y:S01]  /*1240*/  FMUL.FTZ R20, R20, c[0x0][0x2e0] ;  /* 0x0000b80014147a20 */ /* 0x000fe20000410000 */
[----:B------:R-:W-:Y:S01]  /*1250*/  LOP3.LUT R83, R83, 0x3ffffffc, RZ, 0xc0, !PT ;  /* 0x3ffffffc53537812 */ /* 0x000fe200078ec0ff */
[----:B------:R-:W-:Y:S01]  /*1260*/  FMUL.FTZ R15, R15, c[0x0][0x2e0] ;  /* 0x0000b8000f0f7a20 */ /* 0x000fe20000410000 */
[----:B------:R-:W-:Y:S01]  /*1270*/  LOP3.LUT R41, R17, 0x1ffffff8, RZ, 0xc0, !PT ;  /* 0x1ffffff811297812 */ /* 0x000fe200078ec0ff */
[----:B------:R-:W-:Y:S01]  /*1280*/  FMUL.FTZ R14, R14, c[0x0][0x2e0] ;  /* 0x0000b8000e0e7a20 */ /* 0x000fe20000410000 */
[----:B------:R-:W-:Y:S01]  /*1290*/  F2FP.BF16.PACK_AB R26, R26, R19 ;  /* 0x000000131a1a723e */ /* 0x000fe200000010ff */
[----:B------:R-:W-:Y:S01]  /*12a0*/  FMUL.FTZ R31, R31, c[0x0][0x2e0] ;  /* 0x0000b8001f1f7a20 */ /* 0x000fe20000410000 */
[----:B------:R-:W-:Y:S01]  /*12b0*/  SHF.L.U32 R19, R77, 0x3, RZ ;  /* 0x000000034d137819 */ /* 0x000fe200000006ff */
[----:B------:R-:W-:Y:S01]  /*12c0*/  FMUL.FTZ R30, R30, c[0x0][0x2e0] ;  /* 0x0000b8001e1e7a20 */ /* 0x000fe20000410000 */
[----:B------:R-:W-:Y:S01]  /*12d0*/  LOP3.LUT R10, R10, 0x1c0, RZ, 0xc0, !PT ;  /* 0x000001c00a0a7812 */ /* 0x000fe200078ec0ff */
[----:B------:R-:W-:Y:S01]  /*12e0*/  FMUL.FTZ R82, R82, c[0x0][0x2e0] ;  /* 0x0000b80052527a20 */ /* 0x000fe20000410000 */
[----:B------:R-:W-:Y:S01]  /*12f0*/  LOP3.LUT R43, R38, 0x1ffffe, RZ, 0xc0, !PT ;  /* 0x001ffffe262b7812 */ /* 0x000fe200078ec0ff */
[----:B------:R-:W-:Y:S01]  /*1300*/  FMUL.FTZ R81, R81, c[0x0][0x2e0] ;  /* 0x0000b80051517a20 */ /* 0x000fe20000410000 */
[----:B------:R-:W-:Y:S01]  /*1310*/  IADD3 R38, -R41, R6, RZ ;  /* 0x0000000629267210 */ /* 0x000fe20007ffe1ff */
[----:B------:R-:W-:Y:S01]  /*1320*/  IMAD.IADD R6, R6, 0x1, -R83 ;  /* 0x0000000106067824 */ /* 0x000fe200078e0a53 */
[----:B------:R-:W-:Y:S01]  /*1330*/  LOP3.LUT R19, R10, 0x18, R19, 0xf8, !PT ;  /* 0x000000180a137812 */ /* 0x000fe200078ef813 */
[----:B------:R-:W-:Y:S01]  /*1340*/  FMUL.FTZ R42, R80, c[0x0][0x2e0] ;  /* 0x0000b800502a7a20 */ /* 0x000fe20000410000 */
[----:B------:R-:W-:Y:S01]  /*1350*/  IADD3 R41, R84, -R43, RZ ;  /* 0x8000002b54297210 */ /* 0x000fe20007ffe0ff */
[----:B------:R-:W-:Y:S01]  /*1360*/  FMUL.FTZ R79, R79, c[0x0][0x2e0] ;  /* 0x0000b8004f4f7a20 */ /* 0x000fe20000410000 */
[----:B------:R-:W-:Y:S01]  /*1370*/  SHF.R.U32.HI R10, RZ, 0x3, R10 ;  /* 0x00000003ff0a7819 */ /* 0x000fe2000001160a */
[----:B------:R-:W-:Y:S01]  /*1380*/  FMUL.FTZ R44, R75, c[0x0][0x2e0] ;  /* 0x0000b8004b2c7a20 */ /* 0x000fe20000410000 */
[----:B------:R-:W-:Y:S01]  /*1390*/  LEA R41, R41, R6, 0x9 ;  /* 0x0000000629297211 */ /* 0x000fe200078e48ff */
[----:B------:R-:W-:Y:S01]  /*13a0*/  FMUL.FTZ R45, R74, c[0x0][0x2e0] ;  /* 0x0000b8004a2d7a20 */ /* 0x000fe20000410000 */
[----:B------:R-:W-:Y:S01]  /*13b0*/  LOP3.LUT R10, R19, R10, RZ, 0x3c, !PT ;  /* 0x0000000a130a7212 */ /* 0x000fe200078e3cff */
[----:B------:R-:W-:Y:S01]  /*13c0*/  FMUL.FTZ R90, R90, c[0x0][0x2e0] ;  /* 0x0000b8005a5a7a20 */ /* 0x000fe20000410000 */
[----:B------:R-:W-:Y:S01]  /*13d0*/  LOP3.LUT P0, RZ, R40, 0x4, RZ, 0xc0, !PT ;  /* 0x0000000428ff7812 */ /* 0x000fe2000780c0ff */
[----:B------:R-:W-:Y:S01]  /*13e0*/  FMUL.FTZ R73, R73, c[0x0][0x2e0] ;  /* 0x0000b80049497a20 */ /* 0x000fe20000410000 */
[----:B------:R-:W-:Y:S01]  /*13f0*/  F2FP.BF16.PACK_AB R22, R22, R23 ;  /* 0x000000171616723e */ /* 0x000fe200000010ff */
[----:B------:R-:W-:Y:S01]  /*1400*/  FMUL.FTZ R72, R72, c[0x0][0x2e0] ;  /* 0x0000b80048487a20 */ /* 0x000fe20000410000 */
[----:B------:R-:W-:Y:S01]  /*1410*/  F2FP.BF16.PACK_AB R21, R20, R21 ;  /* 0x000000151415723e */ /* 0x000fe200000010ff */
[----:B------:R-:W-:Y:S01]  /*1420*/  FMUL.FTZ R37, R37, c[0x0][0x2e0] ;  /* 0x0000b80025257a20 */ /* 0x000fe20000410000 */
[----:B------:R-:W-:Y:S01]  /*1430*/  SHF.R.S32.HI R20, RZ, 0x3, R17 ;  /* 0x00000003ff147819 */ /* 0x000fe20000011411 */
[----:B------:R-:W-:Y:S01]  /*1440*/  FMUL.FTZ R48, R36, c[0x0][0x2e0] ;  /* 0x0000b80024307a20 */ /* 0x000fe20000410000 */
[----:B------:R-:W-:Y:S01]  /*1450*/  F2FP.BF16.PACK_AB R23, R14, R15 ;  /* 0x0000000f0e17723e */ /* 0x000fe200000010ff */
[----:B------:R-:W-:Y:S01]  /*1460*/  FMUL.FTZ R49, R35, c[0x0][0x2e0] ;  /* 0x0000b80023317a20 */ /* 0x000fe20000410000 */
[----:B------:R-:W-:Y:S01]  /*1470*/  LEA R14, R41, R10, 0x1 ;  /* 0x0000000a290e7211 */ /* 0x000fe200078e08ff */
[----:B------:R-:W-:Y:S01]  /*1480*/  FMUL.FTZ R68, R68, c[0x0][0x2e0] ;  /* 0x0000b80044447a20 */ /* 0x000fe20000410000 */
[----:B------:R-:W-:Y:S01]  /*1490*/  F2FP.BF16.PACK_AB R28, R30, R31 ;  /* 0x0000001f1e1c723e */ /* 0x000fe200000010ff */
[----:B------:R-:W-:Y:S01]  /*14a0*/  IMAD.SHL.U32 R6, R20, 0x40, RZ ;  /* 0x0000004014067824 */ /* 0x000fe200078e00ff */
[----:B------:R-:W-:Y:S01]  /*14b0*/  SHF.L.U32 R30, R14, 0x1, RZ ;  /* 0x000000010e1e7819 */ /* 0x000fe200000006ff */
        /* <DEDUP_REMOVED lines=9> */
[----:B------:R-:W-:Y:S01]  /*1550*/  IADD3 R31, R30, 0x40, RZ ;  /* 0x000000401e1f7810 */ /* 0x000fe20007ffe0ff */
[----:B------:R-:W-:Y:S01]  /*1560*/  FMUL.FTZ R66, R66, c[0x0][0x2e0] ;  /* 0x0000b80042427a20 */ /* 0x000fe20000410000 */
[----:B------:R-:W-:Y:S01]  /*1570*/  F2FP.BF16.PACK_AB R45, R72, R73 ;  /* 0x00000049482d723e */ /* 0x000fe200000010ff */
[----:B------:R-:W-:Y:S01]  /*1580*/  FMUL.FTZ R33, R33, c[0x0][0x2e0] ;  /* 0x0000b80021217a20 */ /* 0x000fe20000410000 */
[----:B------:R-:W-:Y:S01]  /*1590*/  F2FP.BF16.PACK_AB R37, R48, R37 ;  /* 0x000000253025723e */ /* 0x000fe200000010ff */
[----:B------:R-:W-:Y:S01]  /*15a0*/  FMUL.FTZ R48, R27, c[0x0][0x2e0] ;  /* 0x0000b8001b307a20 */ /* 0x000fe20000410000 */
[----:B------:R-:W-:Y:S01]  /*15b0*/  F2FP.BF16.PACK_AB R47, R68, R49 ;  /* 0x00000031442f723e */ /* 0x000fe200000010ff */
[----:B------:R-:W-:Y:S01]  /*15c0*/  FMUL.FTZ R49, R34, c[0x0][0x2e0] ;  /* 0x0000b80022317a20 */ /* 0x000fe20000410000 */
[----:B------:R-:W-:Y:S01]  /*15d0*/  SHF.L.U32 R10, R38, 0x3, RZ ;  /* 0x00000003260a7819 */ /* 0x000fe200000006ff */
[----:B------:R-:W-:Y:S01]  /*15e0*/  FMUL.FTZ R32, R32, c[0x0][0x2e0] ;  /* 0x0000b80020207a20 */ /* 0x000fe20000410000 */
[----:B------:R-:W-:Y:S01]  /*15f0*/  LOP3.LUT R15, R6, 0x1c0, RZ, 0xc0, !PT ;  /* 0x000001c0060f7812 */ /* 0x000fe200078ec0ff */
[----:B------:R-:W-:Y:S01]  /*1600*/  FMUL.FTZ R13, R13, c[0x0][0x2e0] ;  /* 0x0000b8000d0d7a20 */ /* 0x000fe20000410000 */
[----:B------:R-:W-:Y:S01]  /*1610*/  @P0 IADD3 R31, R30, -0x40, RZ ;  /* 0xffffffc01e1f0810 */ /* 0x000fe20007ffe0ff */
[----:B------:R-:W-:Y:S01]  /*1620*/  FMUL.FTZ R12, R12, c[0x0][0x2e0] ;  /* 0x0000b8000c0c7a20 */ /* 0x000fe20000410000 */
[----:B------:R-:W-:Y:S01]  /*1630*/  F2FP.BF16.PACK_AB R43, R76, R43 ;  /* 0x0000002b4c2b723e */ /* 0x000fe200000010ff */
[----:B------:R-:W-:Y:S01]  /*1640*/  FMUL.FTZ R25, R25, c[0x0][0x2e0] ;  /* 0x0000b80019197a20 */ /* 0x000fe20000410000 */
[----:B------:R-:W-:Y:S01]  /*1650*/  F2FP.BF16.PACK_AB R36, R64, R65 ;  /* 0x000000414024723e */ /* 0x000fe200000010ff */
[----:B------:R-:W-:Y:S01]  /*1660*/  FMUL.FTZ R24, R24, c[0x0][0x2e0] ;  /* 0x0000b80018187a20 */ /* 0x000fe20000410000 */
[----:B------:R-:W-:Y:S01]  /*1670*/  SHF.R.U32.HI R14, RZ, 0x3, R15 ;  /* 0x00000003ff0e7819 */ /* 0x000fe2000001160f */
[----:B------:R-:W-:Y:S01]  /*1680*/  STS [R30], R39 ;  /* 0x000000271e007388 */ /* 0x000fe20000000800 */
[----:B------:R-:W-:Y:S01]  /*1690*/  LOP3.LUT R17, R15, 0x38, R10, 0xf8, !PT ;  /* 0x000000380f117812 */ /* 0x000fe200078ef80a */
[----:B------:R-:W-:Y:S01]  /*16a0*/  FMUL.FTZ R11, R11, c[0x0][0x2e0] ;  /* 0x0000b8000b0b7a20 */ /* 0x000fe20000410000 */
[----:B------:R-:W-:Y:S01]  /*16b0*/  F2FP.BF16.PACK_AB R27, R66, R67 ;  /* 0x00000043421b723e */ /* 0x000fe200000010ff */
[----:B------:R-:W-:Y:S01]  /*16c0*/  STS [R30+0x400], R42 ;  /* 0x0004002a1e007388 */ /* 0x000fe20000000800 */
[----:B------:R-:W-:Y:S01]  /*16d0*/  FMUL.FTZ R18, R18, c[0x0][0x2e0] ;  /* 0x0000b80012127a20 */ /* 0x000fe20000410000 */
[----:B------:R-:W-:Y:S01]  /*16e0*/  F2FP.BF16.PACK_AB R48, R49, R48 ;  /* 0x000000303130723e */ /* 0x000fe200000010ff */
[----:B------:R-:W-:Y:S01]  /*16f0*/  FMUL.FTZ R8, R8, c[0x0][0x2e0] ;  /* 0x0000b80008087a20 */ /* 0x000fe20000410000 */
[----:B------:R-:W-:Y:S01]  /*1700*/  STS [R31], R45 ;  /* 0x0000002d1f007388 */ /* 0x000fe20000000800 */
[----:B------:R-:W-:Y:S01]  /*1710*/  FMUL.FTZ R15, R16, c[0x0][0x2e0] ;  /* 0x0000b800100f7a20 */ /* 0x000fe20000410000 */
[----:B------:R-:W-:Y:S01]  /*1720*/  F2FP.BF16.PACK_AB R32, R32, R33 ;  /* 0x000000212020723e */ /* 0x000fe200000010ff */
[----:B------:R-:W-:Y:S01]  /*1730*/  BSSY B0, `(.L_x_510) ;  /* 0x0000043000007945 */ /* 0x000fe20003800000 */
[----:B------:R-:W-:Y:S01]  /*1740*/  STS [R31+0x400], R46 ;  /* 0x0004002e1f007388 */ /* 0x000fe20000000800 */
[----:B------:R-:W-:-:S02]  /*1750*/  F2FP.BF16.PACK_AB R6, R12, R13 ;  /* 0x0000000d0c06723e */ /* 0x000fc400000010ff */
[----:B------:R-:W-:Y:S01]  /*1760*/  F2FP.BF16.PACK_AB R24, R24, R25 ;  /* 0x000000191818723e */ /* 0x000fe200000010ff */
[----:B------:R-:W-:Y:S01]  /*1770*/  STS [R30+0x1000], R43 ;  /* 0x0010002b1e007388 */ /* 0x000fe20000000800 */
[----:B------:R-:W-:Y:S02]  /*1780*/  F2FP.BF16.PACK_AB R25, R18, R11 ;  /* 0x0000000b1219723e */ /* 0x000fe400000010ff */
[----:B------:R-:W-:Y:S01]  /*1790*/  F2FP.BF16.PACK_AB R8, R15, R8 ;  /* 0x000000080f08723e */ /* 0x000fe200000010ff */
[----:B------:R-:W-:Y:S01]  /*17a0*/  STS [R30+0x1400], R44 ;  /* 0x0014002c1e007388 */ /* 0x000fe20000000800 */
[----:B------:R-:W-:Y:S02]  /*17b0*/  LOP3.LUT R14, R17, R14, RZ, 0x3c, !PT ;  /* 0x0000000e110e7212 */ /* 0x000fe400078e3cff */
[----:B------:R-:W-:Y:S01]  /*17c0*/  SHF.R.S32.HI R11, RZ, 0x1f, R10 ;  /* 0x0000001fff0b7819 */ /* 0x000fe2000001140a */
[----:B------:R-:W-:Y:S01]  /*17d0*/  STS [R31+0x1000], R9 ;  /* 0x001000091f007388 */ /* 0x000fe20000000800 */
[----:B------:R-:W-:-:S03]  /*17e0*/  LEA R14, R77, R14, 0x9 ;  /* 0x0000000e4d0e7211 */ /* 0x000fc600078e48ff */
[----:B------:R0:W-:Y:S01]  /*17f0*/  STS [R31+0x1400], R35 ;  /* 0x001400231f007388 */ /* 0x0001e20000000800 */
[----:B------:R-:W-:-:S03]  /*1800*/  SHF.L.U32 R34, R14, 0x1, RZ ;  /* 0x000000010e227819 */ /* 0x000fc600000006ff */
[----:B------:R2:W-:Y:S04]  /*1810*/  STS [R30+0x2000], R36 ;  /* 0x002000241e007388 */ /* 0x0005e80000000800 */
[----:B------:R-:W-:Y:S01]  /*1820*/  STS [R30+0x2400], R37 ;  /* 0x002400251e007388 */ /* 0x000fe20000000800 */
[----:B0-----:R-:W-:-:S03]  /*1830*/  IADD3 R35, R10, 0x40, RZ ;  /* 0x000000400a237810 */ /* 0x001fc60007ffe0ff */
[----:B------:R-:W-:Y:S01]  /*1840*/  STS [R31+0x2000], R28 ;  /* 0x0020001c1f007388 */ /* 0x000fe20000000800 */
[----:B--2---:R-:W-:-:S03]  /*1850*/  IADD3 R36, R10, 0x80, RZ ;  /* 0x000000800a247810 */ /* 0x004fc60007ffe0ff */
[----:B------:R-:W-:Y:S04]  /*1860*/  STS [R31+0x2400], R29 ;  /* 0x0024001d1f007388 */ /* 0x000fe80000000800 */
[----:B------:R-:W-:Y:S04]  /*1870*/  STS [R30+0x3000], R47 ;  /* 0x0030002f1e007388 */ /* 0x000fe80000000800 */
[----:B------:R-:W-:Y:S04]  /*1880*/  STS [R30+0x3400], R27 ;  /* 0x0034001b1e007388 */ /* 0x000fe80000000800 */
[----:B------:R-:W-:Y:S04]  /*1890*/  STS [R31+0x3000], R48 ;  /* 0x003000301f007388 */ /* 0x000fe80000000800 */
[----:B------:R-:W-:Y:S04]  /*18a0*/  STS [R31+0x3400], R32 ;  /* 0x003400201f007388 */ /* 0x000fe80000000800 */
[----:B------:R0:W-:Y:S04]  /*18b0*/  STS [R30+0x4000], R22 ;  /* 0x004000161e007388 */ /* 0x0001e80000000800 */
[----:B------:R-:W-:Y:S04]  /*18c0*/  STS [R30+0x4400], R21 ;  /* 0x004400151e007388 */ /* 0x000fe80000000800 */
[----:B------:R-:W-:Y:S01]  /*18d0*/  STS [R31+0x4000], R23 ;  /* 0x004000171f007388 */ /* 0x000fe20000000800 */
[----:B0-----:R-:W-:-:S03]  /*18e0*/  IMAD R22, R7, c[0x0][0x398], RZ ;  /* 0x0000e60007167a24 */ /* 0x001fc600078e02ff */
[----:B------:R0:W-:Y:S01]  /*18f0*/  STS [R31+0x4400], R6 ;  /* 0x004400061f007388 */ /* 0x0001e20000000800 */
[----:B------:R-:W-:-:S03]  /*1900*/  IMAD R9, R3, c[0x0][0x39c], R22 ;  /* 0x0000e70003097a24 */ /* 0x000fc600078e0216 */
[----:B------:R2:W-:Y:S04]  /*1910*/  STS [R30+0x5000], R26 ;  /* 0x0050001a1e007388 */ /* 0x0005e80000000800 */
[----:B------:R2:W-:Y:S01]  /*1920*/  STS [R30+0x5400], R24 ;  /* 0x005400181e007388 */ /* 0x0005e20000000800 */
[C---:B0-----:R-:W-:Y:S01]  /*1930*/  IMAD.WIDE.U32 R6, R3.reuse, c[0x0][0x398], R10 ;  /* 0x0000e60003067a25 */ /* 0x041fe200078e000a */
[----:B------:R-:W-:Y:S02]  /*1940*/  IADD3 R3, -R3, R0, RZ ;  /* 0x0000000003037210 */ /* 0x000fe40007ffe1ff */
[----:B------:R2:W-:Y:S01]  /*1950*/  STS [R31+0x5000], R25 ;  /* 0x005000191f007388 */ /* 0x0005e20000000800 */
[C---:B------:R-:W-:Y:S02]  /*1960*/  IADD3 R0, R20.reuse, 0x20, RZ ;  /* 0x0000002014007810 */ /* 0x040fe40007ffe0ff */
[----:B------:R-:W-:Y:S01]  /*1970*/  ISETP.GE.AND P1, PT, R20, R3, PT ;  /* 0x000000031400720c */ /* 0x000fe20003f26270 */
[----:B------:R2:W-:Y:S04]  /*1980*/  STS [R31+0x5400], R8 ;  /* 0x005400081f007388 */ /* 0x0005e80000000800 */
[----:B------:R-:W-:Y:S01]  /*1990*/  BAR.SYNC.DEFER_BLOCKING 0x0 ;  /* 0x0000000000007b1d */ /* 0x000fe20000010000 */
[----:B------:R-:W-:-:S02]  /*19a0*/  IADD3 R6, P0, R4, R6, RZ ;  /* 0x0000000604067210 */ /* 0x000fc40007f1e0ff */
[----:B-1----:R-:W-:Y:S02]  /*19b0*/  SHF.R.S32.HI R4, RZ, 0x1f, R5 ;  /* 0x0000001fff047819 */ /* 0x002fe40000011405 */
[----:B------:R-:W-:Y:S02]  /*19c0*/  IADD3.X R7, R2, R7, R9, P0, !PT ;  /* 0x0000000702077210 */ /* 0x000fe400007fe409 */
[----:B------:R-:W-:Y:S01]  /*19d0*/  ISETP.GE.AND P0, PT, R0, R3, PT ;  /* 0x000000030000720c */ /* 0x000fe20003f06270 */
[----:B------:R-:W-:Y:S01]  /*19e0*/  IMAD R4, R4, c[0x0][0x3b0], RZ ;  /* 0x0000ec0004047a24 */ /* 0x000fe200078e02ff */
[----:B------:R-:W-:Y:S01]  /*19f0*/  SHF.R.S32.HI R0, RZ, 0x1f, R20 ;  /* 0x0000001fff007819 */ /* 0x000fe20000011414 */
[----:B------:R-:W-:-:S04]  /*1a00*/  IMAD.WIDE.U32 R22, R5, c[0x0][0x3b0], R6 ;  /* 0x0000ec0005167a25 */ /* 0x000fc800078e0006 */
[----:B------:R-:W-:-:S04]  /*1a10*/  IMAD R9, R5, c[0x0][0x3b4], R4 ;  /* 0x0000ed0005097a24 */ /* 0x000fc800078e0204 */
[----:B------:R-:W-:Y:S01]  /*1a20*/  IMAD.IADD R9, R23, 0x1, R9 ;  /* 0x0000000117097824 */ /* 0x000fe200078e0209 */
[----:B------:R2:W0:Y:S04]  /*1a30*/  LDS.128 R16, [R34+0x1000] ;  /* 0x0010000022107984 */ /* 0x0004280000000c00 */
[----:B------:R2:W1:Y:S01]  /*1a40*/  LDS.128 R12, [R34+0x3000] ;  /* 0x00300000220c7984 */ /* 0x0004620000000c00 */
[----:B------:R-:W-:Y:S05]  /*1a50*/  @P1 BRA `(.L_x_511) ;  /* 0x0000010000001947 */ /* 0x000fea0003800000 */
[----:B------:R-:W-:Y:S01]  /*1a60*/  ISETP.GE.AND P1, PT, R10, c[0x0][0x220], PT ;  /* 0x000088000a007a0c */ /* 0x000fe20003f26270 */
[----:B------:R-:W3:Y:S01]  /*1a70*/  LDS.128 R4, [R34+0x2000] ;  /* 0x0020000022047984 */ /* 0x000ee20000000c00 */
[----:B--2---:R-:W-:Y:S01]  /*1a80*/  MOV R8, R22 ;  /* 0x0000001600087202 */ /* 0x004fe20000000f00 */
[----:B------:R-:W-:Y:S01]  /*1a90*/  IMAD R21, R0, c[0x0][0x398], RZ ;  /* 0x0000e60000157a24 */ /* 0x000fe200078e02ff */
[----:B------:R-:W-:Y:S01]  /*1aa0*/  ISETP.GE.AND P2, PT, R35, c[0x0][0x220], PT ;  /* 0x0000880023007a0c */ /* 0x000fe20003f46270 */
[----:B------:R-:W2:Y:S01]  /*1ab0*/  LDS.128 R24, [R34+0x4000] ;  /* 0x0040000022187984 */ /* 0x000ea20000000c00 */
[----:B------:R-:W-:Y:S01]  /*1ac0*/  ISETP.GE.AND P3, PT, R36, c[0x0][0x220], PT ;  /* 0x0000880024007a0c */ /* 0x000fe20003f66270 */
[----:B------:R-:W-:-:S04]  /*1ad0*/  IMAD.WIDE.U32 R2, R20, c[0x0][0x398], R8 ;  /* 0x0000e60014027a25 */ /* 0x000fc800078e0008 */
[----:B------:R-:W-:Y:S01]  /*1ae0*/  IMAD R21, R20, c[0x0][0x39c], R21 ;  /* 0x0000e70014157a24 */ /* 0x000fe200078e0215 */
[----:B------:R-:W-:Y:S01]  /*1af0*/  LEA R32, P4, R2, c[0x0][0x338], 0x1 ;  /* 0x0000ce0002207a11 */ /* 0x000fe200078808ff */
[----:B------:R-:W4:Y:S03]  /*1b00*/  @!P1 LDS.128 R28, [R34] ;  /* 0x00000000221c9984 */ /* 0x000f260000000c00 */
[----:B------:R-:W-:-:S04]  /*1b10*/  IADD3 R3, R3, R21, RZ ;  /* 0x0000001503037210 */ /* 0x000fc80007ffe0ff */
[----:B------:R-:W-:-:S05]  /*1b20*/  LEA.HI.X R33, R2, c[0x0][0x33c], R3, 0x1, P4 ;  /* 0x0000cf0002217a11 */ /* 0x000fca00020f0c03 */
[----:B---3--:R3:W-:Y:S04]  /*1b30*/  @!P2 STG.E.128 [R32.64+0x80], R4 ;  /* 0x000080042000a986 */ /* 0x0087e8000c101d06 */
[----:B--2---:R3:W-:Y:S04]  /*1b40*/  @!P3 STG.E.128 [R32.64+0x100], R24 ;  /* 0x000100182000b986 */ /* 0x0047e8000c101d06 */
[----:B----4-:R3:W-:Y:S02]  /*1b50*/  @!P1 STG.E.128 [R32.64], R28 ;  /* 0x0000001c20009986 */ /* 0x0107e4000c101d06 */
.L_x_511:
[----:B------:R-:W-:Y:S05]  /*1b60*/  BSYNC B0 ;  /* 0x0000000000007941 */ /* 0x000fea0003800000 */
.L_x_510:
[----:B---3--:R3:W4:Y:S01]  /*1b70*/  LDS.128 R4, [R34+0x5000] ;  /* 0x0050000022047984 */ /* 0x0087220000000c00 */
[----:B------:R-:W-:Y:S05]  /*1b80*/  @P0 EXIT ;  /* 0x000000000000094d */ /* 0x000fea0003800000 */
[----:B------:R-:W-:Y:S02]  /*1b90*/  IADD3 R11, P0, R20, 0x20, RZ ;  /* 0x00000020140b7810 */ /* 0x000fe40007f1e0ff */
[----:B------:R-:W-:-:S02]  /*1ba0*/  MOV R2, R22 ;  /* 0x0000001600027202 */ /* 0x000fc40000000f00 */
[----:B------:R-:W-:Y:S02]  /*1bb0*/  IADD3.X R0, RZ, R0, RZ, P0, !PT ;  /* 0x00000000ff007210 */ /* 0x000fe400007fe4ff */
[----:B------:R-:W-:Y:S02]  /*1bc0*/  MOV R3, R9 ;  /* 0x0000000900037202 */ /* 0x000fe40000000f00 */
[----:B------:R-:W-:Y:S01]  /*1bd0*/  ISETP.GE.AND P1, PT, R10, c[0x0][0x220], PT ;  /* 0x000088000a007a0c */ /* 0x000fe20003f26270 */
[----:B------:R-:W-:Y:S01]  /*1be0*/  IMAD R0, R0, c[0x0][0x398], RZ ;  /* 0x0000e60000007a24 */ /* 0x000fe200078e02ff */
[----:B------:R-:W-:Y:S01]  /*1bf0*/  ISETP.GE.AND P2, PT, R35, c[0x0][0x220], PT ;  /* 0x0000880023007a0c */ /* 0x000fe20003f46270 */
[----:B------:R-:W-:Y:S01]  /*1c00*/  IMAD.WIDE.U32 R2, R11, c[0x0][0x398], R2 ;  /* 0x0000e6000b027a25 */ /* 0x000fe200078e0002 */
[----:B------:R-:W-:-:S03]  /*1c10*/  ISETP.GE.AND P3, PT, R36, c[0x0][0x220], PT ;  /* 0x0000880024007a0c */ /* 0x000fc60003f66270 */
[----:B------:R-:W-:Y:S01]  /*1c20*/  IMAD R11, R11, c[0x0][0x39c], R0 ;  /* 0x0000e7000b0b7a24 */ /* 0x000fe200078e0200 */
[----:B--2---:R-:W-:-:S04]  /*1c30*/  LEA R8, P0, R2, c[0x0][0x338], 0x1 ;  /* 0x0000ce0002087a11 */ /* 0x004fc800078008ff */
[----:B------:R-:W-:-:S04]  /*1c40*/  IADD3 R3, R3, R11, RZ ;  /* 0x0000000b03037210 */ /* 0x000fc80007ffe0ff */
[----:B------:R-:W-:-:S05]  /*1c50*/  LEA.HI.X R9, R2, c[0x0][0x33c], R3, 0x1, P0 ;  /* 0x0000cf0002097a11 */ /* 0x000fca00000f0c03 */
[----:B0-----:R0:W-:Y:S04]  /*1c60*/  @!P1 STG.E.128 [R8.64], R16 ;  /* 0x0000001008009986 */ /* 0x0011e8000c101d06 */
[----:B-1----:R0:W-:Y:S01]  /*1c70*/  @!P2 STG.E.128 [R8.64+0x80], R12 ;  /* 0x0000800c0800a986 */ /* 0x0021e2000c101d06 */
[----:B------:R-:W-:Y:S05]  /*1c80*/  @P3 EXIT ;  /* 0x000000000000394d */ /* 0x000fea0003800000 */
[----:B----4-:R-:W-:Y:S01]  /*1c90*/  STG.E.128 [R8.64+0x100], R4 ;  /* 0x0001000408007986 */ /* 0x010fe2000c101d06 */
[----:B------:R-:W-:Y:S05]  /*1ca0*/  EXIT ;  /* 0x000000000000794d */ /* 0x000fea0003800000 */
.L_x_512:
        /* <DEDUP_REMOVED lines=13> */
.L_x_1590:


//--------------------- .text._ZN5flash44flash_bwd_dq_dk_dv_loop_seqk_parallel_kernelI23Flash_bwd_kernel_traitsILi192ELi64ELi64ELi8ELi4ELi2ELi2ELb1ELb1EN7cutlass10bfloat16_tE19Flash_kernel_traitsILi192ELi64ELi64ELi8ES3_EELb1ELb0ELb0ELb0ELb0ELb0ELb0EEEvNS_16Flash_bwd_paramsE --------------------------
	.section	.text._ZN5flash44flash_bwd_dq_dk_dv_loop_seqk_parallel_kernelI23Flash_bwd_kernel_traitsILi192ELi64ELi64ELi8ELi4ELi2ELi2ELb1ELb1EN7cutlass10bfloat16_tE19Flash_kernel_traitsILi192ELi64ELi64ELi8ES3_EELb1ELb0ELb0ELb0ELb0ELb0ELb0EEEvNS_16Flash_bwd_paramsE,"ax",@progbits
	.sectioninfo	@"SHI_REGISTERS=255"
	.align	128
        .global         _ZN5flash44flash_bwd_dq_dk_dv_loop_seqk_parallel_kernelI23Flash_bwd_kernel_traitsILi192ELi64ELi64ELi8ELi4ELi2ELi2ELb1ELb1EN7cutlass10bfloat16_tE19Flash_kernel_traitsILi192ELi64ELi64ELi8ES3_EELb1ELb0ELb0ELb0ELb0ELb0ELb0EEEvNS_16Flash_bwd_paramsE
        .type           _ZN5flash44flash_bwd_dq_dk_dv_loop_seqk_parallel_kernelI23Flash_bwd_kernel_traitsILi192ELi64ELi64ELi8ELi4ELi2ELi2ELb1ELb1EN7cutlass10bfloat16_tE19Flash_kernel_traitsILi192ELi64ELi64ELi8ES3_EELb1ELb0ELb0ELb0ELb0ELb0ELb0EEEvNS_16Flash_bwd_paramsE,@function
        .size           _ZN5flash44flash_bwd_dq_dk_dv_loop_seqk_parallel_kernelI23Flash_bwd_kernel_traitsILi192ELi64ELi64ELi8ELi4ELi2ELi2ELb1ELb1EN7cutlass10bfloat16_tE19Flash_kernel_traitsILi192ELi64ELi64ELi8ES3_EELb1ELb0ELb0ELb0ELb0ELb0ELb0EEEvNS_16Flash_bwd_paramsE,(.L_x_1591 - _ZN5flash44flash_bwd_dq_dk_dv_loop_seqk_parallel_kernelI23Flash_bwd_kernel_traitsILi192ELi64ELi64ELi8ELi4ELi2ELi2ELb1ELb1EN7cutlass10bfloat16_tE19Flash_kernel_traitsILi192ELi64ELi64ELi8ES3_EELb1ELb0ELb0ELb0ELb0ELb0ELb0EEEvNS_16Flash_bwd_paramsE)
        .other          _ZN5flash44flash_bwd_dq_dk_dv_loop_seqk_parallel_kernelI23Flash_bwd_kernel_traitsILi192ELi64ELi64ELi8ELi4ELi2ELi2ELb1ELb1EN7cutlass10bfloat16_tE19Flash_kernel_traitsILi192ELi64ELi64ELi8ES3_EELb1ELb0ELb0ELb0ELb0ELb0ELb0EEEvNS_16Flash_bwd_paramsE,@"STO_CUDA_ENTRY STV_DEFAULT"
_ZN5flash44flash_bwd_dq_dk_dv_loop_seqk_parallel_kernelI23Flash_bwd_kernel_traitsILi192ELi64ELi64ELi8ELi4ELi2ELi2ELb1ELb1EN7cutlass10bfloat16_tE19Flash_kernel_traitsILi192ELi64ELi64ELi8ES3_EELb1ELb0ELb0ELb0ELb0ELb0ELb0EEEvNS_16Flash_bwd_paramsE:
.text._ZN5flash44flash_bwd_dq_dk_dv_loop_seqk_parallel_kernelI23Flash_bwd_kernel_traitsILi192ELi64ELi64ELi8ELi4ELi2ELi2ELb1ELb1EN7cutlass10bfloat16_tE19Flash_kernel_traitsILi192ELi64ELi64ELi8ES3_EELb1ELb0ELb0ELb0ELb0ELb0ELb0EEEvNS_16Flash_bwd_paramsE:
        /* <DEDUP_REMOVED lines=12> */
[----:B------:R-:W2:Y:S01]  /*00c0*/  S2UR UR38, SR_CTAID.Z ;  /* 0x00000000002679c3 */ /* 0x000ea20000002700 */
[----:B------:R-:W-:Y:S02]  /*00d0*/  ULDC UR15, c[0x0][0x224] ;  /* 0x00008900000f7ab9 */ /* 0x000fe40000000800 */
[----:B------:R-:W-:Y:S02]  /*00e0*/  ULDC.U8 UR9, c[0x0][0x328] ;  /* 0x0000ca0000097ab9 */ /* 0x000fe40000000000 */
[----:B------:R-:W-:Y:S02]  /*00f0*/  UISETP.NE.AND UP2, UPT, UR9, URZ, UPT ;  /* 0x0000003f0900728c */ /* 0x000fe4000bf45270 */
[----:B------:R-:W-:Y:S01]  /*0100*/  ULDC UR47, c[0x0][0x22c] ;  /* 0x00008b00002f7ab9 */ /* 0x000fe20000000800 */
[----:B------:R-:W3:Y:S01]  /*0110*/  S2UR UR33, SR_CTAID.Y ;  /* 0x00000000002179c3 */ /* 0x000ee20000002600 */
[----:B------:R-:W-:-:S02]  /*0120*/  ULDC UR36, c[0x0][0x1c0] ;  /* 0x0000700000247ab9 */ /* 0x000fc40000000800 */
[----:B------:R-:W-:Y:S02]  /*0130*/  UMOV UR7, 0x80 ;  /* 0x0000008000077882 */ /* 0x000fe40000000000 */
[----:B------:R-:W-:Y:S02]  /*0140*/  ULDC UR6, c[0x0][0x210] ;  /* 0x0000840000067ab9 */ /* 0x000fe40000000800 */
[----:B------:R-:W-:Y:S02]  /*0150*/  ULDC UR57, c[0x0][0x234] ;  /* 0x00008d0000397ab9 */ /* 0x000fe40000000800 */
[----:B------:R-:W-:Y:S02]  /*0160*/  ULDC UR12, c[0x0][0x1c0] ;  /* 0x00007000000c7ab9 */ /* 0x000fe40000000800 */
[----:B------:R-:W-:Y:S02]  /*0170*/  ULDC UR13, c[0x0][0x1c0] ;  /* 0x00007000000d7ab9 */ /* 0x000fe40000000800 */
[----:B------:R-:W-:Y:S01]  /*0180*/  UIMAD.WIDE UR36, UR47, UR36, URZ ;  /* 0x000000242f2472a5 */ /* 0x000fe2000f8e023f */
[----:B-1----:R-:W-:Y:S01]  /*0190*/  SHF.R.S32.HI R6, RZ, 0x1f, R5 ;  /* 0x0000001fff067819 */ /* 0x002fe20000011405 */
[----:B--2---:R-:W-:-:S02]  /*01a0*/  USHF.R.S32.HI UR8, URZ, 0x1f, UR38 ;  /* 0x0000001f3f087899 */ /* 0x004fc40008011426 */
[----:B------:R-:W-:Y:S01]  /*01b0*/  UIMAD UR48, UR38, UR47, URZ ;  /* 0x0000002f263072a4 */ /* 0x000fe2000f8e023f */
[CC--:B------:R-:W-:Y:S01]  /*01c0*/  LEA.HI R3, R6.reuse, R5.reuse, RZ, 0x5 ;  /* 0x0000000506037211 */ /* 0x0c0fe200078f28ff */
[----:B------:R-:W-:Y:S01]  /*01d0*/  UIMAD UR57, UR7, UR6, UR57 ;  /* 0x00000006073972a4 */ /* 0x000fe2000f8e0239 */
[CC--:B------:R-:W-:Y:S01]  /*01e0*/  LEA.HI R11, R6.reuse, R5.reuse, RZ, 0x3 ;  /* 0x00000005060b7211 */ /* 0x0c0fe200078f18ff */
[----:B------:R-:W-:Y:S01]  /*01f0*/  UIMAD UR47, UR47, UR12, URZ ;  /* 0x0000000c2f2f72a4 */ /* 0x000fe2000f8e023f */
[CC--:B------:R-:W-:Y:S01]  /*0200*/  LEA.HI R2, R6.reuse, R5.reuse, RZ, 0x4 ;  /* 0x0000000506027211 */ /* 0x0c0fe200078f20ff */
[----:B---3--:R-:W-:Y:S01]  /*0210*/  UIMAD.WIDE.U32 UR44, UR33, UR15, URZ ;  /* 0x0000000f212c72a5 */ /* 0x008fe2000f8e003f */
[CC--:B------:R-:W-:Y:S01]  /*0220*/  LEA.HI R14, R6.reuse, R5.reuse, RZ, 0x7 ;  /* 0x00000005060e7211 */ /* 0x0c0fe200078f38ff */
[----:B------:R-:W-:Y:S01]  /*0230*/  USHF.R.S32.HI UR9, URZ, 0x1f, UR33 ;  /* 0x0000001f3f097899 */ /* 0x000fe20008011421 */
[CC--:B------:R-:W-:Y:S01]  /*0240*/  LEA.HI R15, R6.reuse, R5.reuse, RZ, 0x6 ;  /* 0x00000005060f7211 */ /* 0x0c0fe200078f30ff */
[----:B------:R-:W-:Y:S01]  /*0250*/  UIMAD UR6, UR33, UR13, UR38 ;  /* 0x0000000d210672a4 */ /* 0x000fe2000f8e0226 */
[----:B------:R-:W-:Y:S01]  /*0260*/  LEA.HI R6, R6, R5, RZ, 0x2 ;  /* 0x0000000506067211 */ /* 0x000fe200078f10ff */
[----:B------:R-:W-:Y:S01]  /*0270*/  ULDC UR14, c[0x0][0x1c0] ;  /* 0x00007000000e7ab9 */ /* 0x000fe20000000800 */
[----:B------:R-:W-:Y:S01]  /*0280*/  LOP3.LUT R4, R3, 0xffffffe0, RZ, 0xc0, !PT ;  /* 0xffffffe003047812 */ /* 0x000fe200078ec0ff */
[----:B------:R-:W-:Y:S01]  /*0290*/  ULDC UR11, c[0x0][0x1c0] ;  /* 0x00007000000b7ab9 */ /* 0x000fe20000000800 */
[----:B------:R-:W-:Y:S01]  /*02a0*/  LOP3.LUT R8, R11, 0xfffffff8, RZ, 0xc0, !PT ;  /* 0xfffffff80b087812 */ /* 0x000fe200078ec0ff */
[----:B------:R-:W-:Y:S01]  /*02b0*/  UIMAD UR7, UR33, UR11, UR38 ;  /* 0x0000000b210772a4 */ /* 0x000fe2000f8e0226 */
[----:B------:R-:W-:Y:S01]  /*02c0*/  LOP3.LUT R9, R2, 0xfffffff0, RZ, 0xc0, !PT ;  /* 0xfffffff002097812 */ /* 0x000fe200078ec0ff */
[C---:B------:R-:W-:Y:S01]  /*02d0*/  IMAD.IADD R10, R5.reuse, 0x1, -R4 ;  /* 0x00000001050a7824 */ /* 0x040fe200078e0a04 */
[----:B------:R-:W-:Y:S01]  /*02e0*/  LOP3.LUT R7, R6, 0x7ffffffc, RZ, 0xc0, !PT ;  /* 0x7ffffffc06077812 */ /* 0x000fe200078ec0ff */
[C---:B------:R-:W-:Y:S01]  /*02f0*/  IMAD.IADD R8, R5.reuse, 0x1, -R8 ;  /* 0x0000000105087824 */ /* 0x040fe200078e0a08 */
[----:B------:R-:W-:Y:S01]  /*0300*/  SHF.R.S32.HI R0, RZ, 0x5, R3 ;  /* 0x00000005ff007819 */ /* 0x000fe20000011403 */
[C---:B------:R-:W-:Y:S01]  /*0310*/  IMAD.IADD R9, R5.reuse, 0x1, -R9 ;  /* 0x0000000105097824 */ /* 0x040fe200078e0a09 */
[----:B------:R-:W-:Y:S01]  /*0320*/  SHF.R.S32.HI R12, RZ, 0x1f, R3 ;  /* 0x0000001fff0c7819 */ /* 0x000fe20000011403 */
[----:B------:R-:W-:Y:S01]  /*0330*/  IMAD.IADD R16, R5, 0x1, -R7 ;  /* 0x0000000105107824 */ /* 0x000fe200078e0a07 */
[----:B------:R-:W-:Y:S01]  /*0340*/  SHF.R.S32.HI R5, RZ, 0x4, R2 ;  /* 0x00000004ff057819 */ /* 0x000fe20000011402 */
[----:B------:R-:W-:Y:S01]  /*0350*/  IMAD.SHL.U32 R20, R8, 0x8, RZ ;  /* 0x0000000808147824 */ /* 0x000fe200078e00ff */
[-C--:B------:R-:W-:Y:S01]  /*0360*/  LEA.HI R3, R3, R0.reuse, RZ, 0x1 ;  /* 0x0000000003037211 */ /* 0x080fe200078f08ff */
[----:B------:R-:W-:Y:S01]  /*0370*/  USHF.L.U32 UR46, UR47, 0x6, URZ ;  /* 0x000000062f2e7899 */ /* 0x000fe2000800063f */
[----:B------:R-:W-:Y:S01]  /*0380*/  LEA.HI R7, R12, R0, RZ, 0x2 ;  /* 0x000000000c077211 */ /* 0x000fe200078f10ff */
        /* <DEDUP_REMOVED lines=8> */
[C---:B------:R-:W-:Y:S01]  /*0410*/  IMAD.IADD R13, R0.reuse, 0x1, -R2 ;  /* 0x00000001000d7824 */ /* 0x040fe200078e0a02 */
[----:B------:R-:W-:Y:S01]  /*0420*/  SHF.R.S32.HI R17, RZ, 0x3, R11 ;  /* 0x00000003ff117819 */ /* 0x000fe2000001140b */
[----:B------:R-:W-:Y:S01]  /*0430*/  IMAD.IADD R18, R0, 0x1, -R7 ;  /* 0x0000000100127824 */ /* 0x000fe200078e0a07 */
[--C-:B------:R-:W-:Y:S01]  /*0440*/  SHF.R.S32.HI R0, RZ, 0x1f, R6.reuse ;  /* 0x0000001fff007819 */ /* 0x100fe20000011406 */
[----:B------:R-:W-:Y:S01]  /*0450*/  IMAD.IADD R12, R5, 0x1, -R3 ;  /* 0x00000001050c7824 */ /* 0x000fe200078e0a03 */
[----:B------:R-:W-:Y:S01]  /*0460*/  SHF.R.S32.HI R3, RZ, 0x2, R6 ;  /* 0x00000002ff037819 */ /* 0x000fe20000011406 */
[----:B------:R-:W-:Y:S01]  /*0470*/  IMAD.SHL.U32 R2, R17, 0x40, RZ ;  /* 0x0000004011027824 */ /* 0x000fe200078e00ff */
[----:B------:R-:W-:Y:S01]  /*0480*/  SHF.R.S32.HI R4, RZ, 0x1f, R9 ;  /* 0x0000001fff047819 */ /* 0x000fe20000011409 */
[----:B------:R-:W-:Y:S01]  /*0490*/  STL [R1+0x8c], R18 ;  /* 0x00008c1201007387 */ /* 0x000fe20000100800 */
[----:B------:R-:W-:Y:S01]  /*04a0*/  LEA.HI R0, R0, R3, RZ, 0x3 ;  /* 0x0000000300007211 */ /* 0x000fe200078f18ff */
[----:B------:R-:W-:Y:S01]  /*04b0*/  ULDC UR52, c[0x0][0x224] ;  /* 0x0000890000347ab9 */ /* 0x000fe20000000800 */
[----:B------:R-:W-:Y:S01]  /*04c0*/  SHF.R.S32.HI R14, RZ, 0x7, R14 ;  /* 0x00000007ff0e7819 */ /* 0x000fe2000001140e */
[----:B------:R-:W-:Y:S01]  /*04d0*/  STL [R1+0x48], R20 ;  /* 0x0000481401007387 */ /* 0x000fe20000100800 */
[----:B------:R-:W-:Y:S01]  /*04e0*/  LOP3.LUT R0, R0, 0xfffffff8, RZ, 0xc0, !PT ;  /* 0xfffffff800007812 */ /* 0x000fe200078ec0ff */
[----:B------:R-:W-:Y:S01]  /*04f0*/  @UP2 UIMAD UR56, UR33, UR51, URZ ;  /* 0x00000033213822a4 */ /* 0x000fe2000f8e023f */
[C---:B------:R-:W-:Y:S01]  /*0500*/  LOP3.LUT P4, RZ, R8.reuse, 0x4, RZ, 0xc0, !PT ;  /* 0x0000000408ff7812 */ /* 0x040fe2000788c0ff */
[----:B------:R-:W-:Y:S01]  /*0510*/  ULDC.64 UR4, c[0x0][0x118] ;  /* 0x0000460000047ab9 */ /* 0x000fe20000000a00 */
[----:B------:R-:W-:Y:S01]  /*0520*/  LOP3.LUT P3, RZ, R8, 0x2, RZ, 0xc0, !PT ;  /* 0x0000000208ff7812 */ /* 0x000fe2000786c0ff */
[----:B------:R-:W-:Y:S01]  /*0530*/  IMAD.IADD R6, R3, 0x1, -R0 ;  /* 0x0000000103067824 */ /* 0x000fe200078e0a00 */
[----:B------:R-:W-:Y:S01]  /*0540*/  LOP3.LUT R0, R2, 0x1c0, RZ, 0xc0, !PT ;  /* 0x000001c002007812 */ /* 0x000fe200078ec0ff */
[----:B------:R-:W-:Y:S01]  /*0550*/  ULOP3.LUT UR58, UR38, UR58, URZ, 0x3c, !UPT ;  /* 0x0000003a263a7292 */ /* 0x000fe2000f8e3c3f */
[----:B------:R-:W-:Y:S01]  /*0560*/  SHF.R.S32.HI R3, RZ, 0x1f, R10 ;  /* 0x0000001fff037819 */ /* 0x000fe2000001140a */
[----:B------:R-:W-:Y:S01]  /*0570*/  UISETP.NE.AND UP3, UPT, UR10, URZ, UPT ;  /* 0x0000003f0a00728c */ /* 0x000fe2000bf65270 */
[----:B------:R-:W-:Y:S01]  /*0580*/  LOP3.LUT R2, R0, 0x38, R20, 0xf8, !PT ;  /* 0x0000003800027812 */ /* 0x000fe200078ef814 */
[----:B------:R-:W-:Y:S01]  /*0590*/  USHF.R.S32.HI UR61, URZ, 0x1f, UR38 ;  /* 0x0000001f3f3d7899 */ /* 0x000fe20008011426 */
[----:B------:R-:W-:Y:S01]  /*05a0*/  SHF.R.U32.HI R0, RZ, 0x3, R0 ;  /* 0x00000003ff007819 */ /* 0x000fe20000011600 */
[----:B------:R-:W-:Y:S01]  /*05b0*/  USHF.R.S32.HI UR60, URZ, 0x1f, UR33 ;  /* 0x0000001f3f3c7899 */ /* 0x000fe20008011421 */
[----:B------:R-:W-:Y:S01]  /*05c0*/  LEA.HI R17, R3, R10, RZ, 0x2 ;  /* 0x0000000a03117211 */ /* 0x000fe200078f10ff */
[----:B------:R-:W-:Y:S01]  /*05d0*/  IMAD.U32 R3, RZ, RZ, UR8 ;  /* 0x00000008ff037e24 */ /* 0x000fe2000f8e00ff */
[----:B------:R-:W-:Y:S01]  /*05e0*/  LEA.HI R10, R4, R9, RZ, 0x3 ;  /* 0x00000009040a7211 */ /* 0x000fe200078f18ff */
[----:B------:R-:W-:Y:S01]  /*05f0*/  IMAD.SHL.U32 R3, R12, 0x200, RZ ;  /* 0x000002000c037824 */ /* 0x000fe200078e00ff */
[----:B------:R-:W-:Y:S01]  /*0600*/  LOP3.LUT R7, R2, R0, RZ, 0x3c, !PT ;  /* 0x0000000002077212 */ /* 0x000fe200078e3cff */
[----:B------:R-:W-:Y:S01]  /*0610*/  IMAD.SHL.U32 R0, R8, 0x40, RZ ;  /* 0x0000004008007824 */ /* 0x000fe200078e00ff */
[----:B------:R-:W-:Y:S01]  /*0620*/  LOP3.LUT R2, R10, 0xfffffff8, RZ, 0xc0, !PT ;  /* 0xfffffff80a027812 */ /* 0x000fe200078ec0ff */
[----:B------:R-:W-:Y:S01]  /*0630*/  USHF.R.S32.HI UR8, URZ, 0x1f, UR15 ;  /* 0x0000001f3f087899 */ /* 0x000fe2000801140f */
[----:B------:R-:W-:Y:S01]  /*0640*/  LOP3.LUT R4, R6, 0x1, RZ, 0xc0, !PT ;  /* 0x0000000106047812 */ /* 0x000fe200078ec0ff */
[----:B------:R-:W-:Y:S01]  /*0650*/  USHF.L.U32 UR15, UR33, 0x7, URZ ;  /* 0x00000007210f7899 */ /* 0x000fe2000800063f */
[----:B------:R-:W-:Y:S01]  /*0660*/  LOP3.LUT R0, R0, 0x1c0, RZ, 0xc0, !PT ;  /* 0x000001c000007812 */ /* 0x000fe200078ec0ff */
[----:B------:R-:W-:Y:S01]  /*0670*/  IMAD.IADD R9, R9, 0x1, -R2 ;  /* 0x0000000109097824 */ /* 0x000fe200078e0a02 */
[----:B------:R-:W-:Y:S01]  /*0680*/  ISETP.NE.U32.AND P0, PT, R4, 0x1, PT ;  /* 0x000000010400780c */ /* 0x000fe20003f05070 */
[----:B------:R-:W-:Y:S01]  /*0690*/  IMAD.SHL.U32 R2, R13, 0x10, RZ ;  /* 0x000000100d027824 */ /* 0x000fe200078e00ff */
[----:B------:R-:W-:Y:S01]  /*06a0*/  LOP3.LUT R252, R0, 0x8, R11, 0xf8, !PT ;  /* 0x0000000800fc7812 */ /* 0x000fe200078ef80b */
[----:B------:R-:W-:Y:S01]  /*06b0*/  IMAD.U32 R8, RZ, RZ, UR15 ;  /* 0x0000000fff087e24 */ /* 0x000fe2000f8e00ff */
[----:B------:R-:W-:Y:S01]  /*06c0*/  R2P PR, R6, 0x6 ;  /* 0x0000000606007804 */ /* 0x000fe20000000000 */
[----:B------:R-:W-:Y:S01]  /*06d0*/  UIMAD UR54, UR8, UR33, URZ ;  /* 0x00000021083672a4 */ /* 0x000fe2000f8e023f */
[----:B------:R-:W-:Y:S01]  /*06e0*/  LOP3.LUT R5, R0, 0x10, R2, 0xf8, !PT ;  /* 0x0000001000057812 */ /* 0x000fe200078ef802 */
[C---:B------:R-:W-:Y:S01]  /*06f0*/  IMAD R2, R14.reuse, 0x800, R3 ;  /* 0x000008000e027824 */ /* 0x040fe200078e0203 */
[----:B------:R-:W-:Y:S01]  /*0700*/  SHF.R.U32.HI R0, RZ, 0x3, R0 ;  /* 0x00000003ff007819 */ /* 0x000fe20000011600 */
[----:B------:R-:W-:Y:S01]  /*0710*/  IMAD.SHL.U32 R14, R14, 0x20, RZ ;  /* 0x000000200e0e7824 */ /* 0x000fe200078e00ff */
[----:B------:R-:W-:Y:S01]  /*0720*/  LOP3.LUT R4, R5, 0x8, R11, 0xf8, !PT ;  /* 0x0000000805047812 */ /* 0x000fe200078ef80b */
[----:B------:R-:W-:Y:S01]  /*0730*/  IMAD.SHL.U32 R5, R12, 0x20, RZ ;  /* 0x000000200c057824 */ /* 0x000fe200078e00ff */
[----:B------:R-:W-:Y:S01]  /*0740*/  LOP3.LUT R252, R252, R0, RZ, 0x3c, !PT ;  /* 0x00000000fcfc7212 */ /* 0x000fe200078e3cff */
[----:B------:R-:W-:Y:S01]  /*0750*/  @!UP2 UIMAD UR8, UR33, UR14, UR38 ;  /* 0x0000000e2108a2a4 */ /* 0x000fe2000f8e0226 */
[----:B------:R-:W-:Y:S01]  /*0760*/  LOP3.LUT R3, R3, R4, R0, 0xf6, !PT ;  /* 0x0000000403037212 */ /* 0x000fe200078ef600 */
[----:B------:R-:W-:Y:S01]  /*0770*/  IMAD.SHL.U32 R4, R6, 0x40, RZ ;  /* 0x0000004006047824 */ /* 0x000fe200078e00ff */
[----:B------:R-:W-:Y:S01]  /*0780*/  SHF.R.S32.HI R0, RZ, 0x6, R15 ;  /* 0x00000006ff007819 */ /* 0x000fe2000001140f */
[----:B------:R-:W-:Y:S01]  /*0790*/  IMAD.IADD R252, R2, 0x1, R252 ;  /* 0x0000000102fc7824 */ /* 0x000fe200078e02fc */
[----:B------:R1:W-:Y:S01]  /*07a0*/  STL [R1+0x90], R14 ;  /* 0x0000900e01007387 */ /* 0x0003e20000100800 */
[C---:B------:R-:W-:Y:S01]  /*07b0*/  IMAD.SHL.U32 R6, R9.reuse, 0x40, RZ ;  /* 0x0000004009067824 */ /* 0x040fe200078e00ff */
[C---:B------:R-:W-:Y:S01]  /*07c0*/  LOP3.LUT P6, RZ, R9.reuse, 0x4, RZ, 0xc0, !PT ;  /* 0x0000000409ff7812 */ /* 0x040fe200078cc0ff */
[C---:B------:R-:W-:Y:S01]  /*07d0*/  IMAD R15, R0.reuse, 0x200, R7 ;  /* 0x00000200000f7824 */ /* 0x040fe200078e0207 */
[----:B------:R-:W-:Y:S01]  /*07e0*/  LOP3.LUT P5, RZ, R9, 0x2, RZ, 0xc0, !PT ;  /* 0x0000000209ff7812 */ /* 0x000fe200078ac0ff */
[----:B------:R-:W-:Y:S01]  /*07f0*/  IMAD.SHL.U32 R2, R0, 0x8, RZ ;  /* 0x0000000800027824 */ /* 0x000fe200078e00ff */
[----:B------:R-:W-:Y:S01]  /*0800*/  LOP3.LUT R0, R4, 0x1c0, RZ, 0xc0, !PT ;  /* 0x000001c004007812 */ /* 0x000fe200078ec0ff */
[----:B------:R-:W-:Y:S01]  /*0810*/  IMAD.MOV.U32 R9, RZ, RZ, -0x10 ;  /* 0xfffffff0ff097424 */ /* 0x000fe200078e00ff */
[----:B------:R-:W-:-:S02]  /*0820*/  USHF.R.S32.HI UR59, URZ, 0x1f, UR38 ;  /* 0x0000001f3f3b7899 */ /* 0x000fc40008011426 */
[----:B------:R-:W-:Y:S01]  /*0830*/  LOP3.LUT R2, R2, 0x18, RZ, 0xc0, !PT ;  /* 0x0000001802027812 */ /* 0x000fe200078ec0ff */
[----:B------:R-:W-:Y:S01]  /*0840*/  UIMAD.WIDE.U32 UR42, UR36, UR44, URZ ;  /* 0x0000002c242a72a5 */ /* 0x000fe2000f8e003f */
[----:B------:R-:W-:Y:S01]  /*0850*/  SHF.R.U32.HI R4, RZ, 0x3, R0 ;  /* 0x00000003ff047819 */ /* 0x000fe20000011600 */
[----:B------:R-:W-:Y:S01]  /*0860*/  UIMAD UR53, UR37, UR44, URZ ;  /* 0x0000002c253572a4 */ /* 0x000fe2000f8e023f */
[----:B------:R-:W-:Y:S01]  /*0870*/  LOP3.LUT R8, R2, 0x20, R5, 0xf8, !PT ;  /* 0x0000002002087812 */ /* 0x000fe200078ef805 */
[----:B------:R-:W-:Y:S01]  /*0880*/  IMAD.U32 R5, RZ, RZ, UR9 ;  /* 0x00000009ff057e24 */ /* 0x000fe2000f8e00ff */
[----:B------:R-:W-:Y:S01]  /*0890*/  LOP3.LUT R7, R4, R0, R2, 0x1e, !PT ;  /* 0x0000000004077212 */ /* 0x000fe200078e1e02 */
[----:B------:R-:W-:Y:S01]  /*08a0*/  USHF.R.S32.HI UR55, URZ, 0x1f, UR48 ;  /* 0x0000001f3f377899 */ /* 0x000fe20008011430 */
[----:B------:R-:W-:Y:S01]  /*08b0*/  LOP3.LUT R2, R0, 0x20, R14, 0xf8, !PT ;  /* 0x0000002000027812 */ /* 0x000fe200078ef80e */
[----:B------:R-:W-:Y:S01]  /*08c0*/  IMAD.SHL.U32 R0, R16, 0x2, RZ ;  /* 0x0000000210007824 */ /* 0x000fe200078e00ff */
[----:B------:R-:W-:Y:S01]  /*08d0*/  IADD3 R16, R20, 0x40, RZ ;  /* 0x0000004014107810 */ /* 0x000fe20007ffe0ff */
[----:B------:R-:W-:Y:S01]  /*08e0*/  UIMAD UR52, UR7, UR52, URZ ;  /* 0x00000034073472a4 */ /* 0x000fe2000f8e023f */
[----:B------:R-:W-:Y:S01]  /*08f0*/  LOP3.LUT R4, R2, R4, RZ, 0x3c, !PT ;  /* 0x0000000402047212 */ /* 0x000fe200078e3cff */
[--C-:B------:R-:W-:Y:S01]  /*0900*/  IMAD R5, R18, 0x400, R0.reuse ;  /* 0x0000040012057824 */ /* 0x100fe200078e0200 */
[----:B------:R-:W-:Y:S01]  /*0910*/  SEL R9, R9, 0x10, !P0 ;  /* 0x0000001009097807 */ /* 0x000fe20004000000 */
[----:B------:R-:W-:Y:S01]  /*0920*/  IMAD R2, R13, 0x400, R0 ;  /* 0x000004000d027824 */ /* 0x000fe200078e0200 */
[----:B------:R-:W-:Y:S01]  /*0930*/  LOP3.LUT R0, R6, 0x1c0, RZ, 0xc0, !PT ;  /* 0x000001c006007812 */ /* 0x000fe200078ec0ff */
[----:B-1----:R-:W-:Y:S01]  /*0940*/  IMAD.IADD R14, R5, 0x1, R4 ;  /* 0x00000001050e7824 */ /* 0x002fe200078e0204 */
[----:B------:R-:W-:Y:S01]  /*0950*/  STL [R1+0x68], R16 ;  /* 0x0000681001007387 */ /* 0x000fe20000100800 */
[----:B------:R-:W-:Y:S01]  /*0960*/  IMAD.SHL.U32 R4, R12, 0x8, RZ ;  /* 0x000000080c047824 */ /* 0x000fe200078e00ff */
[----:B------:R-:W-:Y:S01]  /*0970*/  @!UP2 UIMAD UR51, UR8, UR51, URZ ;  /* 0x000000330833a2a4 */ /* 0x000fe2000f8e023f */
[----:B------:R-:W-:Y:S01]  /*0980*/  IMAD.IADD R11, R2, 0x1, R7 ;  /* 0x00000001020b7824 */ /* 0x000fe200078e0207 */
[----:B------:R-:W-:Y:S01]  /*0990*/  SHF.R.U32.HI R2, RZ, 0x3, R0 ;  /* 0x00000003ff027819 */ /* 0x000fe20000011600 */
[----:B------:R-:W-:Y:S01]  /*09a0*/  IMAD.SHL.U32 R7, R10, 0x40, RZ ;  /* 0x000000400a077824 */ /* 0x000fe200078e00ff */
[----:B------:R-:W-:Y:S01]  /*09b0*/  LOP3.LUT R4, R0, 0x8, R4, 0xf8, !PT ;  /* 0x0000000800047812 */ /* 0x000fe200078ef804 */
[----:B------:R-:W-:Y:S01]  /*09c0*/  IMAD.MOV.U32 R5, RZ, RZ, 0x20 ;  /* 0x00000020ff057424 */ /* 0x000fe200078e00ff */
[----:B------:R-:W-:Y:S01]  /*09d0*/  LOP3.LUT R0, R2, R8, R0, 0x1e, !PT ;  /* 0x0000000802007212 */ /* 0x000fe200078e1e00 */
[----:B------:R-:W-:Y:S01]  /*09e0*/  IMAD.MOV.U32 R10, RZ, RZ, 0x40 ;  /* 0x00000040ff0a7424 */ /* 0x000fe200078e00ff */
[----:B------:R-:W-:Y:S01]  /*09f0*/  LOP3.LUT R7, R7, 0xfffffe00, RZ, 0xc0, !PT ;  /* 0xfffffe0007077812 */ /* 0x000fe200078ec0ff */
[----:B------:R-:W-:Y:S01]  /*0a00*/  USHF.R.S32.HI UR50, URZ, 0x1f, UR46 ;  /* 0x0000001f3f327899 */ /* 0x000fe2000801142e */
[----:B------:R-:W-:Y:S01]  /*0a10*/  LOP3.LUT R2, R4, R2, RZ, 0x3c, !PT ;  /* 0x0000000204027212 */ /* 0x000fe200078e3cff */
[----:B------:R-:W-:Y:S01]  /*0a20*/  USHF.R.S32.HI UR49, URZ, 0x1f, UR41 ;  /* 0x0000001f3f317899 */ /* 0x000fe20008011429 */
[----:B------:R-:W-:Y:S01]  /*0a30*/  SHF.R.S32.HI R4, RZ, 0x2, R17 ;  /* 0x00000002ff047819 */ /* 0x000fe20000011411 */
[--C-:B------:R-:W-:Y:S01]  /*0a40*/  IMAD R8, R13, 0x400, R7.reuse ;  /* 0x000004000d087824 */ /* 0x100fe200078e0207 */
[----:B------:R-:W-:Y:S01]  /*0a50*/  IADD3 R13, R20, 0x80, RZ ;  /* 0x00000080140d7810 */ /* 0x000fe20007ffe0ff */
[----:B------:R-:W-:Y:S01]  /*0a60*/  IMAD R6, R18, 0x400, R7 ;  /* 0x0000040012067824 */ /* 0x000fe200078e0207 */
[----:B------:R-:W-:Y:S01]  /*0a70*/  LOP3.LUT R7, R0, R7, RZ, 0xfc, !PT ;  /* 0x0000000700077212 */ /* 0x000fe200078efcff */
[----:B------:R-:W-:Y:S01]  /*0a80*/  IMAD R12, R18, 0x10, R4 ;  /* 0x00000010120c7824 */ /* 0x000fe200078e0204 */
[----:B------:R-:W-:Y:S01]  /*0a90*/  SEL R0, R5, 0xffffffe0, !P3 ;  /* 0xffffffe005007807 */ /* 0x000fe20005800000 */
[----:B------:R-:W-:Y:S01]  /*0aa0*/  IMAD.SHL.U32 R4, R15, 0x2, RZ ;  /* 0x000000020f047824 */ /* 0x000fe200078e00ff */
[----:B------:R1:W-:Y:S01]  /*0ab0*/  STL [R1+0x6c], R13 ;  /* 0x00006c0d01007387 */ /* 0x0003e20000100800 */
[----:B------:R-:W-:Y:S01]  /*0ac0*/  IMAD.IADD R6, R6, 0x1, R2 ;  /* 0x0000000106067824 */ /* 0x000fe200078e0202 */
[----:B------:R-:W-:Y:S01]  /*0ad0*/  SEL R5, R5, 0xffffffe0, !P5 ;  /* 0xffffffe005057807 */ /* 0x000fe20006800000 */
[----:B------:R-:W-:Y:S01]  /*0ae0*/  IMAD R0, R252, 0x2, R0 ;  /* 0x00000002fc007824 */ /* 0x000fe200078e0200 */
[----:B------:R-:W-:Y:S01]  /*0af0*/  STL [R1+0x70], R12 ;  /* 0x0000700c01007387 */ /* 0x000fe20000100800 */
[----:B------:R-:W-:Y:S01]  /*0b00*/  IMAD.IADD R8, R2, 0x1, R8 ;  /* 0x0000000102087824 */ /* 0x000fe200078e0208 */
[----:B------:R-:W-:Y:S01]  /*0b10*/  SEL R2, R10, 0xffffffc0, !P4 ;  /* 0xffffffc00a027807 */ /* 0x000fe20006000000 */
[----:B------:R-:W-:Y:S01]  /*0b20*/  ULDC.U8 UR30, c[0x0][0x2d8] ;  /* 0x0000b600001e7ab9 */ /* 0x000fe20000000000 */
[----:B------:R2:W-:Y:S02]  /*0b30*/  STL [R1+0x2c], R4 ;  /* 0x00002c0401007387 */ /* 0x0005e40000100800 */
[----:B------:R-:W-:-:S02]  /*0b40*/  LEA R8, R8, 0x12000, 0x1 ;  /* 0x0001200008087811 */ /* 0x000fc400078e08ff */
[----:B------:R-:W-:Y:S01]  /*0b50*/  STL [R1], R0 ;  /* 0x0000000001007387 */ /* 0x000fe20000100800 */
[----:B-1----:R-:W-:-:S04]  /*0b60*/  LEA R13, R11, 0xc000, 0x1 ;  /* 0x0000c0000b0d7811 */ /* 0x002fc800078e08ff */
[C---:B------:R-:W-:Y:S02]  /*0b70*/  IADD3 R11, R13.reuse, 0x40, RZ ;  /* 0x000000400d0b7810 */ /* 0x040fe40007ffe0ff */
[----:B------:R-:W-:Y:S01]  /*0b80*/  @P2 IADD3 R11, R13, -0x40, RZ ;  /* 0xffffffc00d0b2810 */ /* 0x000fe20007ffe0ff */
[C---:B--2---:R-:W-:Y:S02]  /*0b90*/  IMAD.SHL.U32 R4, R252.reuse, 0x2, RZ ;  /* 0x00000002fc047824 */ /* 0x044fe400078e00ff */
[----:B------:R-:W-:-:S03]  /*0ba0*/  IMAD R252, R252, 0x2, R2 ;  /* 0x00000002fcfc7824 */ /* 0x000fc600078e0202 */
[----:B------:R1:W-:Y:S02]  /*0bb0*/  STL [R1+0x4], R4 ;  /* 0x0000040401007387 */ /* 0x0003e40000100800 */
[----:B-1----:R-:W-:Y:S01]  /*0bc0*/  SEL R4, R10, 0xffffffc0, !P6 ;  /* 0xffffffc00a047807 */ /* 0x002fe20007000000 */
[----:B------:R-:W-:Y:S02]  /*0bd0*/  IMAD.IADD R10, R2, 0x1, R0 ;  /* 0x00000001020a7824 */ /* 0x000fe400078e0200 */
[----:B------:R-:W-:Y:S02]  /*0be0*/  IMAD.SHL.U32 R0, R14, 0x2, RZ ;  /* 0x000000020e007824 */ /* 0x000fe400078e00ff */
[C---:B------:R-:W-:Y:S01]  /*0bf0*/  IMAD R2, R3.reuse, 0x2, R2 ;  /* 0x0000000203027824 */ /* 0x040fe200078e0202 */
[----:B------:R1:W-:Y:S01]  /*0c00*/  STL [R1+0x10], R10 ;  /* 0x0000100a01007387 */ /* 0x0003e20000100800 */
[----:B------:R-:W-:Y:S01]  /*0c10*/  IMAD.SHL.U32 R3, R3, 0x2, RZ ;  /* 0x0000000203037824 */ /* 0x000fe200078e00ff */
[----:B------:R-:W-:-:S02]  /*0c20*/  IADD3 R12, R0, 0x20, RZ ;  /* 0x00000020000c7810 */ /* 0x000fc40007ffe0ff */
[----:B------:R2:W-:Y:S01]  /*0c30*/  STL [R1+0x50], R0 ;  /* 0x0000500001007387 */ /* 0x0005e20000100800 */
[----:B------:R-:W-:-:S03]  /*0c40*/  @P1 IADD3 R12, R0, -0x20, RZ ;  /* 0xffffffe0000c1810 */ /* 0x000fc60007ffe0ff */
[----:B------:R-:W-:Y:S01]  /*0c50*/  STL [R1+0x80], R13 ;  /* 0x0000800d01007387 */ /* 0x000fe20000100800 */
[----:B-1----:R-:W-:Y:S02]  /*0c60*/  IMAD.IADD R10, R0, 0x1, R9 ;  /* 0x00000001000a7824 */ /* 0x002fe400078e0209 */
[----:B--2---:R-:W-:-:S03]  /*0c70*/  IMAD.SHL.U32 R0, R7, 0x2, RZ ;  /* 0x0000000207007824 */ /* 0x004fc600078e00ff */
[----:B------:R1:W-:Y:S02]  /*0c80*/  STL [R1+0x5c], R10 ;  /* 0x00005c0a01007387 */ /* 0x0003e40000100800 */
[----:B-1----:R-:W-:Y:S02]  /*0c90*/  IMAD.SHL.U32 R10, R6, 0x2, RZ ;  /* 0x00000002060a7824 */ /* 0x002fe400078e00ff */
[----:B------:R-:W-:Y:S02]  /*0ca0*/  IMAD.IADD R6, R9, 0x1, R12 ;  /* 0x0000000109067824 */ /* 0x000fe400078e020c */
[C---:B------:R-:W-:Y:S01]  /*0cb0*/  IMAD.IADD R7, R10.reuse, 0x1, R5 ;  /* 0x000000010a077824 */ /* 0x040fe200078e0205 */
[----:B------:R-:W-:Y:S01]  /*0cc0*/  STL [R1+0x8], R10 ;  /* 0x0000080a01007387 */ /* 0x000fe20000100800 */
[----:B------:R-:W-:-:S03]  /*0cd0*/  IMAD.IADD R9, R10, 0x1, R4 ;  /* 0x000000010a097824 */ /* 0x000fc600078e0204 */
[----:B------:R-:W-:Y:S04]  /*0ce0*/  STL [R1+0x54], R12 ;  /* 0x0000540c01007387 */ /* 0x000fe80000100800 */
[----:B------:R-:W-:Y:S04]  /*0cf0*/  STL [R1+0x1c], R8 ;  /* 0x00001c0801007387 */ /* 0x000fe80000100800 */
[----:B------:R-:W-:Y:S04]  /*0d00*/  STL [R1+0x84], R11 ;  /* 0x0000840b01007387 */ /* 0x000fe80000100800 */
[----:B------:R1:W-:Y:S04]  /*0d10*/  STL [R1+0x58], R6 ;  /* 0x0000580601007387 */ /* 0x0003e80000100800 */
[----:B------:R2:W-:Y:S04]  /*0d20*/  STL [R1+0xc], R7 ;  /* 0x00000c0701007387 */ /* 0x0005e80000100800 */
[----:B------:R3:W-:Y:S01]  /*0d30*/  STL [R1+0x18], R9 ;  /* 0x0000180901007387 */ /* 0x0007e20000100800 */
[----:B-1----:R-:W-:-:S02]  /*0d40*/  IMAD.IADD R6, R4, 0x1, R8 ;  /* 0x0000000104067824 */ /* 0x002fc400078e0208 */
[----:B------:R-:W-:Y:S02]  /*0d50*/  IMAD.IADD R8, R5, 0x1, R8 ;  /* 0x0000000105087824 */ /* 0x000fe400078e0208 */
[----:B--2---:R-:W-:Y:S02]  /*0d60*/  IMAD.IADD R7, R7, 0x1, R4 ;  /* 0x0000000107077824 */ /* 0x004fe400078e0204 */
[----:B------:R-:W-:Y:S01]  /*0d70*/  IMAD.IADD R4, R5, 0x1, R6 ;  /* 0x0000000105047824 */ /* 0x000fe200078e0206 */
[----:B------:R3:W-:Y:S04]  /*0d80*/  STL [R1+0x28], R8 ;  /* 0x0000280801007387 */ /* 0x0007e80000100800 */
[----:B------:R3:W-:Y:S04]  /*0d90*/  STL [R1+0x20], R6 ;  /* 0x0000200601007387 */ /* 0x0007e80000100800 */
[----:B------:R3:W-:Y:S04]  /*0da0*/  STL [R1+0x14], R7 ;  /* 0x0000140701007387 */ /* 0x0007e80000100800 */
[----:B------:R3:W-:Y:S02]  /*0db0*/  STL [R1+0x24], R4 ;  /* 0x0000240401007387 */ /* 0x0007e40000100800 */
.L_x_557:
[----:B------:R-:W-:Y:S02]  /*0dc0*/  ULDC.64 UR6, c[0x0][0x240] ;  /* 0x0000900000067ab9 */ /* 0x000fe40000000a00 */
[----:B------:R-:W-:-:S02]  /*0dd0*/  UISETP.NE.U32.AND UP6, UPT, URZ, UR6, UPT ;  /* 0x000000063f00728c */ /* 0x000fc4000bfc5070 */
[----:B------:R-:W-:Y:S02]  /*0de0*/  USHF.L.U32 UR13, UR33, 0x2, URZ ;  /* 0x00000002210d7899 */ /* 0x000fe4000800063f */
[----:B------:R-:W-:Y:S02]  /*0df0*/  USHF.R.S32.HI UR39, URZ, 0x1f, UR33 ;  /* 0x0000001f3f277899 */ /* 0x000fe40008011421 */
[----:B------:R-:W-:Y:S02]  /*0e00*/  UISETP.NE.AND.EX UP6, UPT, URZ, UR7, UPT, UP6 ;  /* 0x000000073f00728c */ /* 0x000fe4000bfc5360 */
[----:B------:R-:W-:Y:S02]  /*0e10*/  ULDC.64 UR10, c[0x0][0x250] ;  /* 0x00009400000a7ab9 */ /* 0x000fe40000000a00 */
[----:B------:R-:W-:Y:S02]  /*0e20*/  UISETP.NE.U32.AND UP4, UPT, URZ, UR10, UPT ;  /* 0x0000000a3f00728c */ /* 0x000fe4000bf85070 */
[----:B------:R-:W-:Y:S01]  /*0e30*/  USHF.L.U64.HI UR12, UR33, 0x2, UR39 ;  /* 0x00000002210c7899 */ /* 0x000fe20008010227 */
[----:B------:R-:W-:Y:S01]  /*0e40*/  PLOP3.LUT P2, PT, PT, PT, UP6, 0x80, 0x0 ;  /* 0x000000000000781c */ /* 0x000fe20003f4f068 */
[----:B------:R-:W-:-:S02]  /*0e50*/  UIADD3 UR6, UP0, UR13, UR6, URZ ;  /* 0x000000060d067290 */ /* 0x000fc4000ff1e03f */
[----:B------:R-:W-:Y:S02]  /*0e60*/  UISETP.NE.AND.EX UP4, UPT, URZ, UR11, UPT, UP4 ;  /* 0x0000000b3f00728c */ /* 0x000fe4000bf85340 */
[----:B------:R-:W-:Y:S02]  /*0e70*/  UIADD3.X UR7, UR12, UR7, URZ, UP0, !UPT ;  /* 0x000000070c077290 */ /* 0x000fe400087fe43f */
[----:B-1-3--:R-:W-:Y:S01]  /*0e80*/  IMAD.U32 R4, RZ, RZ, UR6 ;  /* 0x00000006ff047e24 */ /* 0x00afe2000f8e00ff */
[----:B------:R-:W-:Y:S01]  /*0e90*/  ULDC.U8 UR14, c[0x0][0x312] ;  /* 0x0000c480000e7ab9 */ /* 0x000fe20000000000 */
[----:B------:R-:W-:Y:S01]  /*0ea0*/  PLOP3.LUT P0, PT, PT, PT, UP4, 0x80, 0x0 ;  /* 0x000000000000781c */ /* 0x000fe20003f0f048 */
[----:B------:R-:W-:Y:S01]  /*0eb0*/  ULDC.64 UR8, c[0x0][0x248] ;  /* 0x0000920000087ab9 */ /* 0x000fe20000000a00 */
[----:B------:R-:W-:Y:S01]  /*0ec0*/  IMAD.U32 R5, RZ, RZ, UR7 ;  /* 0x00000007ff057e24 */ /* 0x000fe2000f8e00ff */
[----:B------:R-:W-:Y:S02]  /*0ed0*/  UISETP.NE.AND UP5, UPT, UR14, URZ, UPT ;  /* 0x0000003f0e00728c */ /* 0x000fe4000bfa5270 */
[----:B------:R-:W-:-:S02]  /*0ee0*/  @UP4 UIADD3 UR6, UP0, UR13, UR10, URZ ;  /* 0x0000000a0d064290 */ /* 0x000fc4000ff1e03f */
[----:B--2---:R1:W2:Y:S01]  /*0ef0*/  @P2 LDG.E R9, [R4.64] ;  /* 0x0000000404092981 */ /* 0x0042a2000c1e1900 */
        /* <DEDUP_REMOVED lines=33> */
.L_x_513:
        /* <DEDUP_REMOVED lines=23> */
[----:B------:R-:W-:Y:S02]  /*1280*/  UISETP.NE.AND UP1, UPT, UR14, -0x1, UPT ;  /* 0xffffffff0e00788c */ /* 0x000fe4000bf25270 */
[----:B------:R-:W-:Y:S01]  /*1290*/  ULDC.64 UR12, c[0x0][0x178] ;  /* 0x00005e00000c7ab9 */ /* 0x000fe20000000a00 */
[----:B------:R-:W-:Y:S01]  /*12a0*/  PLOP3.LUT P0, PT, PT, PT, UP0, 0x80, 0x0 ;  /* 0x000000000000781c */ /* 0x000fe20003f0f008 */
[----:B------:R-:W-:Y:S02]  /*12b0*/  UIMAD UR15, UR39, UR12, URZ ;  /* 0x0000000c270f72a4 */ /* 0x000fe4000f8e023f */
[----:B------:R-:W-:-:S02]  /*12c0*/  ULDC.64 UR10, c[0x0][0x190] ;  /* 0x00006400000a7ab9 */ /* 0x000fc40000000a00 */
[----:B------:R-:W-:Y:S02]  /*12d0*/  USHF.R.S32.HI UR16, URZ, 0x1f, UR7 ;  /* 0x0000001f3f107899 */ /* 0x000fe40008011407 */
[----:B------:R-:W-:Y:S02]  /*12e0*/  UIMAD.WIDE.U32 UR8, UR14, UR10, URZ ;  /* 0x0000000a0e0872a5 */ /* 0x000fe4000f8e003f */
[----:B------:R-:W-:Y:S02]  /*12f0*/  UIMAD UR18, UR14, UR11, URZ ;  /* 0x0000000b0e1272a4 */ /* 0x000fe4000f8e023f */
[----:B------:R-:W-:Y:S02]  /*1300*/  UIMAD.WIDE.U32 UR10, UR33, UR12, URZ ;  /* 0x0000000c210a72a5 */ /* 0x000fe4000f8e003f */
[----:B------:R-:W-:Y:S02]  /*1310*/  UIMAD UR13, UR33, UR13, UR15 ;  /* 0x0000000d210d72a4 */ /* 0x000fe4000f8e020f */
[----:B------:R-:W-:-:S02]  /*1320*/  ULEA.HI UR34, UR16, UR7, URZ, 0x6 ;  /* 0x0000000710227291 */ /* 0x000fc4000f8f303f */
[----:B------:R-:W-:Y:S02]  /*1330*/  @UP0 UIADD3 UR7, UR29, UR31, URZ ;  /* 0x0000001f1d070290 */ /* 0x000fe4000fffe03f */
[----:B------:R-:W-:Y:S02]  /*1340*/  ULDC.64 UR16, c[0x0][0x198] ;  /* 0x0000660000107ab9 */ /* 0x000fe40000000a00 */
[----:B------:R-:W-:Y:S02]  /*1350*/  UIADD3 UR35, UR11, UR13, URZ ;  /* 0x0000000d0b237290 */ /* 0x000fe4000fffe03f */
[----:B------:R-:W-:Y:S02]  /*1360*/  USEL UR40, UR10, UR8, !UP1 ;  /* 0x000000080a287287 */ /* 0x000fe4000c800000 */
[----:B------:R-:W-:Y:S02]  /*1370*/  @UP1 UIADD3 UR35, UR9, UR18, URZ ;  /* 0x0000001209231290 */ /* 0x000fe4000fffe03f */
[----:B------:R-:W-:-:S02]  /*1380*/  ULOP3.LUT UR10, UR34, 0xffffffc0, URZ, 0xc0, !UPT ;  /* 0xffffffc0220a7892 */ /* 0x000fc4000f8ec03f */
[----:B------:R-:W-:Y:S02]  /*1390*/  @UP0 UIMAD.WIDE.U32 UR8, UR7, UR16, URZ ;  /* 0x00000010070802a5 */ /* 0x000fe4000f8e003f */
[----:B------:R-:W-:Y:S02]  /*13a0*/  UIADD3 UR18, UR10, -0x40, URZ ;  /* 0xffffffc00a127890 */ /* 0x000fe4000fffe03f */
[----:B------:R-:W-:Y:S02]  /*13b0*/  @UP0 UIMAD UR25, UR7, UR17, UR9 ;  /* 0x00000011071902a4 */ /* 0x000fe4000f8e0209 */
[----:B------:R-:W-:Y:S02]  /*13c0*/  USHF.R.S32.HI UR26, URZ, 0x1f, UR18 ;  /* 0x0000001f3f1a7899 */ /* 0x000fe40008011412 */
[----:B------:R-:W-:Y:S01]  /*13d0*/  @UP0 UMOV UR23, UR8 ;  /* 0x0000000800170c82 */ /* 0x000fe20008000000 */
[----:B------:R-:W-:Y:S05]  /*13e0*/  @P0 BRA `(.L_x_515) ;  /* 0x000000c000000947 */ /* 0x000fea0003800000 */
[----:B------:R-:W-:Y:S02]  /*13f0*/  USHF.R.S32.HI UR7, URZ, 0x1f, UR29 ;  /* 0x0000001f3f077899 */ /* 0x000fe4000801141d */
[----:B------:R-:W-:-:S02]  /*1400*/  ULDC.64 UR10, c[0x0][0x198] ;  /* 0x00006600000a7ab9 */ /* 0x000fc40000000a00 */
        /* <DEDUP_REMOVED lines=10> */
.L_x_515:
        /* <DEDUP_REMOVED lines=18> */
.L_x_516:
        /* <DEDUP_REMOVED lines=72> */
.L_x_517:
[----:B------:R-:W-:Y:S02]  /*1a50*/  UMOV UR11, UR52 ;  /* 0x00000034000b7c82 */ /* 0x000fe40008000000 */
.L_x_518:
[----:B------:R-:W2:Y:S04]  /*1a60*/  LDL.64 R4, [R1+0x48] ;  /* 0x0000480001047983 */ /* 0x000ea80000100a00 */
[----:B------:R1:W3:Y:S01]  /*1a70*/  LDL.64 R28, [R1+0x48] ;  /* 0x00004800011c7983 */ /* 0x0002e20000100a00 */
[----:B------:R-:W-:Y:S01]  /*1a80*/  UIADD3 UR8, UP5, UP4, UR8, UR46, UR48 ;  /* 0x0000002e08087290 */ /* 0x000fe2000fcbe030 */
[----:B------:R-:W-:Y:S01]  /*1a90*/  BSSY B1, `(.L_x_514) ;  /* 0x0000813000017945 */ /* 0x000fe20003800000 */
[----:B------:R-:W-:Y:S01]  /*1aa0*/  USHF.R.S32.HI UR14, URZ, 0x1f, UR38 ;  /* 0x0000001f3f0e7899 */ /* 0x000fe20008011426 */
        /* <DEDUP_REMOVED lines=9> */
[----:B------:R-:W-:-:S03]  /*1b40*/  UIMAD UR12, UR38, UR9, UR7 ;  /* 0x00000009260c72a4 */ /* 0x000fc6000f8e0207 */
[----:B------:R-:W-:Y:S02]  /*1b50*/  ULDC.64 UR8, c[0x0][0x378] ;  /* 0x0000de0000087ab9 */ /* 0x000fe40000000a00 */
[----:B------:R-:W-:-:S03]  /*1b60*/  UIMAD UR7, UR14, UR8, URZ ;  /* 0x000000080e0772a4 */ /* 0x000fc6000f8e023f */
[----:B------:R-:W-:Y:S02]  /*1b70*/  UMOV UR14, 0x4 ;  /* 0x00000004000e7882 */ /* 0x000fe40000000000 */
[----:B------:R-:W-:Y:S01]  /*1b80*/  UIMAD UR10, UR38, UR9, UR7 ;  /* 0x00000009260a72a4 */ /* 0x000fe2000f8e0207 */
[----:B----4-:R-:W-:Y:S02]  /*1b90*/  SHF.R.S32.HI R30, RZ, 0x1f, R30 ;  /* 0x0000001fff1e7819 */ /* 0x010fe4000001141e */
[----:B------:R-:W-:Y:S02]  /*1ba0*/  ULDC.64 UR8, c[0x0][0x370] ;  /* 0x0000dc0000087ab9 */ /* 0x000fe40000000a00 */
[----:B-----5:R-:W-:Y:S01]  /*1bb0*/  LEA.HI R30, R30, R31, RZ, 0x3 ;  /* 0x0000001f1e1e7211 */ /* 0x020fe200078f18ff */
[----:B------:R-:W-:Y:S02]  /*1bc0*/  UIMAD UR7, UR26, UR8, URZ ;  /* 0x000000081a0772a4 */ /* 0x000fe4000f8e023f */
[----:B------:R-:W-:Y:S01]  /*1bd0*/  UIADD3 UR8, UR18, UR11, URZ ;  /* 0x0000000b12087290 */ /* 0x000fe2000fffe03f */
[----:B------:R-:W-:Y:S01]  /*1be0*/  SHF.R.S32.HI R30, RZ, 0x3, R30 ;  /* 0x00000003ff1e7819 */ /* 0x000fe2000001141e */
[----:B------:R-:W-:Y:S01]  /*1bf0*/  UIMAD UR7, UR18, UR9, UR7 ;  /* 0x00000009120772a4 */ /* 0x000fe2000f8e0207 */
[----:B-1----:R-:W-:-:S02]  /*1c00*/  SHF.R.S32.HI R26, RZ, 0x1f, R25 ;  /* 0x0000001fff1a7819 */ /* 0x002fc40000011419 */
[----:B------:R-:W-:Y:S02]  /*1c10*/  SHF.R.S32.HI R24, RZ, 0x1f, R30 ;  /* 0x0000001fff187819 */ /* 0x000fe4000001141e */
[----:B------:R-:W-:Y:S02]  /*1c20*/  LEA.HI R10, R26, R25, RZ, 0x5 ;  /* 0x000000191a0a7211 */ /* 0x000fe400078f28ff */
        /* <DEDUP_REMOVED lines=11> */
[----:B------:R-:W-:Y:S02]  /*1ce0*/  IADD3.X R9, R7, UR35, R5, P1, !PT ;  /* 0x0000002307097c10 */ /* 0x000fe40008ffe405 */
[----:B------:R-:W-:-:S05]  /*1cf0*/  IADD3.X R5, R29, UR24, RZ, P0, !PT ;  /* 0x000000181d057c10 */ /* 0x000fca00087fe4ff */
[----:B------:R-:W-:Y:S01]  /*1d00*/  IMAD.WIDE.U32 R4, R6, c[0x0][0x370], R4 ;  /* 0x0000dc0006047a25 */ /* 0x000fe200078e0004 */
[----:B------:R-:W-:Y:S02]  /*1d10*/  LOP3.LUT R6, R10, 0xffffffe0, RZ, 0xc0, !PT ;  /* 0xffffffe00a067812 */ /* 0x000fe400078ec0ff */
[----:B------:R-:W-:Y:S02]  /*1d20*/  SHF.R.S32.HI R10, RZ, 0x5, R10 ;  /* 0x00000005ff0a7819 */ /* 0x000fe4000001140a */
[----:B------:R-:W-:Y:S01]  /*1d30*/  IADD3 R5, R5, UR7, RZ ;  /* 0x0000000705057c10 */ /* 0x000fe2000fffe0ff */
[----:B------:R-:W-:Y:S01]  /*1d40*/  IMAD.IADD R22, R25, 0x1, -R6 ;  /* 0x0000000119167824 */ /* 0x000fe200078e0a06 */
[----:B------:R-:W-:Y:S01]  /*1d50*/  UIADD3 UR7, UR18, UR15, URZ ;  /* 0x0000000f12077290 */ /* 0x000fe2000fffe03f */
[----:B------:R-:W-:Y:S02]  /*1d60*/  IMAD.U32 R6, RZ, RZ, UR38 ;  /* 0x00000026ff067e24 */ /* 0x000fe4000f8e00ff */
[----:B------:R-:W-:-:S02]  /*1d70*/  IMAD R10, R10, UR47, R22 ;  /* 0x0000002f0a0a7c24 */ /* 0x000fc4000f8e0216 */
[----:B------:R-:W-:-:S03]  /*1d80*/  IMAD.WIDE.U32 R4, R6, c[0x0][0x378], R4 ;  /* 0x0000de0006047a25 */ /* 0x000fc600078e0004 */
[C---:B------:R-:W-:Y:S01]  /*1d90*/  IADD3 R11, P0, R10.reuse, UR17, RZ ;  /* 0x000000110a0b7c10 */ /* 0x040fe2000ff1e0ff */
[----:B------:R-:W-:Y:S01]  /*1da0*/  IMAD.MOV.U32 R6, RZ, RZ, R4 ;  /* 0x000000ffff067224 */ /* 0x000fe200078e0004 */
[----:B------:R-:W-:Y:S01]  /*1db0*/  IADD3 R7, R5, UR10, RZ ;  /* 0x0000000a05077c10 */ /* 0x000fe2000fffe0ff */
[----:B------:R-:W-:Y:S01]  /*1dc0*/  IMAD.U32 R5, RZ, RZ, UR38 ;  /* 0x00000026ff057e24 */ /* 0x000fe2000f8e00ff */
[----:B------:R-:W-:Y:S01]  /*1dd0*/  LEA.HI.X.SX32 R10, R10, UR13, 0x1, P0 ;  /* 0x0000000d0a0a7c11 */ /* 0x000fe200080f0eff */
[----:B------:R-:W-:Y:S01]  /*1de0*/  IMAD R4, R24, c[0x0][0x370], RZ ;  /* 0x0000dc0018047a24 */ /* 0x000fe200078e02ff */
[----:B------:R-:W-:Y:S01]  /*1df0*/  LEA R16, P0, R11, c[0x0][0x350], 0x2 ;  /* 0x0000d4000b107a11 */ /* 0x000fe200078010ff */
[----:B------:R-:W-:Y:S01]  /*1e00*/  IMAD.WIDE.U32 R8, R5, c[0x0][0x1a8], R8 ;  /* 0x00006a0005087a25 */ /* 0x000fe200078e0008 */
[----:B------:R-:W-:Y:S02]  /*1e10*/  ULDC.64 UR10, c[0x0][0x3c8] ;  /* 0x0000f200000a7ab9 */ /* 0x000fe40000000a00 */
[----:B------:R-:W-:Y:S01]  /*1e20*/  LEA.HI.X R17, R11, c[0x0][0x354], R10, 0x2, P0 ;  /* 0x0000d5000b117a11 */ /* 0x000fe200000f140a */
[C---:B------:R-:W-:Y:S01]  /*1e30*/  IMAD R4, R30.reuse, c[0x0][0x374], R4 ;  /* 0x0000dd001e047a24 */ /* 0x040fe200078e0204 */
[----:B------:R-:W-:Y:S01]  /*1e40*/  PLOP3.LUT P0, PT, PT, PT, UP0, 0x80, 0x0 ;  /* 0x000000000000781c */ /* 0x000fe20003f0f008 */
[----:B------:R-:W-:Y:S01]  /*1e50*/  IMAD.WIDE.U32 R6, R30, c[0x0][0x370], R6 ;  /* 0x0000dc001e067a25 */ /* 0x000fe200078e0006 */
[----:B------:R-:W-:Y:S01]  /*1e60*/  UIMAD.WIDE UR8, UR8, UR14, UR10 ;  /* 0x0000000e080872a5 */ /* 0x000fe2000f8e020a */
[----:B------:R-:W-:Y:S01]  /*1e70*/  IADD3 R20, R9, UR12, RZ ;  /* 0x0000000c09147c10 */ /* 0x000fe2000fffe0ff */
[----:B------:R-:W-:Y:S01]  /*1e80*/  ULEA.HI.SX32 UR17, UR34, 0xffffffff, 0x1a ;  /* 0xffffffff22117891 */ /* 0x000fe2000f8fd23f */
[----:B------:R-:W-:Y:S01]  /*1e90*/  IMAD.IADD R19, R7, 0x1, R4 ;  /* 0x0000000107137824 */ /* 0x000fe200078e0204 */
[----:B------:R-:W-:Y:S01]  /*1ea0*/  ULDC.64 UR10, c[0x0][0x200] ;  /* 0x00008000000a7ab9 */ /* 0x000fe20000000a00 */
[----:B------:R-:W-:Y:S01]  /*1eb0*/  LEA R14, P2, R8, c[0x0][0x160], 0x1 ;  /* 0x00005800080e7a11 */ /* 0x000fe200078408ff */
[----:B------:R-:W-:Y:S01]  /*1ec0*/  UIMAD.WIDE UR14, UR7, UR14, UR10 ;  /* 0x0000000e070e72a5 */ /* 0x000fe2000f8e020a */
[----:B------:R-:W-:-:S02]  /*1ed0*/  LEA R12, P1, R6, c[0x0][0x330], 0x1 ;  /* 0x0000cc00060c7a11 */ /* 0x000fc400078208ff */
[----:B------:R-:W-:Y:S02]  /*1ee0*/  LEA.HI.X R15, R8, c[0x0][0x164], R20, 0x1, P2 ;  /* 0x00005900080f7a11 */ /* 0x000fe400010f0c14 */
[----:B------:R-:W-:Y:S01]  /*1ef0*/  LEA.HI.X R13, R6, c[0x0][0x334], R19, 0x1, P1 ;  /* 0x0000cd00060d7a11 */ /* 0x000fe200008f0c13 */
        /* <DEDUP_REMOVED lines=17> */
[----:B------:R-:W-:Y:S01]  /*2010*/  MOV R11, UR7 ;  /* 0x00000007000b7c02 */ /* 0x000fe20008000f00 */
[----:B------:R3:W-:Y:S01]  /*2020*/  STL.64 [R1+0x40], R32 ;  /* 0x0000402001007387 */ /* 0x0007e20000100a00 */
[----:B------:R-:W-:Y:S01]  /*2030*/  UMOV UR10, UR9 ;  /* 0x00000009000a7c82 */ /* 0x000fe20008000000 */
[----:B------:R-:W-:Y:S01]  /*2040*/  BSSY B0, `(.L_x_520) ;  /* 0x0000030000007945 */ /* 0x000fe20003800000 */
[----:B------:R-:W-:Y:S01]  /*2050*/  IADD3 R10, P0, R4, UR27, RZ ;  /* 0x0000001b040a7c10 */ /* 0x000fe2000ff1e0ff */
[----:B------:R3:W-:Y:S01]  /*2060*/  STL.64 [R1+0x38], R34 ;  /* 0x0000382201007387 */ /* 0x0007e20000100a00 */
[----:B------:R-:W-:Y:S01]  /*2070*/  IMAD R4, R23, c[0x0][0x1b8], RZ ;  /* 0x00006e0017047a24 */ /* 0x000fe200078e02ff */
[----:B------:R-:W-:Y:S01]  /*2080*/  UMOV UR8, UR14 ;  /* 0x0000000e00087c82 */ /* 0x000fe20008000000 */
[----:B------:R-:W-:Y:S01]  /*2090*/  IADD3.X R11, R5, UR32, R11, P0, !PT ;  /* 0x00000020050b7c10 */ /* 0x000fe200087fe40b */
[----:B------:R-:W-:Y:S01]  /*20a0*/  UMOV UR9, UR15 ;  /* 0x0000000f00097c82 */ /* 0x000fe20008000000 */
[----:B------:R-:W-:Y:S01]  /*20b0*/  IMAD R4, R18, c[0x0][0x1bc], R4 ;  /* 0x00006f0012047a24 */ /* 0x000fe200078e0204 */
[----:B------:R-:W-:-:S02]  /*20c0*/  UMOV UR7, UR17 ;  /* 0x0000001100077c82 */ /* 0x000fc40008000000 */
        /* <DEDUP_REMOVED lines=39> */
.L_x_521:
[----:B------:R-:W-:Y:S05]  /*2340*/  BSYNC B0 ;  /* 0x0000000000007941 */ /* 0x000fea0003800000 */
.L_x_520:
        /* <DEDUP_REMOVED lines=42> */
.L_x_523:
[----:B------:R-:W-:Y:S05]  /*25f0*/  BSYNC B0 ;  /* 0x0000000000007941 */ /* 0x000fea0003800000 */
.L_x_522:
        /* <DEDUP_REMOVED lines=29> */
.L_x_525:
[----:B------:R-:W-:Y:S05]  /*27d0*/  BSYNC B0 ;  /* 0x0000000000007941 */ /* 0x000fea0003800000 */
.L_x_524:
        /* <DEDUP_REMOVED lines=40> */
.L_x_527:
[----:B------:R-:W-:Y:S05]  /*2a60*/  BSYNC B0 ;  /* 0x0000000000007941 */ /* 0x000fea0003800000 */
.L_x_526:
        /* <DEDUP_REMOVED lines=26> */
.L_x_529:
[----:B------:R-:W-:Y:S05]  /*2c10*/  BSYNC B0 ;  /* 0x0000000000007941 */ /* 0x000fea0003800000 */
.L_x_528:
        /* <DEDUP_REMOVED lines=38> */
.L_x_531:
[----:B------:R-:W-:Y:S05]  /*2e80*/  BSYNC B0 ;  /* 0x0000000000007941 */ /* 0x000fea0003800000 */
.L_x_530:
[----:B------:R-:W5:Y:S01]  /*2e90*/  LDL R5, [R1+0x70] ;  /* 0x0000700001057983 */ /* 0x000f620000100800 */
[----:B-1----:R-:W-:Y:S01]  /*2ea0*/  IMAD.MOV.U32 R6, RZ, RZ, 0x7f800000 ;  /* 0x7f800000ff067424 */ /* 0x002fe200078e00ff */
[----:B------:R-:W-:Y:S02]  /*2eb0*/  MOV R7, 0x7f800000 ;  /* 0x7f80000000077802 */ /* 0x000fe40000000f00 */
[C---:B-----5:R-:W-:Y:S02]  /*2ec0*/  IADD3 R4, R5.reuse, 0x8, RZ ;  /* 0x0000000805047810 */ /* 0x060fe40007ffe0ff */
[----:B------:R-:W-:Y:S02]  /*2ed0*/  ISETP.GE.AND P1, PT, R5, UR12, PT ;  /* 0x0000000c05007c0c */ /* 0x000fe4000bf26270 */
[----:B------:R-:W-:Y:S01]  /*2ee0*/  ISETP.GE.AND P0, PT, R4, UR12, PT ;  /* 0x0000000c04007c0c */ /* 0x000fe2000bf06270 */
[----:B------:R-:W-:Y:S01]  /*2ef0*/  ULDC.64 UR12, c[0x0][0x198] ;  /* 0x00006600000c7ab9 */ /* 0x000fe20000000a00 */
[----:B------:R-:W-:-:S05]  /*2f00*/  MOV R4, 0x4 ;  /* 0x0000000400047802 */ /* 0x000fca0000000f00 */
[----:B------:R-:W-:-:S05]  /*2f10*/  IMAD.WIDE R4, R5, R4, UR8 ;  /* 0x0000000805047e25 */ /* 0x000fca000f8e0204 */
        /* <DEDUP_REMOVED lines=11> */
[----:B-1----:R-:W-:Y:S02]  /*2fd0*/  IADD3 R6, P0, R4, UR23, RZ ;  /* 0x0000001704067c10 */ /* 0x002fe4000ff1e0ff */
[----:B------:R-:W-:-:S04]  /*2fe0*/  MOV R4, UR12 ;  /* 0x0000000c00047c02 */ /* 0x000fc80008000f00 */
        /* <DEDUP_REMOVED lines=39> */
.L_x_533:
[----:B------:R-:W-:Y:S05]  /*3260*/  BSYNC B0 ;  /* 0x0000000000007941 */ /* 0x000fea0003800000 */
.L_x_532:
        /* <DEDUP_REMOVED lines=39> */
.L_x_535:
[----:B------:R-:W-:Y:S05]  /*34e0*/  BSYNC B0 ;  /* 0x0000000000007941 */ /* 0x000fea0003800000 */
.L_x_534:
[----:B------:R-:W0:Y:S01]  /*34f0*/  LDGDEPBAR ;  /* 0x00000000000079af */ /* 0x000e220000000000 */
[----:B-1----:R-:W-:Y:S02]  /*3500*/  IMAD.MOV.U32 R8, RZ, RZ, c[0x0][0x308] ;  /* 0x0000c200ff087624 */ /* 0x002fe400078e00ff */
[----:B------:R-:W-:Y:S01]  /*3510*/  IMAD.MOV.U32 R9, RZ, RZ, c[0x0][0x30c] ;  /* 0x0000c300ff097624 */ /* 0x000fe200078e00ff */
[----:B------:R-:W-:-:S04]  /*3520*/  DEPBAR.LE SB0, 0x1 ;  /* 0x000080400000791a */ /* 0x000fc80000000000 */
[----:B------:R-:W-:Y:S06]  /*3530*/  BAR.SYNC.DEFER_BLOCKING 0x0 ;  /* 0x0000000000007b1d */ /* 0x000fec0000010000 */
[----:B------:R1:W5:Y:S01]  /*3540*/  LDG.E.64 R4, [R8.64+0x8] ;  /* 0x0000080408047981 */ /* 0x000362000c1e1b00 */
[----:B------:R-:W-:Y:S01]  /*3550*/  LEA.HI R6, R26, R25, RZ, 0x3 ;  /* 0x000000191a067211 */ /* 0x000fe200078f18ff */
[----:B------:R-:W-:Y:S01]  /*3560*/  IMAD.MOV.U32 R240, RZ, RZ, 0x20 ;  /* 0x00000020fff07424 */ /* 0x000fe200078e00ff */
[----:B------:R-:W-:Y:S01]  /*3570*/  SHF.R.S32.HI R7, RZ, 0x1f, R22 ;  /* 0x0000001fff077819 */ /* 0x000fe20000011416 */
[----:B------:R-:W2:Y:S04]  /*3580*/  LDSM.16.M88.4 R164, [R252+0x12000] ;  /* 0x01200000fca4783b */ /* 0x000ea80000000200 */
[----:B------:R-:W3:Y:S04]  /*3590*/  LDSM.16.M88.4 R168, [R252+0x12800] ;  /* 0x01280000fca8783b */ /* 0x000ee80000000200 */
[----:B------:R-:W4:Y:S04]  /*35a0*/  LDSM.16.M88.4 R196, [R252+0x14000] ;  /* 0x01400000fcc4783b */ /* 0x000f280000000200 */
[----:B------:R-:W2:Y:S04]  /*35b0*/  LDSM.16.M88.4 R200, [R252+0x14800] ;  /* 0x01480000fcc8783b */ /* 0x000ea80000000200 */
[----:B------:R-:W2:Y:S04]  /*35c0*/  LDSM.16.M88.4 R228, [R252+0x16000] ;  /* 0x01600000fce4783b */ /* 0x000ea80000000200 */
[----:B------:R-:W2:Y:S04]  /*35d0*/  LDSM.16.M88.4 R232, [R252+0x16800] ;  /* 0x01680000fce8783b */ /* 0x000ea80000000200 */
[----:B-1----:R-:W2:Y:S01]  /*35e0*/  LDG.E.64 R8, [R8.64] ;  /* 0x0000000408087981 */ /* 0x002ea2000c1e1b00 */
[----:B------:R-:W-:-:S05]  /*35f0*/  LOP3.LUT R6, R6, 0xfffffff8, RZ, 0xc0, !PT ;  /* 0xfffffff806067812 */ /* 0x000fca00078ec0ff */
[----:B------:R-:W-:-:S05]  /*3600*/  IMAD.IADD R6, R25, 0x1, -R6 ;  /* 0x0000000119067824 */ /* 0x000fca00078e0a06 */
[----:B------:R-:W-:Y:S02]  /*3610*/  LOP3.LUT P0, RZ, R6, 0x2, RZ, 0xc0, !PT ;  /* 0x0000000206ff7812 */ /* 0x000fe4000780c0ff */
[----:B------:R-:W3:Y:S01]  /*3620*/  LDL R6, [R1] ;  /* 0x0000000001067983 */ /* 0x000ee20000100800 */
[----:B------:R-:W-:Y:S01]  /*3630*/  USHF.L.U32 UR12, UR28, 0x6, URZ ;  /* 0x000000061c0c7899 */ /* 0x000fe2000800063f */
        /* <DEDUP_REMOVED lines=42> */
[----:B---3--:R-:W-:Y:S01]  /*38e0*/  CS2R R34, SRZ ;  /* 0x0000000000227805 */ /* 0x008fe2000001ff00 */
[----:B------:R-:W-:Y:S01]  /*38f0*/  CS2R R32, SRZ ;  /* 0x0000000000207805 */ /* 0x000fe2000001ff00 */
[----:B------:R-:W-:Y:S01]  /*3900*/  CS2R R20, SRZ ;  /* 0x0000000000147805 */ /* 0x000fe2000001ff00 */
[----:B-----5:R-:W-:Y:S01]  /*3910*/  IADD3 R4, P2, P1, R4, UR41, R22 ;  /* 0x0000002904047c10 */ /* 0x020fe2000f95e016 */
[----:B--2---:R1:W2:Y:S01]  /*3920*/  R2UR UR14, R9 ;  /* 0x00000000090e73c2 */ /* 0x0042a200000e0000 */
[----:B------:R-:W-:-:S02]  /*3930*/  SEL R240, R240, 0xffffffe0, !P0 ;  /* 0xffffffe0f0f07807 */ /* 0x000fc40004000000 */
[----:B------:R-:W-:Y:S01]  /*3940*/  IADD3.X R5, R5, UR49, R7, P2, P1 ;  /* 0x0000003105057c10 */ /* 0x000fe200097e2407 */
[----:B------:R-:W3:Y:S04]  /*3950*/  LDSM.16.M88.4 R156, [R6+0x12000] ;  /* 0x01200000069c783b */ /* 0x000ee80000000200 */
[----:B------:R-:W2:Y:S04]  /*3960*/  LDSM.16.M88.4 R160, [R6+0x12800] ;  /* 0x0128000006a0783b */ /* 0x000ea80000000200 */
[----:B------:R-:W2:Y:S04]  /*3970*/  LDSM.16.M88.4 R188, [R6+0x14000] ;  /* 0x0140000006bc783b */ /* 0x000ea80000000200 */
[----:B-1----:R-:W5:Y:S01]  /*3980*/  LDL R9, [R1+0x4] ;  /* 0x0000040001097983 */ /* 0x002f620000100800 */
[----:B------:R-:W-:-:S03]  /*3990*/  IMAD.IADD R240, R240, 0x1, R252 ;  /* 0x00000001f0f07824 */ /* 0x000fc600078e02fc */
[----:B------:R-:W1:Y:S04]  /*39a0*/  LDSM.16.M88.4 R192, [R6+0x14800] ;  /* 0x0148000006c0783b */ /* 0x000e680000000200 */
        /* <DEDUP_REMOVED lines=8> */
[----:B------:R2:W-:Y:S01]  /*3a30*/  STL [R1+0x88], R5 ;  /* 0x0000880501007387 */ /* 0x0005e20000100800 */
[----:B------:R-:W1:Y:S01]  /*3a40*/  R2UR UR15, R8 ;  /* 0x00000000080f73c2 */ /* 0x000e6200000e0000 */
[----:B--2---:R-:W-:-:S05]  /*3a50*/  IMAD.WIDE.U32 R4, R4, -0x2daee0ad, RZ ;  /* 0xd2511f5304047825 */ /* 0x004fca00078e00ff */
[----:B------:R2:W-:Y:S01]  /*3a60*/  STL.64 [R1+0x78], R4 ;  /* 0x0000780401007387 */ /* 0x0005e20000100a00 */
[----:B------:R-:W-:Y:S01]  /*3a70*/  UIADD3 UR12, UR12, 0x40, URZ ;  /* 0x000000400c0c7890 */ /* 0x000fe2000fffe03f */
[----:B----4-:R-:W-:Y:S01]  /*3a80*/  CS2R R26, SRZ ;  /* 0x00000000001a7805 */ /* 0x010fe2000001ff00 */
[----:B------:R-:W-:Y:S01]  /*3a90*/  CS2R R24, SRZ ;  /* 0x0000000000187805 */ /* 0x000fe2000001ff00 */
[----:B------:R-:W-:Y:S01]  /*3aa0*/  CS2R R22, SRZ ;  /* 0x0000000000167805 */ /* 0x000fe2000001ff00 */
[----:B------:R-:W-:Y:S02]  /*3ab0*/  UISETP.GE.AND UP0, UPT, UR12, UR6, UPT ;  /* 0x000000060c00728c */ /* 0x000fe4000bf06270 */
[----:B-1----:R-:W-:Y:S02]  /*3ac0*/  UIADD3 UR27, UR15, -0x61c88647, URZ ;  /* 0x9e3779b90f1b7890 */ /* 0x002fe4000fffe03f */
[----:B------:R-:W-:Y:S02]  /*3ad0*/  UIADD3 UR26, UR14, -0x4498517b, URZ ;  /* 0xbb67ae850e1a7890 */ /* 0x000fe4000fffe03f */
[----:B------:R-:W-:-:S02]  /*3ae0*/  UIADD3 UR25, UR15, 0x3c6ef372, URZ ;  /* 0x3c6ef3720f197890 */ /* 0x000fc4000fffe03f */
[----:B------:R-:W-:Y:S02]  /*3af0*/  UIADD3 UR24, UR14, 0x76cf5d0a, URZ ;  /* 0x76cf5d0a0e187890 */ /* 0x000fe4000fffe03f */
[----:B------:R-:W-:Y:S02]  /*3b00*/  UIADD3 UR23, UR15, -0x255992d5, URZ ;  /* 0xdaa66d2b0f177890 */ /* 0x000fe4000fffe03f */
[----:B------:R-:W-:Y:S02]  /*3b10*/  UIADD3 UR22, UR14, 0x32370b8f, URZ ;  /* 0x32370b8f0e167890 */ /* 0x000fe4000fffe03f */
[----:B------:R-:W-:Y:S02]  /*3b20*/  UIADD3 UR21, UR15, 0x78dde6e4, URZ ;  /* 0x78dde6e40f157890 */ /* 0x000fe4000fffe03f */
[----:B------:R-:W-:Y:S02]  /*3b30*/  UIADD3 UR20, UR14, -0x126145ec, URZ ;  /* 0xed9eba140e147890 */ /* 0x000fe4000fffe03f */
[----:B------:R-:W-:-:S02]  /*3b40*/  UIADD3 UR19, UR15, 0x1715609d, URZ ;  /* 0x1715609d0f137890 */ /* 0x000fc4000fffe03f */
[----:B------:R-:W-:Y:S02]  /*3b50*/  UIADD3 UR18, UR14, -0x56f99767, URZ ;  /* 0xa90668990e127890 */ /* 0x000fe4000fffe03f */
[----:B------:R-:W-:Y:S02]  /*3b60*/  UIADD3 UR17, UR15, -0x4ab325aa, URZ ;  /* 0xb54cda560f117890 */ /* 0x000fe4000fffe03f */
[----:B------:R-:W-:Y:S01]  /*3b70*/  UIADD3 UR16, UR14, 0x646e171e, URZ ;  /* 0x646e171e0e107890 */ /* 0x000fe2000fffe03f */
[----:B-----5:R2:W1:Y:S04]  /*3b80*/  LDSM.16.M88.4 R148, [R9+0x12000] ;  /* 0x012000000994783b */ /* 0x0204680000000200 */
[----:B------:R2:W4:Y:S04]  /*3b90*/  LDSM.16.M88.4 R152, [R9+0x12800] ;  /* 0x012800000998783b */ /* 0x0005280000000200 */
[----:B------:R2:W1:Y:S04]  /*3ba0*/  LDSM.16.M88.4 R180, [R9+0x14000] ;  /* 0x0140000009b4783b */ /* 0x0004680000000200 */
[----:B------:R2:W1:Y:S04]  /*3bb0*/  LDSM.16.M88.4 R184, [R9+0x14800] ;  /* 0x0148000009b8783b */ /* 0x0004680000000200 */
[----:B------:R2:W1:Y:S04]  /*3bc0*/  LDSM.16.M88.4 R212, [R9+0x16000] ;  /* 0x0160000009d4783b */ /* 0x0004680000000200 */
[----:B---3--:R2:W1:Y:S02]  /*3bd0*/  LDSM.16.M88.4 R216, [R9+0x16800] ;  /* 0x0168000009d8783b */ /* 0x0084640000000200 */
.L_x_538:
[----:B------:R-:W3:Y:S01]  /*3be0*/  LDL R90, [R1+0x4] ;  /* 0x00000400015a7983 */ /* 0x000ee20000100800 */
[----:B------:R-:W-:Y:S01]  /*3bf0*/  PLOP3.LUT P0, PT, PT, PT, UP0, 0x80, 0x0 ;  /* 0x000000000000781c */ /* 0x000fe20003f0f008 */
[----:B------:R-:W-:Y:S01]  /*3c00*/  UISETP.GE.AND UP4, UPT, UR7, 0x1, UPT ;  /* 0x000000010700788c */ /* 0x000fe2000bf86270 */
[----:B------:R-:W-:Y:S01]  /*3c10*/  PLOP3.LUT P3, PT, PT, PT, UP0, 0x80, 0x0 ;  /* 0x000000000000781c */ /* 0x000fe20003f6f008 */
[----:B-----5:R-:W5:Y:S01]  /*3c20*/  LDL R97, [R1+0x8] ;  /* 0x0000080001617983 */ /* 0x020f620000100800 */
[----:B------:R-:W-:Y:S02]  /*3c30*/  PLOP3.LUT P2, PT, PT, PT, UP0, 0x80, 0x0 ;  /* 0x000000000000781c */ /* 0x000fe40003f4f008 */
[----:B------:R-:W-:Y:S01]  /*3c40*/  PLOP3.LUT P1, PT, PT, PT, UP0, 0x80, 0x0 ;  /* 0x000000000000781c */ /* 0x000fe20003f2f008 */
[----:B--2---:R-:W2:Y:S01]  /*3c50*/  LDL R89, [R1] ;  /* 0x0000000001597983 */ /* 0x004ea20000100800 */
[----:B------:R-:W-:Y:S02]  /*3c60*/  PLOP3.LUT P4, PT, PT, PT, UP0, 0x80, 0x0 ;  /* 0x000000000000781c */ /* 0x000fe40003f8f008 */
[----:B------:R-:W-:Y:S01]  /*3c70*/  PLOP3.LUT P6, PT, PT, PT, UP0, 0x80, 0x0 ;  /* 0x000000000000781c */ /* 0x000fe20003fcf008 */
[----:B----4-:R-:W4:Y:S01]  /*3c80*/  LDL R96, [R1+0xc] ;  /* 0x00000c0001607983 */ /* 0x010f220000100800 */
[----:B------:R-:W-:Y:S03]  /*3c90*/  PLOP3.LUT P5, PT, PT, PT, UP0, 0x80, 0x0 ;  /* 0x000000000000781c */ /* 0x000fe60003faf008 */
[----:B------:R-:W2:Y:S04]  /*3ca0*/  LDL R95, [R1+0x18] ;  /* 0x00001800015f7983 */ /* 0x000ea80000100800 */
[----:B------:R-:W2:Y:S04]  /*3cb0*/  LDL R88, [R1+0x10] ;  /* 0x0000100001587983 */ /* 0x000ea80000100800 */
[----:B------:R-:W2:Y:S04]  /*3cc0*/  LDL R94, [R1+0x14] ;  /* 0x00001400015e7983 */ /* 0x000ea80000100800 */
[----:B------:R-:W0:Y:S08]  /*3cd0*/  LDGDEPBAR ;  /* 0x00000000000079af */ /* 0x000e300000000000 */
[----:B------:R-:W2:Y:S04]  /*3ce0*/  LDL R99, [R1+0x90] ;  /* 0x0000900001637983 */ /* 0x000ea80000100800 */
[----:B------:R-:W2:Y:S04]  /*3cf0*/  LDL R93, [R1+0x60] ;  /* 0x00006000015d7983 */ /* 0x000ea80000100800 */
[----:B------:R-:W2:Y:S04]  /*3d00*/  LDL R98, [R1+0x8c] ;  /* 0x00008c0001627983 */ /* 0x000ea80000100800 */
[----:B------:R-:W2:Y:S04]  /*3d10*/  LDL R92, [R1+0x88] ;  /* 0x00008800015c7983 */ /* 0x000ea80000100800 */
[----:B-1----:R-:W1:Y:S01]  /*3d20*/  S2R R244, SR_TID.X ;  /* 0x0000000000f47919 */ /* 0x002e620000002100 */
[----:B------:R-:W-:Y:S07]  /*3d30*/  DEPBAR.LE SB0, 0x0 ;  /* 0x000080000000791a */ /* 0x000fee0000000000 */
[----:B------:R-:W-:Y:S08]  /*3d40*/  BAR.SYNC.DEFER_BLOCKING 0x0 ;  /* 0x0000000000007b1d */ /* 0x000ff00000010000 */
[----:B------:R-:W-:Y:S08]  /*3d50*/  LDSM.16.M88.4 R84, [R252+0xc000] ;  /* 0x00c00000fc54783b */ /* 0x000ff00000000200 */
[----:B---3--:R-:W-:Y:S08]  /*3d60*/  LDSM.16.M88.4 R8, [R90+0xc000] ;  /* 0x00c000005a08783b */ /* 0x008ff00000000200 */
[----:B-----5:R-:W3:Y:S08]  /*3d70*/  LDSM.16.M88.4 R16, [R97] ;  /* 0x000000006110783b */ /* 0x020ef00000000200 */
[----:B------:R-:W5:Y:S08]  /*3d80*/  LDSM.16.M88.4 R68, [R90+0xc800] ;  /* 0x00c800005a44783b */ /* 0x000f700000000200 */
[----:B----4-:R-:W-:Y:S08]  /*3d90*/  LDSM.16.M88.4 R72, [R96] ;  /* 0x000000006048783b */ /* 0x010ff00000000200 */
[----:B--2---:R-:W2:Y:S08]  /*3da0*/  LDSM.16.M88.4 R76, [R89+0xc000] ;  /* 0x00c00000594c783b */ /* 0x004eb00000000200 */
[----:B------:R-:W4:Y:S01]  /*3db0*/  LDSM.16.M88.4 R80, [R89+0xc800] ;  /* 0x00c800005950783b */ /* 0x000f220000000200 */
[C---:B---3--:R-:W-:Y:S08]  /*3dc0*/  HMMA.16816.F32.BF16 R4, R16.reuse, R8, RZ ;  /* 0x000000081004723c */ /* 0x048ff000000418ff */
[C---:B------:R-:W-:Y:S08]  /*3dd0*/  HMMA.16816.F32.BF16 R8, R16.reuse, R10, RZ ;  /* 0x0000000a1008723c */ /* 0x040ff000000418ff */
[C---:B-----5:R-:W-:Y:S08]  /*3de0*/  HMMA.16816.F32.BF16 R12, R16.reuse, R68, RZ ;  /* 0x00000044100c723c */ /* 0x060ff000000418ff */
[----:B------:R-:W-:Y:S01]  /*3df0*/  HMMA.16816.F32.BF16 R16, R16, R70, RZ ;  /* 0x000000461010723c */ /* 0x000fe200000418ff */
[----:B------:R-:W3:Y:S07]  /*3e00*/  LDSM.16.M88.4 R68, [R95] ;  /* 0x000000005f44783b */ /* 0x000eee0000000200 */
[C---:B--2---:R-:W-:Y:S08]  /*3e10*/  HMMA.16816.F32.BF16 R4, R72.reuse, R76, R4 ;  /* 0x0000004c4804723c */ /* 0x044ff00000041804 */
[C---:B------:R-:W-:Y:S01]  /*3e20*/  HMMA.16816.F32.BF16 R8, R72.reuse, R78, R8 ;  /* 0x0000004e4808723c */ /* 0x040fe20000041808 */
[----:B------:R-:W2:Y:S07]  /*3e30*/  LDSM.16.M88.4 R76, [R252+0xc800] ;  /* 0x00c80000fc4c783b */ /* 0x000eae0000000200 */
[C---:B----4-:R-:W-:Y:S08]  /*3e40*/  HMMA.16816.F32.BF16 R12, R72.reuse, R80, R12 ;  /* 0x00000050480c723c */ /* 0x050ff0000004180c */
[----:B------:R-:W-:Y:S01]  /*3e50*/  HMMA.16816.F32.BF16 R16, R72, R82, R16 ;  /* 0x000000524810723c */ /* 0x000fe20000041810 */
[----:B------:R-:W-:Y:S07]  /*3e60*/  LDSM.16.M88.4 R72, [R94] ;  /* 0x000000005e48783b */ /* 0x000fee0000000200 */
[C---:B---3--:R-:W-:Y:S01]  /*3e70*/  HMMA.16816.F32.BF16 R4, R68.reuse, R84, R4 ;  /* 0x000000544404723c */ /* 0x048fe20000041804 */
[----:B------:R-:W3:Y:S07]  /*3e80*/  LDSM.16.M88.4 R80, [R88+0xc000] ;  /* 0x00c000005850783b */ /* 0x000eee0000000200 */
[C---:B------:R-:W-:Y:S01]  /*3e90*/  HMMA.16816.F32.BF16 R8, R68.reuse, R86, R8 ;  /* 0x000000564408723c */ /* 0x040fe20000041808 */
[----:B------:R-:W4:Y:S07]  /*3ea0*/  LDSM.16.M88.4 R84, [R88+0xc800] ;  /* 0x00c800005854783b */ /* 0x000f2e0000000200 */
[C---:B--2---:R-:W-:Y:S08]  /*3eb0*/  HMMA.16816.F32.BF16 R12, R68.reuse, R76, R12 ;  /* 0x0000004c440c723c */ /* 0x044ff0000004180c */
[----:B------:R-:W-:Y:S01]  /*3ec0*/  HMMA.16816.F32.BF16 R16, R68, R78, R16 ;  /* 0x0000004e4410723c */ /* 0x000fe20000041810 */
[----:B------:R-:W-:Y:S08]  /*3ed0*/  LDSM.16.M88.4 R68, [R97+0x2000] ;  /* 0x002000006144783b */ /* 0x000ff00000000200 */
[----:B------:R-:W2:Y:S01]  /*3ee0*/  LDSM.16.M88.4 R76, [R90+0xe000] ;  /* 0x00e000005a4c783b */ /* 0x000ea20000000200 */
[C---:B---3--:R-:W-:Y:S08]  /*3ef0*/  HMMA.16816.F32.BF16 R4, R72.reuse, R80, R4 ;  /* 0x000000504804723c */ /* 0x048ff00000041804 */
[C---:B------:R-:W-:Y:S01]  /*3f00*/  HMMA.16816.F32.BF16 R8, R72.reuse, R82, R8 ;  /* 0x000000524808723c */ /* 0x040fe20000041808 */
[----:B------:R-:W3:Y:S07]  /*3f10*/  LDSM.16.M88.4 R80, [R90+0xe800] ;  /* 0x00e800005a50783b */ /* 0x000eee0000000200 */
[C---:B----4-:R-:W-:Y:S08]  /*3f20*/  HMMA.16816.F32.BF16 R12, R72.reuse, R84, R12 ;  /* 0x00000054480c723c */ /* 0x050ff0000004180c */
[----:B------:R-:W-:Y:S01]  /*3f30*/  HMMA.16816.F32.BF16 R16, R72, R86, R16 ;  /* 0x000000564810723c */ /* 0x000fe20000041810 */
[----:B------:R-:W-:Y:S07]  /*3f40*/  LDSM.16.M88.4 R72, [R96+0x2000] ;  /* 0x002000006048783b */ /* 0x000fee0000000200 */
[C---:B--2---:R-:W-:Y:S01]  /*3f50*/  HMMA.16816.F32.BF16 R4, R68.reuse, R76, R4 ;  /* 0x0000004c4404723c */ /* 0x044fe20000041804 */
[----:B------:R-:W2:Y:S07]  /*3f60*/  LDSM.16.M88.4 R84, [R89+0xe000] ;  /* 0x00e000005954783b */ /* 0x000eae0000000200 */
[C---:B------:R-:W-:Y:S01]  /*3f70*/  HMMA.16816.F32.BF16 R8, R68.reuse, R78, R8 ;  /* 0x0000004e4408723c */ /* 0x040fe20000041808 */
[----:B------:R-:W4:Y:S07]  /*3f80*/  LDSM.16.M88.4 R76, [R89+0xe800] ;  /* 0x00e80000594c783b */ /* 0x000f2e0000000200 */
[C---:B---3--:R-:W-:Y:S08]  /*3f90*/  HMMA.16816.F32.BF16 R12, R68.reuse, R80, R12 ;  /* 0x00000050440c723c */ /* 0x048ff0000004180c */
[----:B------:R-:W-:Y:S01]  /*3fa0*/  HMMA.16816.F32.BF16 R16, R68, R82, R16 ;  /* 0x000000524410723c */ /* 0x000fe20000041810 */
[----:B------:R-:W-:Y:S08]  /*3fb0*/  LDSM.16.M88.4 R68, [R95+0x2000] ;  /* 0x002000005f44783b */ /* 0x000ff00000000200 */
[----:B------:R-:W3:Y:S01]  /*3fc0*/  LDSM.16.M88.4 R80, [R252+0xe000] ;  /* 0x00e00000fc50783b */ /* 0x000ee20000000200 */
[C---:B--2---:R-:W-:Y:S08]  /*3fd0*/  HMMA.16816.F32.BF16 R4, R72.reuse, R84, R4 ;  /* 0x000000544804723c */ /* 0x044ff00000041804 */
[C---:B------:R-:W-:Y:S01]  /*3fe0*/  HMMA.16816.F32.BF16 R8, R72.reuse, R86, R8 ;  /* 0x000000564808723c */ /* 0x040fe20000041808 */
[----:B------:R-:W2:Y:S07]  /*3ff0*/  LDSM.16.M88.4 R84, [R252+0xe800] ;  /* 0x00e80000fc54783b */ /* 0x000eae0000000200 */
[C---:B----4-:R-:W-:Y:S08]  /*4000*/  HMMA.16816.F32.BF16 R12, R72.reuse, R76, R12 ;  /* 0x0000004c480c723c */ /* 0x050ff0000004180c */
[----:B------:R-:W-:Y:S01]  /*4010*/  HMMA.16816.F32.BF16 R16, R72, R78, R16 ;  /* 0x0000004e4810723c */ /* 0x000fe20000041810 */
[----:B------:R-:W-:Y:S07]  /*4020*/  LDSM.16.M88.4 R72, [R94+0x2000] ;  /* 0x002000005e48783b */ /* 0x000fee0000000200 */
[C---:B---3--:R-:W-:Y:S01]  /*4030*/  HMMA.16816.F32.BF16 R4, R68.reuse, R80, R4 ;  /* 0x000000504404723c */ /* 0x048fe20000041804 */
[----:B------:R-:W3:Y:S07]  /*4040*/  LDSM.16.M88.4 R76, [R88+0xe000] ;  /* 0x00e00000584c783b */ /* 0x000eee0000000200 */
[C---:B------:R-:W-:Y:S01]  /*4050*/  HMMA.16816.F32.BF16 R8, R68.reuse, R82, R8 ;  /* 0x000000524408723c */ /* 0x040fe20000041808 */
[----:B------:R-:W4:Y:S07]  /*4060*/  LDSM.16.M88.4 R80, [R88+0xe800] ;  /* 0x00e800005850783b */ /* 0x000f2e0000000200 */
[C---:B--2---:R-:W-:Y:S08]  /*4070*/  HMMA.16816.F32.BF16 R12, R68.reuse, R84, R12 ;  /* 0x00000054440c723c */ /* 0x044ff0000004180c */
[----:B------:R-:W-:Y:S01]  /*4080*/  HMMA.16816.F32.BF16 R16, R68, R86, R16 ;  /* 0x000000564410723c */ /* 0x000fe20000041810 */
[----:B------:R-:W-:Y:S08]  /*4090*/  LDSM.16.M88.4 R68, [R97+0x4000] ;  /* 0x004000006144783b */ /* 0x000ff00000000200 */
[----:B------:R-:W-:Y:S01]  /*40a0*/  LDSM.16.M88.4 R84, [R90+0x10800] ;  /* 0x010800005a54783b */ /* 0x000fe20000000200 */
[C---:B---3--:R-:W-:Y:S08]  /*40b0*/  HMMA.16816.F32.BF16 R4, R72.reuse, R76, R4 ;  /* 0x0000004c4804723c */ /* 0x048ff00000041804 */
[C---:B------:R-:W-:Y:S01]  /*40c0*/  HMMA.16816.F32.BF16 R8, R72.reuse, R78, R8 ;  /* 0x0000004e4808723c */ /* 0x040fe20000041808 */
[----:B------:R2:W3:Y:S07]  /*40d0*/  LDSM.16.M88.4 R76, [R90+0x10000] ;  /* 0x010000005a4c783b */ /* 0x0004ee0000000200 */
[C---:B----4-:R-:W-:Y:S08]  /*40e0*/  HMMA.16816.F32.BF16 R12, R72.reuse, R80, R12 ;  /* 0x00000050480c723c */ /* 0x050ff0000004180c */
[----:B------:R-:W-:Y:S01]  /*40f0*/  HMMA.16816.F32.BF16 R16, R72, R82, R16 ;  /* 0x000000524810723c */ /* 0x000fe20000041810 */
[----:B------:R-:W-:Y:S08]  /*4100*/  LDSM.16.M88.4 R80, [R89+0x10800] ;  /* 0x010800005950783b */ /* 0x000ff00000000200 */
[----:B--2---:R-:W2:Y:S06]  /*4110*/  LDL.64 R90, [R1+0x78] ;  /* 0x00007800015a7983 */ /* 0x004eac0000100a00 */
[----:B------:R-:W-:Y:S01]  /*4120*/  LDSM.16.M88.4 R72, [R96+0x4000] ;  /* 0x004000006048783b */ /* 0x000fe20000000200 */
[C---:B---3--:R-:W-:Y:S08]  /*4130*/  HMMA.16816.F32.BF16 R4, R68.reuse, R76, R4 ;  /* 0x0000004c4404723c */ /* 0x048ff00000041804 */
[C---:B------:R-:W-:Y:S01]  /*4140*/  HMMA.16816.F32.BF16 R8, R68.reuse, R78, R8 ;  /* 0x0000004e4408723c */ /* 0x040fe20000041808 */
[----:B------:R3:W4:Y:S07]  /*4150*/  LDSM.16.M88.4 R76, [R89+0x10000] ;  /* 0x01000000594c783b */ /* 0x00072e0000000200 */
[C---:B------:R-:W-:Y:S08]  /*4160*/  HMMA.16816.F32.BF16 R12, R68.reuse, R84, R12 ;  /* 0x00000054440c723c */ /* 0x040ff0000004180c */
[----:B------:R-:W-:Y:S01]  /*4170*/  HMMA.16816.F32.BF16 R16, R68, R86, R16 ;  /* 0x000000564410723c */ /* 0x000fe20000041810 */
[----:B------:R-:W-:Y:S08]  /*4180*/  LDSM.16.M88.4 R68, [R95+0x4000] ;  /* 0x004000005f44783b */ /* 0x000ff00000000200 */
[----:B---3--:R-:W3:Y:S04]  /*4190*/  LDL R89, [R1+0x64] ;  /* 0x0000640001597983 */ /* 0x008ee80000100800 */
[----:B------:R-:W5:Y:S01]  /*41a0*/  LDSM.16.M88.4 R84, [R252+0x10000] ;  /* 0x01000000fc54783b */ /* 0x000f620000000200 */
[C---:B----4-:R-:W-:Y:S08]  /*41b0*/  HMMA.16816.F32.BF16 R4, R72.reuse, R76, R4 ;  /* 0x0000004c4804723c */ /* 0x050ff00000041804 */
[C---:B------:R-:W-:Y:S01]  /*41c0*/  HMMA.16816.F32.BF16 R8, R72.reuse, R78, R8 ;  /* 0x0000004e4808723c */ /* 0x040fe20000041808 */
[----:B------:R-:W4:Y:S07]  /*41d0*/  LDSM.16.M88.4 R76, [R252+0x10800] ;  /* 0x01080000fc4c783b */ /* 0x000f2e0000000200 */
[C---:B------:R-:W-:Y:S08]  /*41e0*/  HMMA.16816.F32.BF16 R12, R72.reuse, R80, R12 ;  /* 0x00000050480c723c */ /* 0x040ff0000004180c */
[----:B------:R-:W-:Y:S01]  /*41f0*/  HMMA.16816.F32.BF16 R16, R72, R82, R16 ;  /* 0x000000524810723c */ /* 0x000fe20000041810 */
[----:B------:R-:W-:Y:S07]  /*4200*/  LDSM.16.M88.4 R72, [R94+0x4000] ;  /* 0x004000005e48783b */ /* 0x000fee0000000200 */
[C---:B-----5:R-:W-:Y:S01]  /*4210*/  HMMA.16816.F32.BF16 R4, R68.reuse, R84, R4 ;  /* 0x000000544404723c */ /* 0x060fe20000041804 */
[----:B------:R-:W5:Y:S07]  /*4220*/  LDSM.16.M88.4 R80, [R88+0x10000] ;  /* 0x010000005850783b */ /* 0x000f6e0000000200 */
[C---:B------:R-:W-:Y:S01]  /*4230*/  HMMA.16816.F32.BF16 R8, R68.reuse, R86, R8 ;  /* 0x000000564408723c */ /* 0x040fe20000041808 */
[----:B------:R-:W1:Y:S01]  /*4240*/  @P0 S2R R84, SR_TID.X ;  /* 0x0000000000540919 */ /* 0x000e620000002100 */
[----:B------:R-:W-:Y:S06]  /*4250*/  PLOP3.LUT P0, PT, PT, PT, UP0, 0x80, 0x0 ;  /* 0x000000000000781c */ /* 0x000fec0003f0f008 */
[C---:B----4-:R-:W-:Y:S07]  /*4260*/  HMMA.16816.F32.BF16 R12, R68.reuse, R76, R12 ;  /* 0x0000004c440c723c */ /* 0x050fee000004180c */
[C---:B------:R-:W-:Y:S01]  /*4270*/  FMUL.FTZ R77, R93.reuse, 1.4426950216293334961 ;  /* 0x3fb8aa3b5d4d7820 */ /* 0x040fe20000410000 */
[----:B------:R-:W-:Y:S07]  /*4280*/  HMMA.16816.F32.BF16 R16, R68, R78, R16 ;  /* 0x0000004e4410723c */ /* 0x000fee0000041810 */
[----:B------:R-:W-:Y:S02]  /*4290*/  IMAD.U32 R69, RZ, RZ, UR7 ;  /* 0x00000007ff457e24 */ /* 0x000fe4000f8e00ff */
[----:B-1----:R-:W-:Y:S01]  /*42a0*/  @P3 IMAD.SHL.U32 R76, R84, 0x2, RZ ;  /* 0x00000002544c3824 */ /* 0x002fe200078e00ff */
[----:B------:R-:W-:Y:S02]  /*42b0*/  FSETP.NEU.FTZ.AND P3, PT, R93, -INF , PT ;  /* 0xff8000005d00780b */ /* 0x000fe40003f7d000 */
[----:B------:R-:W4:Y:S01]  /*42c0*/  LDL R93, [R1+0x70] ;  /* 0x00007000015d7983 */ /* 0x000f220000100800 */
[----:B------:R-:W-:Y:S01]  /*42d0*/  IMAD.U32 R68, RZ, RZ, UR28 ;  /* 0x0000001cff447e24 */ /* 0x000fe2000f8e00ff */
[----:B------:R-:W-:Y:S01]  /*42e0*/  @P2 LOP3.LUT R76, R99, 0x6, R76, 0xf8, !PT ;  /* 0x00000006634c2812 */ /* 0x000fe200078ef84c */
[C---:B-----5:R-:W-:Y:S01]  /*42f0*/  HMMA.16816.F32.BF16 R4, R72.reuse, R80, R4 ;  /* 0x000000504804723c */ /* 0x060fe20000041804 */
[----:B------:R-:W1:Y:S01]  /*4300*/  S2R R99, SR_TID.X ;  /* 0x0000000000637919 */ /* 0x000e620000002100 */
[----:B------:R-:W-:Y:S03]  /*4310*/  PLOP3.LUT P2, PT, PT, PT, UP0, 0x80, 0x0 ;  /* 0x000000000000781c */ /* 0x000fe60003f4f008 */
[----:B------:R-:W-:Y:S01]  /*4320*/  @P1 IMAD R76, R68, 0x40, R76 ;  /* 0x00000040444c1824 */ /* 0x000fe200078e024c */
[----:B------:R-:W-:Y:S02]  /*4330*/  FSEL R77, R77, RZ, P3 ;  /* 0x000000ff4d4d7208 */ /* 0x000fe40001800000 */
[C---:B------:R-:W-:Y:S01]  /*4340*/  HMMA.16816.F32.BF16 R8, R72.reuse, R82, R8 ;  /* 0x000000524808723c */ /* 0x040fe20000041808 */
[----:B------:R-:W-:Y:S02]  /*4350*/  PLOP3.LUT P1, PT, PT, PT, UP0, 0x80, 0x0 ;  /* 0x000000000000781c */ /* 0x000fe40003f2f008 */
[C---:B------:R-:W-:Y:S02]  /*4360*/  @P4 ISETP.GE.AND P4, PT, R76.reuse, UR6, PT ;  /* 0x000000064c004c0c */ /* 0x040fe4000bf86270 */
[----:B------:R-:W-:Y:S02]  /*4370*/  @P0 IADD3 R71, R76, 0x1, RZ ;  /* 0x000000014c470810 */ /* 0x000fe40007ffe0ff */
[----:B------:R-:W-:Y:S02]  /*4380*/  PLOP3.LUT P0, PT, PT, PT, UP0, 0x80, 0x0 ;  /* 0x000000000000781c */ /* 0x000fe40003f0f008 */
[----:B------:R-:W-:Y:S07]  /*4390*/  @P6 ISETP.GE.AND P6, PT, R71, UR6, PT ;  /* 0x0000000647006c0c */ /* 0x000fee000bfc6270 */
[----:B------:R-:W-:Y:S02]  /*43a0*/  @P2 FSEL R4, R4, -INF , !P4 ;  /* 0xff80000004042808 */ /* 0x000fe40006000000 */
[----:B-1----:R-:W-:Y:S02]  /*43b0*/  SHF.R.S32.HI R99, RZ, 0x1f, R99 ;  /* 0x0000001fff637819 */ /* 0x002fe40000011463 */
[----:B------:R-:W-:Y:S01]  /*43c0*/  @P0 FSEL R6, R6, -INF , !P4 ;  /* 0xff80000006060808 */ /* 0x000fe20006000000 */
[----:B------:R-:W-:Y:S01]  /*43d0*/  FFMA.FTZ R4, R4, c[0x0][0x23c], -R77 ;  /* 0x00008f0004047a23 */ /* 0x000fe2000001084d */
[----:B------:R-:W-:Y:S02]  /*43e0*/  LEA.HI R99, R99, R244, RZ, 0x7 ;  /* 0x000000f463637211 */ /* 0x000fe400078f38ff */
[----:B------:R-:W-:Y:S01]  /*43f0*/  PLOP3.LUT P2, PT, PT, PT, UP0, 0x80, 0x0 ;  /* 0x000000000000781c */ /* 0x000fe20003f4f008 */
[----:B------:R-:W1:Y:S01]  /*4400*/  MUFU.EX2 R87, R4 ;  /* 0x0000000400577308 */ /* 0x000e620000000800 */
[----:B------:R-:W-:Y:S02]  /*4410*/  SHF.R.S32.HI R99, RZ, 0x7, R99 ;  /* 0x00000007ff637819 */ /* 0x000fe40000011463 */
[----:B------:R-:W-:Y:S02]  /*4420*/  @P1 FSEL R5, R5, -INF , !P6 ;  /* 0xff80000005051808 */ /* 0x000fe40007000000 */
[----:B------:R-:W-:Y:S01]  /*4430*/  PLOP3.LUT P1, PT, PT, PT, UP0, 0x80, 0x0 ;  /* 0x000000000000781c */ /* 0x000fe20003f2f008 */
[----:B------:R-:W-:Y:S01]  /*4440*/  IMAD R70, R68, 0x2, R99 ;  /* 0x0000000244467824 */ /* 0x000fe200078e0263 */
[----:B------:R-:W-:Y:S01]  /*4450*/  PLOP3.LUT P0, PT, PT, PT, UP0, 0x80, 0x0 ;  /* 0x000000000000781c */ /* 0x000fe20003f0f008 */
[----:B------:R-:W-:Y:S01]  /*4460*/  IMAD R68, R69, 0x4, R98 ;  /* 0x0000000445447824 */ /* 0x000fe200078e0262 */
[----:B------:R-:W-:Y:S01]  /*4470*/  PLOP3.LUT P4, PT, PT, PT, UP0, 0x80, 0x0 ;  /* 0x000000000000781c */ /* 0x000fe20003f8f008 */
[--C-:B------:R-:W-:Y:S02]  /*4480*/  FFMA.FTZ R5, R5, c[0x0][0x23c], -R77.reuse ;  /* 0x00008f0005057a23 */ /* 0x100fe4000001084d */
[----:B------:R-:W-:Y:S01]  /*4490*/  IMAD.WIDE.U32 R68, R68, -0x326172a9, RZ ;  /* 0xcd9e8d5744447825 */ /* 0x000fe200078e00ff */
[----:B------:R-:W-:Y:S01]  /*44a0*/  @P2 IADD3 R78, R76, 0x8, RZ ;  /* 0x000000084c4e2810 */ /* 0x000fe20007ffe0ff */
[----:B------:R5:W-:Y:S01]  /*44b0*/  MUFU.EX2 R86, R5 ;  /* 0x0000000500567308 */ /* 0x000be20000000800 */
[----:B------:R-:W-:Y:S02]  /*44c0*/  PLOP3.LUT P2, PT, PT, PT, UP0, 0x80, 0x0 ;  /* 0x000000000000781c */ /* 0x000fe40003f4f008 */
[----:B------:R-:W-:Y:S02]  /*44d0*/  LOP3.LUT R79, R69, UR15, R92, 0x96, !PT ;  /* 0x0000000f454f7c12 */ /* 0x000fe4000f8e965c */
[----:B------:R-:W4:Y:S01]  /*44e0*/  LDL R92, [R1+0x50] ;  /* 0x00005000015c7983 */ /* 0x000f220000100800 */
[----:B------:R-:W-:Y:S02]  /*44f0*/  @P5 ISETP.GE.AND P5, PT, R78, UR6, PT ;  /* 0x000000064e005c0c */ /* 0x000fe4000bfa6270 */
[----:B------:R-:W-:Y:S01]  /*4500*/  IMAD.WIDE.U32 R78, R79, -0x2daee0ad, RZ ;  /* 0xd2511f534f4e7825 */ /* 0x000fe200078e00ff */
[----:B------:R-:W-:Y:S02]  /*4510*/  @P0 FSEL R7, R7, -INF , !P6 ;  /* 0xff80000007070808 */ /* 0x000fe40007000000 */
[C---:B------:R-:W-:Y:S02]  /*4520*/  @P4 IADD3 R83, R76.reuse, 0x10, RZ ;  /* 0x000000104c534810 */ /* 0x040fe40007ffe0ff */
[----:B------:R-:W-:Y:S02]  /*4530*/  PLOP3.LUT P4, PT, PT, PT, UP0, 0x80, 0x0 ;  /* 0x000000000000781c */ /* 0x000fe40003f8f008 */
[----:B------:R-:W-:Y:S02]  /*4540*/  PLOP3.LUT P0, PT, PT, PT, UP0, 0x80, 0x0 ;  /* 0x000000000000781c */ /* 0x000fe40003f0f008 */
[----:B------:R-:W-:Y:S02]  /*4550*/  PLOP3.LUT P6, PT, PT, PT, UP0, 0x80, 0x0 ;  /* 0x000000000000781c */ /* 0x000fe40003fcf008 */
[----:B-----5:R-:W-:Y:S02]  /*4560*/  @P1 IADD3 R5, R76, 0x9, RZ ;  /* 0x000000094c051810 */ /* 0x020fe40007ffe0ff */
[----:B------:R-:W-:Y:S02]  /*4570*/  PLOP3.LUT P1, PT, PT, PT, UP0, 0x80, 0x0 ;  /* 0x000000000000781c */ /* 0x000fe40003f2f008 */
[----:B------:R-:W-:Y:S03]  /*4580*/  @P2 ISETP.GE.AND P2, PT, R5, UR6, PT ;  /* 0x0000000605002c0c */ /* 0x000fe6000bf46270 */
[----:B------:R-:W-:Y:S02]  /*4590*/  @P4 FSEL R10, R10, -INF , !P5 ;  /* 0xff8000000a0a4808 */ /* 0x000fe40006800000 */
[----:B------:R-:W-:Y:S06]  /*45a0*/  PLOP3.LUT P4, PT, PT, PT, UP0, 0x80, 0x0 ;  /* 0x000000000000781c */ /* 0x000fec0003f8f008 */
[----:B------:R-:W-:Y:S02]  /*45b0*/  @P1 FSEL R8, R8, -INF , !P5 ;  /* 0xff80000008081808 */ /* 0x000fe40006800000 */
[----:B------:R-:W-:Y:S02]  /*45c0*/  @P0 FSEL R9, R9, -INF , !P2 ;  /* 0xff80000009090808 */ /* 0x000fe40005000000 */
[----:B------:R-:W-:Y:S01]  /*45d0*/  PLOP3.LUT P0, PT, PT, PT, UP0, 0x80, 0x0 ;  /* 0x000000000000781c */ /* 0x000fe20003f0f008 */
[--C-:B------:R-:W-:Y:S01]  /*45e0*/  FFMA.FTZ R8, R8, c[0x0][0x23c], -R77.reuse ;  /* 0x00008f0008087a23 */ /* 0x100fe2000001084d */
[----:B------:R-:W-:Y:S01]  /*45f0*/  PLOP3.LUT P1, PT, PT, PT, UP0, 0x80, 0x0 ;  /* 0x000000000000781c */ /* 0x000fe20003f2f008 */
[--C-:B------:R-:W-:Y:S01]  /*4600*/  FFMA.FTZ R9, R9, c[0x0][0x23c], -R77.reuse ;  /* 0x00008f0009097a23 */ /* 0x100fe2000001084d */
[----:B------:R-:W-:Y:S09]  /*4610*/  PLOP3.LUT P5, PT, PT, PT, UP0, 0x80, 0x0 ;  /* 0x000000000000781c */ /* 0x000ff20003faf008 */
[----:B------:R-:W-:Y:S02]  /*4620*/  @P0 IADD3 R5, R76, 0x18, RZ ;  /* 0x000000184c050810 */ /* 0x000fe40007ffe0ff */
[----:B------:R-:W-:Y:S02]  /*4630*/  @P1 FSEL R11, R11, -INF , !P2 ;  /* 0xff8000000b0b1808 */ /* 0x000fe40005000000 */
[----:B------:R-:W-:Y:S02]  /*4640*/  PLOP3.LUT P1, PT, PT, PT, UP0, 0x80, 0x0 ;  /* 0x000000000000781c */ /* 0x000fe40003f2f008 */
[----:B------:R-:W-:Y:S02]  /*4650*/  PLOP3.LUT P0, PT, PT, PT, UP0, 0x80, 0x0 ;  /* 0x000000000000781c */ /* 0x000fe40003f0f008 */
[----:B------:R-:W-:Y:S02]  /*4660*/  PLOP3.LUT P2, PT, PT, PT, UP0, 0x80, 0x0 ;  /* 0x000000000000781c */ /* 0x000fe40003f4f008 */
[----:B------:R-:W-:Y:S02]  /*4670*/  @P5 ISETP.GE.AND P5, PT, R5, UR6, PT ;  /* 0x0000000605005c0c */ /* 0x000fe4000bfa6270 */
[----:B--2---:R-:W-:Y:S02]  /*4680*/  LOP3.LUT R70, R91, UR14, R70, 0x96, !PT ;  /* 0x0000000e5b467c12 */ /* 0x004fe4000f8e9646 */
[----:B------:R-:W2:Y:S03]  /*4690*/  LDL R91, [R1+0x5c] ;  /* 0x00005c00015b7983 */ /* 0x000ea60000100800 */
[----:B------:R-:W-:Y:S05]  /*46a0*/  IMAD.WIDE.U32 R84, R70, -0x326172a9, RZ ;  /* 0xcd9e8d5746547825 */ /* 0x000fea00078e00ff */
[----:B------:R-:W-:Y:S02]  /*46b0*/  LOP3.LUT R80, R85, UR27, R68, 0x96, !PT ;  /* 0x0000001b55507c12 */ /* 0x000fe4000f8e9644 */
[----:B------:R-:W5:Y:S03]  /*46c0*/  LDSM.16.M88.4 R68, [R88+0x10800] ;  /* 0x010800005844783b */ /* 0x000f660000000200 */
[----:B------:R-:W-:Y:S05]  /*46d0*/  IMAD.WIDE.U32 R80, R80, -0x2daee0ad, RZ ;  /* 0xd2511f5350507825 */ /* 0x000fea00078e00ff */
[----:B------:R-:W-:Y:S02]  /*46e0*/  LOP3.LUT R82, R81, UR24, R78, 0x96, !PT ;  /* 0x0000001851527c12 */ /* 0x000fe4000f8e964e */
[----:B------:R-:W-:Y:S01]  /*46f0*/  MUFU.EX2 R81, R9 ;  /* 0x0000000900517308 */ /* 0x000fe20000000800 */
[C---:B---3--:R-:W-:Y:S01]  /*4700*/  FMUL.FTZ R4, R89.reuse, 1.4426950216293334961 ;  /* 0x3fb8aa3b59047820 */ /* 0x048fe20000410000 */
[----:B------:R-:W-:Y:S01]  /*4710*/  FSETP.NEU.FTZ.AND P3, PT, R89, -INF , PT ;  /* 0xff8000005900780b */ /* 0x000fe20003f7d000 */
[C---:B-----5:R-:W-:Y:S01]  /*4720*/  HMMA.16816.F32.BF16 R12, R72.reuse, R68, R12 ;  /* 0x00000044480c723c */ /* 0x060fe2000004180c */
[----:B------:R-:W3:Y:S02]  /*4730*/  LDL R89, [R1+0x58] ;  /* 0x0000580001597983 */ /* 0x000ee40000100800 */
[----:B------:R-:W-:Y:S02]  /*4740*/  FSEL R4, R4, RZ, P3 ;  /* 0x000000ff04047208 */ /* 0x000fe40001800000 */
[----:B------:R-:W-:Y:S03]  /*4750*/  PLOP3.LUT P3, PT, PT, PT, UP0, 0x80, 0x0 ;  /* 0x000000000000781c */ /* 0x000fe60003f6f008 */
[----:B------:R-:W-:Y:S04]  /*4760*/  HMMA.16816.F32.BF16 R16, R72, R70, R16 ;  /* 0x000000464810723c */ /* 0x000fe80000041810 */
[--C-:B------:R-:W-:Y:S02]  /*4770*/  FFMA.FTZ R6, R6, c[0x0][0x23c], -R4.reuse ;  /* 0x00008f0006067a23 */ /* 0x100fe40000010804 */
[--C-:B------:R-:W-:Y:S02]  /*4780*/  FFMA.FTZ R85, R7, c[0x0][0x23c], -R4.reuse ;  /* 0x00008f0007557a23 */ /* 0x100fe40000010804 */
[----:B------:R5:W1:Y:S01]  /*4790*/  MUFU.EX2 R88, R6 ;  /* 0x0000000600587308 */ /* 0x000a620000000800 */
[----:B------:R-:W-:Y:S01]  /*47a0*/  FFMA.FTZ R10, R10, c[0x0][0x23c], -R4 ;  /* 0x00008f000a0a7a23 */ /* 0x000fe20000010804 */
[----:B------:R-:W-:Y:S02]  /*47b0*/  @P3 ISETP.GE.AND P3, PT, R83, UR6, PT ;  /* 0x0000000653003c0c */ /* 0x000fe4000bf66270 */
[----:B------:R-:W-:Y:S06]  /*47c0*/  IMAD.WIDE.U32 R82, R82, -0x326172a9, RZ ;  /* 0xcd9e8d5752527825 */ /* 0x000fec00078e00ff */
[----:B------:R-:W1:Y:S05]  /*47d0*/  MUFU.EX2 R85, R85 ;  /* 0x0000005500557308 */ /* 0x000e6a0000000800 */
[----:B------:R-:W-:Y:S02]  /*47e0*/  @P1 FSEL R12, R12, -INF , !P3 ;  /* 0xff8000000c0c1808 */ /* 0x000fe40005800000 */
[----:B------:R-:W-:Y:S03]  /*47f0*/  PLOP3.LUT P1, PT, PT, PT, UP0, 0x80, 0x0 ;  /* 0x000000000000781c */ /* 0x000fe60003f2f008 */
[--C-:B------:R-:W-:Y:S01]  /*4800*/  FFMA.FTZ R12, R12, c[0x0][0x23c], -R77.reuse ;  /* 0x00008f000c0c7a23 */ /* 0x100fe2000001084d */
[----:B-----5:R-:W-:Y:S02]  /*4810*/  LOP3.LUT R6, R79, UR26, R90, 0x96, !PT ;  /* 0x0000001a4f067c12 */ /* 0x020fe4000f8e965a */
[----:B------:R-:W5:Y:S03]  /*4820*/  LDL R90, [R1+0x54] ;  /* 0x00005400015a7983 */ /* 0x000f660000100800 */
[----:B------:R-:W-:Y:S05]  /*4830*/  IMAD.WIDE.U32 R6, R6, -0x326172a9, RZ ;  /* 0xcd9e8d5706067825 */ /* 0x000fea00078e00ff */
[----:B------:R-:W-:Y:S02]  /*4840*/  LOP3.LUT R7, R7, UR25, R84, 0x96, !PT ;  /* 0x0000001907077c12 */ /* 0x000fe4000f8e9654 */
[----:B------:R1:W1:Y:S01]  /*4850*/  MUFU.EX2 R84, R8 ;  /* 0x0000000800547308 */ /* 0x0002620000000800 */
[----:B------:R-:W-:Y:S02]  /*4860*/  LOP3.LUT R78, R83, UR23, R6, 0x96, !PT ;  /* 0x00000017534e7c12 */ /* 0x000fe4000f8e9606 */
[----:B------:R-:W-:Y:S04]  /*4870*/  IMAD.WIDE.U32 R6, R7, -0x2daee0ad, RZ ;  /* 0xd2511f5307067825 */ /* 0x000fe800078e00ff */
[----:B------:R-:W-:Y:S01]  /*4880*/  IMAD.WIDE.U32 R78, R78, -0x2daee0ad, RZ ;  /* 0xd2511f534e4e7825 */ /* 0x000fe200078e00ff */
[----:B------:R-:W-:Y:S02]  /*4890*/  LOP3.LUT R7, R7, UR22, R80, 0x96, !PT ;  /* 0x0000001607077c12 */ /* 0x000fe4000f8e9650 */
[----:B------:R1:W-:Y:S01]  /*48a0*/  MUFU.EX2 R83, R10 ;  /* 0x0000000a00537308 */ /* 0x0003e20000000800 */
[----:B------:R-:W-:Y:S01]  /*48b0*/  FFMA.FTZ R80, R11, c[0x0][0x23c], -R4 ;  /* 0x00008f000b507a23 */ /* 0x000fe20000010804 */
[----:B------:R-:W-:Y:S01]  /*48c0*/  LOP3.LUT R79, R79, UR20, R6, 0x96, !PT ;  /* 0x000000144f4f7c12 */ /* 0x000fe2000f8e9606 */
[----:B------:R-:W-:Y:S04]  /*48d0*/  IMAD.WIDE.U32 R6, R7, -0x326172a9, RZ ;  /* 0xcd9e8d5707067825 */ /* 0x000fe800078e00ff */
[----:B------:R-:W-:Y:S03]  /*48e0*/  IMAD.WIDE.U32 R68, R79, -0x326172a9, RZ ;  /* 0xcd9e8d574f447825 */ /* 0x000fe600078e00ff */
[----:B------:R1:W-:Y:S02]  /*48f0*/  MUFU.EX2 R79, R12 ;  /* 0x0000000c004f7308 */ /* 0x0003e40000000800 */
[----:B-1----:R-:W-:Y:S02]  /*4900*/  @P6 IADD3 R8, R76, 0x11, RZ ;  /* 0x000000114c086810 */ /* 0x002fe40007ffe0ff */
[----:B------:R-:W-:Y:S02]  /*4910*/  PLOP3.LUT P6, PT, PT, PT, UP0, 0x80, 0x0 ;  /* 0x000000000000781c */ /* 0x000fe40003fcf008 */
[----:B------:R-:W-:Y:S02]  /*4920*/  @P4 ISETP.GE.AND P4, PT, R8, UR6, PT ;  /* 0x0000000608004c0c */ /* 0x000fe4000bf86270 */
[----:B------:R-:W-:Y:S02]  /*4930*/  LOP3.LUT R8, R69, UR19, R6, 0x96, !PT ;  /* 0x0000001345087c12 */ /* 0x000fe4000f8e9606 */
[----:B------:R-:W1:Y:S01]  /*4940*/  MUFU.EX2 R80, R80 ;  /* 0x0000005000507308 */ /* 0x000e620000000800 */
[----:B------:R-:W-:Y:S02]  /*4950*/  @P2 IADD3 R76, R76, 0x19, RZ ;  /* 0x000000194c4c2810 */ /* 0x000fe40007ffe0ff */
[----:B------:R-:W-:Y:S01]  /*4960*/  LOP3.LUT R10, R7, UR21, R82, 0x96, !PT ;  /* 0x00000015070a7c12 */ /* 0x000fe2000f8e9652 */
[----:B------:R-:W-:Y:S01]  /*4970*/  IMAD.WIDE.U32 R8, R8, -0x2daee0ad, RZ ;  /* 0xd2511f5308087825 */ /* 0x000fe200078e00ff */
[----:B------:R-:W-:Y:S03]  /*4980*/  PLOP3.LUT P2, PT, PT, PT, UP0, 0x80, 0x0 ;  /* 0x000000000000781c */ /* 0x000fe60003f4f008 */
[----:B------:R-:W-:Y:S01]  /*4990*/  IMAD.WIDE.U32 R10, R10, -0x2daee0ad, RZ ;  /* 0xd2511f530a0a7825 */ /* 0x000fe200078e00ff */
[----:B------:R-:W-:Y:S02]  /*49a0*/  @P6 ISETP.GE.AND P6, PT, R76, UR6, PT ;  /* 0x000000064c006c0c */ /* 0x000fe4000bfc6270 */
[----:B------:R-:W-:Y:S02]  /*49b0*/  @P0 FSEL R13, R13, -INF , !P4 ;  /* 0xff8000000d0d0808 */ /* 0x000fe40006000000 */
[----:B------:R-:W-:Y:S02]  /*49c0*/  LOP3.LUT R6, R11, UR18, R78, 0x96, !PT ;  /* 0x000000120b067c12 */ /* 0x000fe4000f8e964e */
[----:B------:R-:W-:Y:S01]  /*49d0*/  PLOP3.LUT P0, PT, PT, PT, UP0, 0x80, 0x0 ;  /* 0x000000000000781c */ /* 0x000fe20003f0f008 */
[--C-:B------:R-:W-:Y:S01]  /*49e0*/  FFMA.FTZ R13, R13, c[0x0][0x23c], -R77.reuse ;  /* 0x00008f000d0d7a23 */ /* 0x100fe2000001084d */
[----:B------:R-:W-:Y:S01]  /*49f0*/  @P1 FSEL R15, R15, -INF , !P4 ;  /* 0xff8000000f0f1808 */ /* 0x000fe20006000000 */
[----:B------:R-:W-:Y:S01]  /*4a00*/  IMAD.WIDE.U32 R6, R6, -0x326172a9, RZ ;  /* 0xcd9e8d5706067825 */ /* 0x000fe200078e00ff */
[----:B------:R-:W-:Y:S01]  /*4a10*/  @P2 FSEL R14, R14, -INF , !P3 ;  /* 0xff8000000e0e2808 */ /* 0x000fe20005800000 */
[----:B------:R1:W-:Y:S01]  /*4a20*/  MUFU.EX2 R78, R13 ;  /* 0x0000000d004e7308 */ /* 0x0003e20000000800 */
[----:B------:R-:W-:Y:S01]  /*4a30*/  PLOP3.LUT P3, PT, PT, PT, UP0, 0x80, 0x0 ;  /* 0x000000000000781c */ /* 0x000fe20003f6f008 */
[----:B------:R-:W-:Y:S01]  /*4a40*/  FFMA.FTZ R15, R15, c[0x0][0x23c], -R4 ;  /* 0x00008f000f0f7a23 */ /* 0x000fe20000010804 */
[----:B------:R-:W-:Y:S01]  /*4a50*/  LOP3.LUT R5, R7, UR17, R68, 0x96, !PT ;  /* 0x0000001107057c12 */ /* 0x000fe2000f8e9644 */
[----:B------:R-:W-:Y:S01]  /*4a60*/  FFMA.FTZ R14, R14, c[0x0][0x23c], -R4 ;  /* 0x00008f000e0e7a23 */ /* 0x000fe20000010804 */
[----:B------:R-:W-:Y:S02]  /*4a70*/  PLOP3.LUT P2, PT, PT, PT, UP0, 0x80, 0x0 ;  /* 0x000000000000781c */ /* 0x000fe40003f4f008 */
[----:B------:R-:W-:Y:S02]  /*4a80*/  PLOP3.LUT P1, PT, PT, PT, UP0, 0x80, 0x0 ;  /* 0x000000000000781c */ /* 0x000fe40003f2f008 */
[--C-:B------:R-:W-:Y:S01]  /*4a90*/  SHF.R.U32.HI R69, RZ, 0x18, R8.reuse ;  /* 0x00000018ff457819 */ /* 0x100fe20000011608 */
[----:B------:R-:W-:Y:S01]  /*4aa0*/  MUFU.EX2 R76, R14 ;  /* 0x0000000e004c7308 */ /* 0x000fe20000000800 */
[C---:B------:R-:W-:Y:S02]  /*4ab0*/  LOP3.LUT R71, R8.reuse, 0xffff, RZ, 0xc0, !PT ;  /* 0x0000ffff08477812 */ /* 0x040fe400078ec0ff */
[----:B------:R-:W-:Y:S02]  /*4ac0*/  SHF.R.U32.HI R70, RZ, 0x10, R8 ;  /* 0x00000010ff467819 */ /* 0x000fe40000011608 */
[----:B------:R-:W-:Y:S02]  /*4ad0*/  LOP3.LUT R11, R8, 0xff, RZ, 0xc0, !PT ;  /* 0x000000ff080b7812 */ /* 0x000fe400078ec0ff */
[----:B------:R-:W-:Y:S02]  /*4ae0*/  LOP3.LUT R8, R6, 0xffff, RZ, 0xc0, !PT ;  /* 0x0000ffff06087812 */ /* 0x000fe400078ec0ff */
[----:B------:R-:W-:Y:S01]  /*4af0*/  LOP3.LUT R7, R5, 0xff, RZ, 0xc0, !PT ;  /* 0x000000ff05077812 */ /* 0x000fe200078ec0ff */
[----:B------:R-:W4:Y:S01]  /*4b00*/  MUFU.EX2 R75, R15 ;  /* 0x0000000f004b7308 */ /* 0x000f220000000800 */
[----:B------:R-:W-:Y:S02]  /*4b10*/  @P0 FSEL R16, R16, -INF , !P5 ;  /* 0xff80000010100808 */ /* 0x000fe40006800000 */
[----:B------:R-:W-:Y:S02]  /*4b20*/  ISETP.LE.U32.AND P0, PT, R7, UR30, PT ;  /* 0x0000001e07007c0c */ /* 0x000fe4000bf03070 */
[----:B------:R-:W-:Y:S01]  /*4b30*/  LOP3.LUT R12, R6, 0xff, RZ, 0xc0, !PT ;  /* 0x000000ff060c7812 */ /* 0x000fe200078ec0ff */
[----:B------:R-:W-:Y:S01]  /*4b40*/  FFMA.FTZ R16, R16, c[0x0][0x23c], -R77 ;  /* 0x00008f0010107a23 */ /* 0x000fe2000001084d */
[----:B-1----:R-:W-:Y:S02]  /*4b50*/  SHF.R.U32.HI R13, RZ, 0x10, R6 ;  /* 0x00000010ff0d7819 */ /* 0x002fe40000011606 */
[--C-:B------:R-:W-:Y:S01]  /*4b60*/  SHF.R.U32.HI R7, RZ, 0x10, R5.reuse ;  /* 0x00000010ff077819 */ /* 0x100fe20000011605 */
[----:B------:R-:W-:Y:S01]  /*4b70*/  MUFU.EX2 R74, R16 ;  /* 0x00000010004a7308 */ /* 0x000fe20000000800 */
[----:B------:R-:W-:Y:S02]  /*4b80*/  LOP3.LUT R10, R9, UR16, R10, 0x96, !PT ;  /* 0x00000010090a7c12 */ /* 0x000fe4000f8e960a */
[----:B------:R-:W-:Y:S02]  /*4b90*/  SHF.R.U32.HI R9, RZ, 0x18, R6 ;  /* 0x00000018ff097819 */ /* 0x000fe40000011606 */
[----:B------:R-:W-:Y:S01]  /*4ba0*/  LOP3.LUT R6, R5, 0xffff, RZ, 0xc0, !PT ;  /* 0x0000ffff05067812 */ /* 0x000fe200078ec0ff */
[----:B------:R-:W-:Y:S01]  /*4bb0*/  @!P0 FADD.FTZ R87, -R87, -RZ ;  /* 0x800000ff57578221 */ /* 0x000fe20000010100 */
[----:B------:R-:W-:Y:S02]  /*4bc0*/  LOP3.LUT R7, R7, 0xff, RZ, 0xc0, !PT ;  /* 0x000000ff07077812 */ /* 0x000fe400078ec0ff */
[----:B------:R-:W-:Y:S02]  /*4bd0*/  SHF.R.U32.HI R6, RZ, 0x8, R6 ;  /* 0x00000008ff067819 */ /* 0x000fe40000011606 */
[----:B------:R-:W-:Y:S02]  /*4be0*/  @P2 FSEL R19, R19, -INF , !P6 ;  /* 0xff80000013132808 */ /* 0x000fe40007000000 */
[----:B------:R-:W-:Y:S02]  /*4bf0*/  @P3 FSEL R18, R18, -INF , !P5 ;  /* 0xff80000012123808 */ /* 0x000fe40006800000 */
[----:B------:R-:W-:Y:S02]  /*4c00*/  @P1 FSEL R17, R17, -INF , !P6 ;  /* 0xff80000011111808 */ /* 0x000fe40007000000 */
[----:B------:R-:W-:Y:S01]  /*4c10*/  ISETP.LE.U32.AND P1, PT, R7, UR30, PT ;  /* 0x0000001e07007c0c */ /* 0x000fe2000bf23070 */
[--C-:B------:R-:W-:Y:S01]  /*4c20*/  FFMA.FTZ R18, R18, c[0x0][0x23c], -R4.reuse ;  /* 0x00008f0012127a23 */ /* 0x100fe20000010804 */
[----:B------:R-:W-:Y:S01]  /*4c30*/  LOP3.LUT R6, R6, 0xffff, RZ, 0xc0, !PT ;  /* 0x0000ffff06067812 */ /* 0x000fe200078ec0ff */
[----:B------:R-:W-:Y:S01]  /*4c40*/  FFMA.FTZ R4, R19, c[0x0][0x23c], -R4 ;  /* 0x00008f0013047a23 */ /* 0x000fe20000010804 */
[----:B------:R-:W-:Y:S01]  /*4c50*/  SHF.R.U32.HI R5, RZ, 0x18, R5 ;  /* 0x00000018ff057819 */ /* 0x000fe20000011605 */
[----:B------:R-:W-:Y:S01]  /*4c60*/  FFMA.FTZ R77, R17, c[0x0][0x23c], -R77 ;  /* 0x00008f00114d7a23 */ /* 0x000fe2000001084d */
[----:B------:R-:W-:Y:S01]  /*4c70*/  ISETP.LE.U32.AND P5, PT, R6, UR30, PT ;  /* 0x0000001e06007c0c */ /* 0x000fe2000bfa3070 */
[----:B------:R1:W-:Y:S01]  /*4c80*/  MUFU.EX2 R72, R4 ;  /* 0x0000000400487308 */ /* 0x0003e20000000800 */
[----:B------:R-:W-:Y:S02]  /*4c90*/  SHF.R.U32.HI R6, RZ, 0x8, R8 ;  /* 0x00000008ff067819 */ /* 0x000fe40000011608 */
[----:B------:R-:W-:Y:S02]  /*4ca0*/  ISETP.LE.U32.AND P6, PT, R5, UR30, PT ;  /* 0x0000001e05007c0c */ /* 0x000fe4000bfc3070 */
[----:B------:R-:W-:Y:S01]  /*4cb0*/  LOP3.LUT R6, R6, 0xffff, RZ, 0xc0, !PT ;  /* 0x0000ffff06067812 */ /* 0x000fe200078ec0ff */
[----:B------:R-:W-:Y:S01]  /*4cc0*/  @!P1 FADD.FTZ R88, -R88, -RZ ;  /* 0x800000ff58589221 */ /* 0x000fe20000010100 */
[----:B------:R-:W-:Y:S02]  /*4cd0*/  ISETP.LE.U32.AND P2, PT, R12, UR30, PT ;  /* 0x0000001e0c007c0c */ /* 0x000fe4000bf43070 */
[----:B------:R-:W-:Y:S01]  /*4ce0*/  ISETP.LE.U32.AND P1, PT, R6, UR30, PT ;  /* 0x0000001e06007c0c */ /* 0x000fe2000bf23070 */
[----:B------:R-:W-:Y:S01]  /*4cf0*/  MUFU.EX2 R77, R77 ;  /* 0x0000004d004d7308 */ /* 0x000fe20000000800 */
[----:B------:R-:W-:Y:S01]  /*4d00*/  LOP3.LUT R5, R10, 0xff, RZ, 0xc0, !PT ;  /* 0x000000ff0a057812 */ /* 0x000fe200078ec0ff */
[----:B------:R-:W-:Y:S01]  /*4d10*/  @!P5 FADD.FTZ R86, -R86, -RZ ;  /* 0x800000ff5656d221 */ /* 0x000fe20000010100 */
[----:B------:R-:W-:Y:S02]  /*4d20*/  ISETP.LE.U32.AND P0, PT, R9, UR30, PT ;  /* 0x0000001e09007c0c */ /* 0x000fe4000bf03070 */
[----:B------:R-:W-:Y:S01]  /*4d30*/  ISETP.LE.U32.AND P5, PT, R5, UR30, PT ;  /* 0x0000001e05007c0c */ /* 0x000fe2000bfa3070 */
[----:B------:R-:W-:Y:S01]  /*4d40*/  @!P6 FADD.FTZ R85, -R85, -RZ ;  /* 0x800000ff5555e221 */ /* 0x000fe20000010100 */
[----:B------:R-:W-:Y:S02]  /*4d50*/  LOP3.LUT R5, R13, 0xff, RZ, 0xc0, !PT ;  /* 0x000000ff0d057812 */ /* 0x000fe400078ec0ff */
[--C-:B------:R-:W-:Y:S01]  /*4d60*/  SHF.R.U32.HI R6, RZ, 0x10, R10.reuse ;  /* 0x00000010ff067819 */ /* 0x100fe2000001160a */
[----:B------:R-:W-:Y:S01]  /*4d70*/  @!P2 FADD.FTZ R84, -R84, -RZ ;  /* 0x800000ff5454a221 */ /* 0x000fe20000010100 */
[----:B------:R-:W-:Y:S01]  /*4d80*/  ISETP.LE.U32.AND P6, PT, R5, UR30, PT ;  /* 0x0000001e05007c0c */ /* 0x000fe2000bfc3070 */
[----:B------:R-:W-:Y:S01]  /*4d90*/  @!P1 FADD.FTZ R81, -R81, -RZ ;  /* 0x800000ff51519221 */ /* 0x000fe20000010100 */
[----:B------:R-:W-:Y:S01]  /*4da0*/  LOP3.LUT R6, R6, 0xff, RZ, 0xc0, !PT ;  /* 0x000000ff06067812 */ /* 0x000fe200078ec0ff */
[----:B------:R-:W4:Y:S01]  /*4db0*/  MUFU.EX2 R73, R18 ;  /* 0x0000001200497308 */ /* 0x000f220000000800 */
[----:B------:R-:W-:Y:S01]  /*4dc0*/  SHF.R.U32.HI R5, RZ, 0x18, R10 ;  /* 0x00000018ff057819 */ /* 0x000fe2000001160a */
[----:B------:R-:W-:Y:S01]  /*4dd0*/  @!P0 FADD.FTZ R80, -R80, -RZ ;  /* 0x800000ff50508221 */ /* 0x000fe20000010100 */
[----:B------:R-:W-:Y:S01]  /*4de0*/  LOP3.LUT R10, R10, 0xffff, RZ, 0xc0, !PT ;  /* 0x0000ffff0a0a7812 */ /* 0x000fe200078ec0ff */
[----:B------:R-:W-:Y:S01]  /*4df0*/  @!P5 FADD.FTZ R79, -R79, -RZ ;  /* 0x800000ff4f4fd221 */ /* 0x000fe20000010100 */
[----:B------:R-:W-:Y:S02]  /*4e00*/  ISETP.LE.U32.AND P2, PT, R5, UR30, PT ;  /* 0x0000001e05007c0c */ /* 0x000fe4000bf43070 */
[----:B------:R-:W-:Y:S02]  /*4e10*/  ISETP.LE.U32.AND P1, PT, R6, UR30, PT ;  /* 0x0000001e06007c0c */ /* 0x000fe4000bf23070 */
[----:B------:R-:W-:Y:S01]  /*4e20*/  LOP3.LUT R6, R70, 0xff, RZ, 0xc0, !PT ;  /* 0x000000ff46067812 */ /* 0x000fe200078ec0ff */
[----:B------:R-:W-:Y:S01]  /*4e30*/  @!P6 FADD.FTZ R83, -R83, -RZ ;  /* 0x800000ff5353e221 */ /* 0x000fe20000010100 */
[----:B------:R-:W-:Y:S02]  /*4e40*/  SHF.R.U32.HI R5, RZ, 0x8, R10 ;  /* 0x00000008ff057819 */ /* 0x000fe4000001160a */
[----:B-1----:R-:W-:Y:S02]  /*4e50*/  SHF.R.U32.HI R4, RZ, 0x8, R71 ;  /* 0x00000008ff047819 */ /* 0x002fe40000011647 */
[----:B------:R-:W-:Y:S02]  /*4e60*/  ISETP.LE.U32.AND P0, PT, R6, UR30, PT ;  /* 0x0000001e06007c0c */ /* 0x000fe4000bf03070 */
[----:B------:R-:W-:Y:S01]  /*4e70*/  F2FP.RELU.BF16.PACK_AB R6, R86, R87 ;  /* 0x000000575606723e */ /* 0x000fe200000018ff */
[----:B----4-:R-:W-:Y:S01]  /*4e80*/  @!P2 FADD.FTZ R75, -R75, -RZ ;  /* 0x800000ff4b4ba221 */ /* 0x010fe20000010100 */
[----:B------:R-:W-:Y:S01]  /*4e90*/  LOP3.LUT R5, R5, 0xffff, RZ, 0xc0, !PT ;  /* 0x0000ffff05057812 */ /* 0x000fe200078ec0ff */
[----:B------:R-:W-:Y:S01]  /*4ea0*/  @!P1 FADD.FTZ R76, -R76, -RZ ;  /* 0x800000ff4c4c9221 */ /* 0x000fe20000010100 */
[----:B------:R-:W-:Y:S01]  /*4eb0*/  LOP3.LUT R4, R4, 0xffff, RZ, 0xc0, !PT ;  /* 0x0000ffff04047812 */ /* 0x000fe200078ec0ff */
[----:B------:R1:W-:Y:S01]  /*4ec0*/  STS [R92+0x14000], R6 ;  /* 0x014000065c007388 */ /* 0x0003e20000000800 */
[----:B------:R-:W-:Y:S02]  /*4ed0*/  ISETP.LE.U32.AND P6, PT, R5, UR30, PT ;  /* 0x0000001e05007c0c */ /* 0x000fe4000bfc3070 */
[----:B------:R-:W-:Y:S02]  /*4ee0*/  F2FP.RELU.BF16.PACK_AB R5, R85, R88 ;  /* 0x000000585505723e */ /* 0x000fe400000018ff */
[----:B------:R-:W-:Y:S01]  /*4ef0*/  ISETP.LE.U32.AND P5, PT, R4, UR30, PT ;  /* 0x0000001e04007c0c */ /* 0x000fe2000bfa3070 */
[----:B------:R-:W-:Y:S01]  /*4f00*/  @!P0 FADD.FTZ R73, -R73, -RZ ;  /* 0x800000ff49498221 */ /* 0x000fe20000010100 */
[----:B------:R-:W-:Y:S01]  /*4f10*/  F2FP.RELU.BF16.PACK_AB R4, R81, R84 ;  /* 0x000000545104723e */ /* 0x000fe200000018ff */
[----:B------:R4:W-:Y:S01]  /*4f20*/  STS [R92+0x14400], R5 ;  /* 0x014400055c007388 */ /* 0x0009e20000000800 */
[----:B------:R-:W-:Y:S02]  /*4f30*/  ISETP.LE.U32.AND P4, PT, R11, UR30, PT ;  /* 0x0000001e0b007c0c */ /* 0x000fe4000bf83070 */
[----:B------:R-:W-:Y:S02]  /*4f40*/  ISETP.LE.U32.AND P3, PT, R69, UR30, PT ;  /* 0x0000001e45007c0c */ /* 0x000fe4000bf63070 */
[----:B------:R-:W-:Y:S01]  /*4f50*/  F2FP.RELU.BF16.PACK_AB R8, R80, R83 ;  /* 0x000000535008723e */ /* 0x000fe200000018ff */
[----:B------:R-:W-:Y:S01]  /*4f60*/  @!P6 FADD.FTZ R78, -R78, -RZ ;  /* 0x800000ff4e4ee221 */ /* 0x000fe20000010100 */
[----:B------:R-:W-:Y:S02]  /*4f70*/  FSETP.GE.FTZ.AND P2, PT, R87, RZ, PT ;  /* 0x000000ff5700720b */ /* 0x000fe40003f56000 */
[----:B------:R-:W-:Y:S01]  /*4f80*/  FSETP.GE.FTZ.AND P1, PT, R86, RZ, PT ;  /* 0x000000ff5600720b */ /* 0x000fe20003f36000 */
[----:B------:R-:W-:Y:S01]  /*4f90*/  @!P5 FADD.FTZ R77, -R77, -RZ ;  /* 0x800000ff4d4dd221 */ /* 0x000fe20000010100 */
[----:B------:R-:W-:Y:S03]  /*4fa0*/  F2FP.RELU.BF16.PACK_AB R7, R78, R79 ;  /* 0x0000004f4e07723e */ /* 0x000fe600000018ff */
[----:B------:R-:W-:Y:S02]  /*4fb0*/  @!P4 FADD.FTZ R74, -R74, -RZ ;  /* 0x800000ff4a4ac221 */ /* 0x000fe40000010100 */
[----:B------:R-:W-:Y:S01]  /*4fc0*/  @!P3 FADD.FTZ R72, -R72, -RZ ;  /* 0x800000ff4848b221 */ /* 0x000fe20000010100 */
[----:B-1----:R-:W-:Y:S02]  /*4fd0*/  F2FP.RELU.BF16.PACK_AB R6, R75, R76 ;  /* 0x0000004c4b06723e */ /* 0x002fe400000018ff */
[----:B------:R-:W-:Y:S02]  /*4fe0*/  FSETP.GE.FTZ.AND P3, PT, R79, RZ, PT ;  /* 0x000000ff4f00720b */ /* 0x000fe40003f76000 */
[----:B----4-:R-:W-:Y:S01]  /*4ff0*/  F2FP.RELU.BF16.PACK_AB R5, R77, R74 ;  /* 0x0000004a4d05723e */ /* 0x010fe200000018ff */
[----:B--2---:R1:W-:Y:S04]  /*5000*/  STS [R91+0x14000], R4 ;  /* 0x014000045b007388 */ /* 0x0043e80000000800 */
[----:B------:R-:W-:Y:S01]  /*5010*/  STS [R91+0x14400], R8 ;  /* 0x014400085b007388 */ /* 0x000fe20000000800 */
[----:B-1----:R-:W-:Y:S03]  /*5020*/  F2FP.RELU.BF16.PACK_AB R4, R72, R73 ;  /* 0x000000494804723e */ /* 0x002fe600000018ff */
[----:B-----5:R-:W-:Y:S04]  /*5030*/  STS [R90+0x14000], R7 ;  /* 0x014000075a007388 */ /* 0x020fe80000000800 */
[----:B------:R-:W-:Y:S04]  /*5040*/  STS [R90+0x14400], R6 ;  /* 0x014400065a007388 */ /* 0x000fe80000000800 */
[----:B---3--:R-:W-:Y:S04]  /*5050*/  STS [R89+0x14000], R5 ;  /* 0x0140000559007388 */ /* 0x008fe80000000800 */
        /* <DEDUP_REMOVED lines=60> */
[----:B------:R-:W-:Y:S07]  /*5420*/  HMMA.16816.F32.BF16 R16, R68, R242, R16 ;  /* 0x000000f24410723c */ /* 0x000fee0000041810 */
[----:B------:R-:W-:Y:S02]  /*5430*/  IMAD.U32 R68, RZ, RZ, UR11 ;  /* 0x0000000bff447e24 */ /* 0x000fe4000f8e00ff */
[----:B------:R-:W-:Y:S03]  /*5440*/  IMAD.U32 R69, RZ, RZ, UR10 ;  /* 0x0000000aff457e24 */ /* 0x000fe6000f8e00ff */
[C---:B------:R-:W-:Y:S04]  /*5450*/  LEA R70, P0, R93.reuse, R68, 0x2 ;  /* 0x000000445d467211 */ /* 0x040fe800078010ff */
[----:B------:R-:W-:Y:S02]  /*5460*/  LEA.HI.X.SX32 R71, R93, R69, 0x2, P0 ;  /* 0x000000455d477211 */ /* 0x000fe400000f16ff */
[----:B------:R-:W-:Y:S03]  /*5470*/  FSETP.GE.FTZ.AND P0, PT, R84, RZ, PT ;  /* 0x000000ff5400720b */ /* 0x000fe60003f16000 */
[----:B------:R-:W2:Y:S04]  /*5480*/  LDG.E R69, [R70.64] ;  /* 0x0000000446457981 */ /* 0x000ea8000c1e1900 */
[----:B------:R2:W3:Y:S02]  /*5490*/  LDG.E R68, [R70.64+0x20] ;  /* 0x0000200446447981 */ /* 0x0004e4000c1e1900 */
[C---:B--2---:R-:W-:Y:S02]  /*54a0*/  FADD.FTZ R70, -R69.reuse, R4 ;  /* 0x0000000445467221 */ /* 0x044fe40000010100 */
[C---:B------:R-:W-:Y:S02]  /*54b0*/  FADD.FTZ R5, -R69.reuse, R5 ;  /* 0x0000000545057221 */ /* 0x040fe40000010100 */
[C---:B------:R-:W-:Y:S01]  /*54c0*/  FADD.FTZ R4, -R69.reuse, R8 ;  /* 0x0000000845047221 */ /* 0x040fe20000010100 */
[-C--:B------:R-:W-:Y:S01]  /*54d0*/  FSEL R8, R70, R69.reuse, P2 ;  /* 0x0000004546087208 */ /* 0x080fe20001000000 */
[----:B------:R-:W-:Y:S01]  /*54e0*/  FADD.FTZ R9, -R69, R9 ;  /* 0x0000000945097221 */ /* 0x000fe20000010100 */
[-C--:B------:R-:W-:Y:S01]  /*54f0*/  FSEL R5, R5, R69.reuse, P1 ;  /* 0x0000004505057208 */ /* 0x080fe20000800000 */
[----:B------:R-:W-:Y:S01]  /*5500*/  FADD.FTZ R12, -R69, R12 ;  /* 0x0000000c450c7221 */ /* 0x000fe20000010100 */
[----:B------:R-:W-:Y:S01]  /*5510*/  FSEL R4, R4, R69, P0 ;  /* 0x0000004504047208 */ /* 0x000fe20000000000 */
[----:B------:R-:W-:Y:S01]  /*5520*/  FMUL.FTZ R8, R87, R8 ;  /* 0x0000000857087220 */ /* 0x000fe20000410000 */
[----:B------:R-:W-:Y:S01]  /*5530*/  FSETP.GE.FTZ.AND P0, PT, R77, RZ, PT ;  /* 0x000000ff4d00720b */ /* 0x000fe20003f16000 */
[----:B------:R-:W-:Y:S01]  /*5540*/  FMUL.FTZ R86, R86, R5 ;  /* 0x0000000556567220 */ /* 0x000fe20000410000 */
[----:B------:R-:W-:Y:S01]  /*5550*/  FSETP.GE.FTZ.AND P1, PT, R81, RZ, PT ;  /* 0x000000ff5100720b */ /* 0x000fe20003f36000 */
[----:B------:R-:W-:Y:S01]  /*5560*/  FMUL.FTZ R84, R84, R4 ;  /* 0x0000000454547220 */ /* 0x000fe20000410000 */
[----:B------:R-:W-:Y:S01]  /*5570*/  FSETP.GE.FTZ.AND P2, PT, R78, RZ, PT ;  /* 0x000000ff4e00720b */ /* 0x000fe20003f56000 */
[C---:B------:R-:W-:Y:S01]  /*5580*/  FADD.FTZ R5, -R69.reuse, R16 ;  /* 0x0000001045057221 */ /* 0x040fe20000010100 */
[----:B------:R-:W-:Y:S01]  /*5590*/  F2FP.BF16.PACK_AB R4, R86, R8 ;  /* 0x000000085604723e */ /* 0x000fe200000010ff */
[----:B------:R-:W-:Y:S01]  /*55a0*/  FADD.FTZ R13, -R69, R13 ;  /* 0x0000000d450d7221 */ /* 0x000fe20000010100 */
[-C--:B------:R-:W-:Y:S01]  /*55b0*/  FSEL R9, R9, R69.reuse, P1 ;  /* 0x0000004509097208 */ /* 0x080fe20000800000 */
[----:B---3--:R-:W-:Y:S01]  /*55c0*/  FADD.FTZ R6, -R68, R6 ;  /* 0x0000000644067221 */ /* 0x008fe20000010100 */
[----:B------:R-:W-:Y:S01]  /*55d0*/  FSETP.GE.FTZ.AND P1, PT, R74, RZ, PT ;  /* 0x000000ff4a00720b */ /* 0x000fe20003f36000 */
[----:B------:R1:W-:Y:S01]  /*55e0*/  STS [R92+0x12000], R4 ;  /* 0x012000045c007388 */ /* 0x0003e20000000800 */
[-C--:B------:R-:W-:Y:S01]  /*55f0*/  FSEL R13, R13, R69.reuse, P2 ;  /* 0x000000450d0d7208 */ /* 0x080fe20001000000 */
[----:B------:R-:W-:Y:S01]  /*5600*/  FADD.FTZ R11, -R68, R11 ;  /* 0x0000000b440b7221 */ /* 0x000fe20000010100 */
[----:B------:R-:W-:Y:S01]  /*5610*/  FSEL R5, R5, R69, P1 ;  /* 0x0000004505057208 */ /* 0x000fe20000800000 */
[----:B------:R-:W-:Y:S01]  /*5620*/  FMUL.FTZ R9, R81, R9 ;  /* 0x0000000951097220 */ /* 0x000fe20000410000 */
[----:B------:R-:W-:Y:S01]  /*5630*/  FSEL R12, R12, R69, P3 ;  /* 0x000000450c0c7208 */ /* 0x000fe20001800000 */
[----:B------:R-:W-:Y:S01]  /*5640*/  @P0 FADD.FTZ R69, -R69, R17 ;  /* 0x0000001145450221 */ /* 0x000fe20000010100 */
[----:B------:R-:W-:Y:S01]  /*5650*/  FSETP.GE.FTZ.AND P0, PT, R85, RZ, PT ;  /* 0x000000ff5500720b */ /* 0x000fe20003f16000 */
[----:B------:R-:W-:Y:S01]  /*5660*/  FMUL.FTZ R74, R74, R5 ;  /* 0x000000054a4a7220 */ /* 0x000fe20000410000 */
[----:B------:R-:W-:Y:S01]  /*5670*/  FSETP.GE.FTZ.AND P1, PT, R88, RZ, PT ;  /* 0x000000ff5800720b */ /* 0x000fe20003f36000 */
[----:B------:R-:W-:Y:S01]  /*5680*/  FMUL.FTZ R12, R79, R12 ;  /* 0x0000000c4f0c7220 */ /* 0x000fe20000410000 */
[----:B------:R-:W-:Y:S01]  /*5690*/  FSETP.GE.FTZ.AND P2, PT, R75, RZ, PT ;  /* 0x000000ff4b00720b */ /* 0x000fe20003f56000 */
[----:B------:R-:W-:Y:S01]  /*56a0*/  FMUL.FTZ R8, R78, R13 ;  /* 0x0000000d4e087220 */ /* 0x000fe20000410000 */
[----:B------:R-:W-:Y:S01]  /*56b0*/  FSEL R6, R6, R68, P1 ;  /* 0x0000004406067208 */ /* 0x000fe20000800000 */
[----:B------:R-:W-:Y:S01]  /*56c0*/  FMUL.FTZ R69, R77, R69 ;  /* 0x000000454d457220 */ /* 0x000fe20000410000 */
[----:B------:R-:W-:Y:S02]  /*56d0*/  FSETP.GE.FTZ.AND P1, PT, R80, RZ, PT ;  /* 0x000000ff5000720b */ /* 0x000fe40003f36000 */
[----:B------:R-:W-:Y:S01]  /*56e0*/  FSETP.GE.FTZ.AND P3, PT, R76, RZ, PT ;  /* 0x000000ff4c00720b */ /* 0x000fe20003f76000 */
[----:B------:R-:W-:Y:S01]  /*56f0*/  FMUL.FTZ R88, R88, R6 ;  /* 0x0000000658587220 */ /* 0x000fe20000410000 */
[----:B------:R-:W-:Y:S01]  /*5700*/  F2FP.BF16.PACK_AB R9, R9, R84 ;  /* 0x000000540909723e */ /* 0x000fe200000010ff */
[----:B------:R-:W-:Y:S01]  /*5710*/  FADD.FTZ R6, -R68, R15 ;  /* 0x0000000f44067221 */ /* 0x000fe20000010100 */
[----:B------:R-:W-:Y:S01]  /*5720*/  F2FP.BF16.PACK_AB R8, R8, R12 ;  /* 0x0000000c0808723e */ /* 0x000fe200000010ff */
[----:B-1----:R-:W-:Y:S03]  /*5730*/  FADD.FTZ R4, -R68, R7 ;  /* 0x0000000744047221 */ /* 0x002fe60000010100 */
[----:B------:R-:W-:Y:S02]  /*5740*/  FSEL R6, R6, R68, P2 ;  /* 0x0000004406067208 */ /* 0x000fe40001000000 */
[----:B------:R-:W-:Y:S02]  /*5750*/  F2FP.BF16.PACK_AB R7, R69, R74 ;  /* 0x0000004a4507723e */ /* 0x000fe400000010ff */
[-C--:B------:R-:W-:Y:S01]  /*5760*/  FSEL R5, R4, R68.reuse, P0 ;  /* 0x0000004404057208 */ /* 0x080fe20000000000 */
[C---:B------:R-:W-:Y:S01]  /*5770*/  FADD.FTZ R4, -R68.reuse, R10 ;  /* 0x0000000a44047221 */ /* 0x040fe20000010100 */
[----:B------:R-:W-:Y:S01]  /*5780*/  FSETP.GE.FTZ.AND P0, PT, R83, RZ, PT ;  /* 0x000000ff5300720b */ /* 0x000fe20003f16000 */
[----:B------:R-:W-:Y:S02]  /*5790*/  FADD.FTZ R10, -R68, R14 ;  /* 0x0000000e440a7221 */ /* 0x000fe40000010100 */
[----:B------:R-:W-:Y:S01]  /*57a0*/  FMUL.FTZ R85, R85, R5 ;  /* 0x0000000555557220 */ /* 0x000fe20000410000 */
[----:B------:R-:W-:Y:S01]  /*57b0*/  FSEL R4, R4, R68, P0 ;  /* 0x0000004404047208 */ /* 0x000fe20000000000 */
[----:B------:R-:W-:Y:S01]  /*57c0*/  FADD.FTZ R5, -R68, R18 ;  /* 0x0000001244057221 */ /* 0x000fe20000010100 */
[----:B------:R-:W-:Y:S01]  /*57d0*/  FSETP.GE.FTZ.AND P0, PT, R72, RZ, PT ;  /* 0x000000ff4800720b */ /* 0x000fe20003f16000 */
[----:B------:R-:W-:Y:S01]  /*57e0*/  FMUL.FTZ R75, R75, R6 ;  /* 0x000000064b4b7220 */ /* 0x000fe20000410000 */
[----:B------:R-:W-:Y:S01]  /*57f0*/  FSEL R10, R10, R68, P3 ;  /* 0x000000440a0a7208 */ /* 0x000fe20001800000 */
[----:B------:R-:W-:Y:S01]  /*5800*/  FMUL.FTZ R83, R83, R4 ;  /* 0x0000000453537220 */ /* 0x000fe20000410000 */
[----:B------:R-:W-:Y:S02]  /*5810*/  FSEL R4, R11, R68, P1 ;  /* 0x000000440b047208 */ /* 0x000fe40000800000 */
[----:B------:R-:W-:Y:S01]  /*5820*/  FSETP.GE.FTZ.AND P1, PT, R73, RZ, PT ;  /* 0x000000ff4900720b */ /* 0x000fe20003f36000 */
[----:B------:R-:W-:Y:S02]  /*5830*/  FMUL.FTZ R10, R76, R10 ;  /* 0x0000000a4c0a7220 */ /* 0x000fe40000410000 */
[----:B------:R-:W-:Y:S01]  /*5840*/  FMUL.FTZ R80, R80, R4 ;  /* 0x0000000450507220 */ /* 0x000fe20000410000 */
[----:B------:R-:W-:Y:S02]  /*5850*/  F2FP.BF16.PACK_AB R4, R85, R88 ;  /* 0x000000585504723e */ /* 0x000fe400000010ff */
[----:B------:R-:W-:Y:S01]  /*5860*/  FSEL R5, R5, R68, P1 ;  /* 0x0000004405057208 */ /* 0x000fe20000800000 */
[----:B------:R-:W-:Y:S01]  /*5870*/  @P0 FADD.FTZ R68, -R68, R19 ;  /* 0x0000001344440221 */ /* 0x000fe20000010100 */
[----:B------:R-:W-:Y:S01]  /*5880*/  F2FP.BF16.PACK_AB R6, R80, R83 ;  /* 0x000000535006723e */ /* 0x000fe200000010ff */
[----:B------:R1:W-:Y:S01]  /*5890*/  STS [R92+0x12400], R4 ;  /* 0x012400045c007388 */ /* 0x0003e20000000800 */
[----:B------:R-:W-:Y:S01]  /*58a0*/  PLOP3.LUT P0, PT, PT, PT, UP4, 0x80, 0x0 ;  /* 0x000000000000781c */ /* 0x000fe20003f0f048 */
[----:B------:R-:W-:Y:S01]  /*58b0*/  FMUL.FTZ R73, R73, R5 ;  /* 0x0000000549497220 */ /* 0x000fe20000410000 */
[----:B------:R-:W-:Y:S01]  /*58c0*/  F2FP.BF16.PACK_AB R5, R75, R10 ;  /* 0x0000000a4b05723e */ /* 0x000fe200000010ff */
[----:B------:R-:W-:Y:S01]  /*58d0*/  STS [R91+0x12000], R9 ;  /* 0x012000095b007388 */ /* 0x000fe20000000800 */
[----:B------:R-:W-:Y:S03]  /*58e0*/  FMUL.FTZ R68, R72, R68 ;  /* 0x0000004448447220 */ /* 0x000fe60000410000 */
[----:B------:R-:W-:Y:S04]  /*58f0*/  STS [R91+0x12400], R6 ;  /* 0x012400065b007388 */ /* 0x000fe80000000800 */
[----:B------:R-:W-:Y:S04]  /*5900*/  STS [R90+0x12000], R8 ;  /* 0x012000085a007388 */ /* 0x000fe80000000800 */
[----:B------:R-:W-:Y:S04]  /*5910*/  STS [R90+0x12400], R5 ;  /* 0x012400055a007388 */ /* 0x000fe80000000800 */
[----:B------:R-:W-:Y:S01]  /*5920*/  STS [R89+0x12000], R7 ;  /* 0x0120000759007388 */ /* 0x000fe20000000800 */
[----:B-1----:R-:W-:Y:S05]  /*5930*/  F2FP.BF16.PACK_AB R4, R68, R73 ;  /* 0x000000494404723e */ /* 0x002fea00000010ff */
[----:B------:R1:W-:Y:S04]  /*5940*/  STS [R89+0x12400], R4 ;  /* 0x0124000459007388 */ /* 0x0003e80000000800 */
[----:B------:R-:W-:Y:S01]  /*5950*/  BAR.SYNC.DEFER_BLOCKING 0x0 ;  /* 0x0000000000007b1d */ /* 0x000fe20000010000 */
[----:B-1----:R-:W-:Y:S07]  /*5960*/  IMAD.MOV.U32 R89, RZ, RZ, c[0x0][0x22c] ;  /* 0x00008b00ff597624 */ /* 0x002fee00078e00ff */
[----:B------:R-:W-:Y:S01]  /*5970*/  LDSM.16.MT88.4 R4, [R3+0x14000] ;  /* 0x014000000304783b */ /* 0x000fe20000004200 */
[----:B------:R-:W-:Y:S04]  /*5980*/  IMAD R89, R89, c[0x0][0x1c0], RZ ;  /* 0x0000700059597a24 */ /* 0x000fe800078e02ff */
[----:B------:R-:W-:Y:S03]  /*5990*/  IMAD.U32 R88, R89, -0x40, RZ ;  /* 0xffffffc059587824 */ /* 0x000fe600078e00ff */
[----:B------:R-:W1:Y:S08]  /*59a0*/  LDSM.16.MT88.4 R8, [R0+0x6000] ;  /* 0x006000000008783b */ /* 0x000e700000004200 */
[----:B------:R-:W2:Y:S08]  /*59b0*/  LDSM.16.MT88.4 R12, [R2+0x14000] ;  /* 0x01400000020c783b */ /* 0x000eb00000004200 */
[----:B------:R-:W3:Y:S08]  /*59c0*/  LDSM.16.MT88.4 R16, [R0+0x8000] ;  /* 0x008000000010783b */ /* 0x000ef00000004200 */
[----:B------:R-:W4:Y:S06]  /*59d0*/  LDL.LU.64 R90, [R1+0x30] ;  /* 0x00003000015a7983 */ /* 0x000f2c0000300a00 */
[----:B------:R-:W5:Y:S08]  /*59e0*/  LDSM.16.MT88.4 R68, [R0+0xa000] ;  /* 0x00a000000044783b */ /* 0x000f700000004200 */
        /* <DEDUP_REMOVED lines=14> */
[-C--:B-----5:R-:W-:Y:S08]  /*5ad0*/  HMMA.16816.F32.BF16 R52, R4, R68.reuse, R52 ;  /* 0x000000440434723c */ /* 0x0a0ff00000041834 */
[C---:B------:R-:W-:Y:S08]  /*5ae0*/  HMMA.16816.F32.BF16 R56, R12.reuse, R68, R56 ;  /* 0x000000440c38723c */ /* 0x040ff00000041838 */
[-C--:B------:R-:W-:Y:S01]  /*5af0*/  HMMA.16816.F32.BF16 R60, R12, R70.reuse, R60 ;  /* 0x000000460c3c723c */ /* 0x080fe2000004183c */
[----:B------:R-:W-:Y:S07]  /*5b00*/  LDSM.16.MT88.4 R12, [R0+0x7000] ;  /* 0x00700000000c783b */ /* 0x000fee0000004200 */
[----:B------:R-:W-:Y:S01]  /*5b10*/  HMMA.16816.F32.BF16 R64, R4, R70, R64 ;  /* 0x000000460440723c */ /* 0x000fe20000041840 */
[----:B------:R-:W5:Y:S07]  /*5b20*/  LDSM.16.MT88.4 R4, [R3+0x15000] ;  /* 0x015000000304783b */ /* 0x000f6e0000004200 */
        /* <DEDUP_REMOVED lines=17> */
[-C--:B-----5:R-:W-:Y:S01]  /*5c40*/  HMMA.16816.F32.BF16 R20, R4, R12.reuse, R20 ;  /* 0x0000000c0414723c */ /* 0x0a0fe20000041814 */
        /* <DEDUP_REMOVED lines=14> */
[C---:B----4-:R-:W-:Y:S01]  /*5d30*/  LEA R5, P1, R88.reuse, R90, 0x2 ;  /* 0x0000005a58057211 */ /* 0x050fe200078210ff */
[-C--:B-1----:R-:W-:Y:S05]  /*5d40*/  HMMA.16816.F32.BF16 R20, R12, R16.reuse, R20 ;  /* 0x000000100c14723c */ /* 0x082fea0000041814 */
        /* <DEDUP_REMOVED lines=71> */
.L_x_536:
[----:B-1----:R-:W2:Y:S01]  /*61c0*/  LDL R5, [R1+0x1c] ;  /* 0x00001c0001057983 */ /* 0x002ea20000100800 */
[----:B------:R-:W-:Y:S03]  /*61d0*/  @UP4 UIADD3 UR13, UP1, UR8, -0x100, URZ ;  /* 0xffffff00080d4890 */ /* 0x000fe6000ff3e03f */
[----:B------:R-:W3:Y:S01]  /*61e0*/  LDL R4, [R1+0x28] ;  /* 0x0000280001047983 */ /* 0x000ee20000100800 */
[----:B------:R-:W-:Y:S02]  /*61f0*/  @UP4 UIADD3.X UR12, UR9, -0x1, URZ, UP1, !UPT ;  /* 0xffffffff090c4890 */ /* 0x000fe40008ffe43f */
[----:B------:R-:W-:Y:S01]  /*6200*/  @UP4 UIADD3 UR11, UP1, UR11, -0x100, URZ ;  /* 0xffffff000b0b4890 */ /* 0x000fe2000ff3e03f */
[----:B------:R-:W-:Y:S01]  /*6210*/  STL.64 [R1+0xd8], R38 ;  /* 0x0000d82601007387 */ /* 0x000fe20000100a00 */
[----:B------:R-:W-:Y:S02]  /*6220*/  @UP4 UMOV UR8, UR13 ;  /* 0x0000000d00084c82 */ /* 0x000fe40008000000 */
[----:B------:R-:W-:Y:S01]  /*6230*/  @UP4 UIADD3.X UR10, UR10, -0x1, URZ, UP1, !UPT ;  /* 0xffffffff0a0a4890 */ /* 0x000fe20008ffe43f */
[----:B------:R-:W-:Y:S01]  /*6240*/  LDSM.16.MT88.4 R16, [R0+0xc000] ;  /* 0x00c000000010783b */ /* 0x000fe20000004200 */
[----:B------:R-:W-:Y:S03]  /*6250*/  @UP4 UMOV UR9, UR12 ;  /* 0x0000000c00094c82 */ /* 0x000fe60008000000 */
        /* <DEDUP_REMOVED lines=76> */
[----:B------:R-:W2:Y:S06]  /*6720*/  LDL R245, [R1+0x70] ;  /* 0x0000700001f57983 */ /* 0x000eac0000100800 */
[----:B------:R-:W-:Y:S01]  /*6730*/  IMAD.MOV.U32 R244, RZ, RZ, 0x4 ;  /* 0x00000004fff47424 */ /* 0x000fe200078e00ff */
[-C--:B------:R-:W-:Y:S08]  /*6740*/  HMMA.16816.F32.BF16 R76, R28, R246.reuse, R76 ;  /* 0x000000f61c4c723c */ /* 0x080ff0000004184c */
[C---:B------:R-:W-:Y:S01]  /*6750*/  HMMA.16816.F32.BF16 R80, R248.reuse, R246, R80 ;  /* 0x000000f6f850723c */ /* 0x040fe20000041850 */
[----:B------:R1:W3:Y:S06]  /*6760*/  LDL R246, [R1+0x64] ;  /* 0x0000640001f67983 */ /* 0x0002ec0000100800 */
[----:B------:R-:W-:Y:S01]  /*6770*/  IMAD.MOV.U32 R247, RZ, RZ, c[0x0][0x22c] ;  /* 0x00008b00fff77624 */ /* 0x000fe200078e00ff */
[-C--:B------:R-:W-:Y:S04]  /*6780*/  HMMA.16816.F32.BF16 R84, R248, R24.reuse, R84 ;  /* 0x00000018f854723c */ /* 0x080fe80000041854 */
[----:B------:R-:W-:Y:S04]  /*6790*/  IMAD R247, R247, c[0x0][0x1c0], RZ ;  /* 0x00007000f7f77a24 */ /* 0x000fe800078e02ff */
[C---:B------:R-:W-:Y:S01]  /*67a0*/  HMMA.16816.F32.BF16 R88, R28.reuse, R24, R88 ;  /* 0x000000181c58723c */ /* 0x040fe20000041858 */
[----:B------:R1:W4:Y:S06]  /*67b0*/  LDL R25, [R1+0x60] ;  /* 0x0000600001197983 */ /* 0x00032c0000100800 */
[C---:B------:R-:W-:Y:S01]  /*67c0*/  IMAD.SHL.U32 R24, R247.reuse, 0x8, RZ ;  /* 0x00000008f7187824 */ /* 0x040fe200078e00ff */
        /* <DEDUP_REMOVED lines=9> */
[----:B------:R-:W-:Y:S02]  /*6860*/  IMAD.SHL.U32 R251, R250, 0x20, RZ ;  /* 0x00000020fafb7824 */ /* 0x000fe400078e00ff */
[----:B--2---:R-:W-:Y:S05]  /*6870*/  @P0 IMAD.WIDE R244, R245, R244, UR8 ;  /* 0x00000008f5f40e25 */ /* 0x004fea000f8e02f4 */
[----:B---3--:R2:W3:Y:S04]  /*6880*/  @P0 LDG.E R246, [R244.64+0x20] ;  /* 0x00002004f4f60981 */ /* 0x0084e8000c1e1900 */
[----:B----4-:R2:W4:Y:S04]  /*6890*/  @P0 LDG.E R25, [R244.64] ;  /* 0x00000004f4190981 */ /* 0x010528000c1e1900 */
[----:B------:R1:W-:Y:S01]  /*68a0*/  RED.E.ADD.F32.FTZ.RN.STRONG.GPU [R20.64], R4 ;  /* 0x000000041400798e */ /* 0x0003e2000c10e784 */
[-C--:B--2---:R-:W-:Y:S01]  /*68b0*/  LEA R244, P1, R24, R20.reuse, 0x2 ;  /* 0x0000001418f47211 */ /* 0x084fe200078210ff */
[----:B------:R-:W-:Y:S05]  /*68c0*/  IMAD.SHL.U32 R245, R247, 0x8, RZ ;  /* 0x00000008f7f57824 */ /* 0x000fea00078e00ff */
[-C--:B------:R-:W-:Y:S02]  /*68d0*/  LEA.HI.X.SX32 R245, R245, R21.reuse, 0x2, P1 ;  /* 0x00000015f5f57211 */ /* 0x080fe400008f16ff */
[CC--:B-1----:R-:W-:Y:S03]  /*68e0*/  LEA R4, P1, R249.reuse, R20.reuse, 0x2 ;  /* 0x00000014f9047211 */ /* 0x0c2fe600078210ff */
[----:B------:R1:W-:Y:S02]  /*68f0*/  RED.E.ADD.F32.FTZ.RN.STRONG.GPU [R244.64], R5 ;  /* 0x00000005f400798e */ /* 0x0003e4000c10e784 */
[-C--:B-1----:R-:W-:Y:S02]  /*6900*/  LEA.HI.X.SX32 R5, R249, R21.reuse, 0x2, P1 ;  /* 0x00000015f9057211 */ /* 0x082fe400008f16ff */
[----:B----4-:R1:W-:Y:S04]  /*6910*/  @P0 STL [R1+0x60], R25 ;  /* 0x0000601901000387 */ /* 0x0103e80000100800 */
[----:B-1----:R1:W5:Y:S04]  /*6920*/  LDL.LU.64 R24, [R1+0xa0] ;  /* 0x0000a00001187983 */ /* 0x0023680000300a00 */
[----:B---3--:R2:W-:Y:S04]  /*6930*/  @P0 STL [R1+0x64], R246 ;  /* 0x000064f601000387 */ /* 0x0085e80000100800 */
        /* <DEDUP_REMOVED lines=297> */
.L_x_537:
[----:B------:R-:W-:Y:S01]  /*7bd0*/  ISETP.LT.AND P0, PT, RZ, UR7, PT ;  /* 0x00000007ff007c0c */ /* 0x000fe2000bf01270 */
[----:B------:R-:W-:Y:S11]  /*7be0*/  UIADD3 UR7, UR7, -0x1, URZ ;  /* 0xffffffff07077890 */ /* 0x000ff6000fffe03f */
[----:B------:R-:W-:Y:S01]  /*7bf0*/  @!UPT UIADD3 URZ, URZ, URZ, URZ ;  /* 0x0000003f3f3ff290 */ /* 0x000fe2000fffe03f */
[----:B------:R-:W-:-:S05]  /*7c00*/  @P0 BRA `(.L_x_538) ;  /* 0xffffbfd000000947 */ /* 0x000fca000383ffff */
[----:B------:R-:W2:Y:S04]  /*7c10*/  LDL R85, [R1+0x80] ;  /* 0x0000800001557983 */ /* 0x000ea80000100800 */
[----:B------:R-:W3:Y:S01]  /*7c20*/  LDL R84, [R1+0x84] ;  /* 0x0000840001547983 */ /* 0x000ee20000100800 */
[----:B------:R-:W-:Y:S01]  /*7c30*/  FMUL.FTZ R15, R49, c[0x0][0x2dc] ;  /* 0x0000b700310f7a20 */ /* 0x000fe20000410000 */
[----:B------:R-:W-:Y:S01]  /*7c40*/  UISETP.NE.AND UP0, UPT, UR31, -0x1, UPT ;  /* 0xffffffff1f00788c */ /* 0x000fe2000bf05270 */
[----:B------:R-:W-:Y:S01]  /*7c50*/  FMUL.FTZ R69, R48, c[0x0][0x2dc] ;  /* 0x0000b70030457a20 */ /* 0x000fe20000410000 */
[----:B------:R-:W-:Y:S01]  /*7c60*/  ULDC.64 UR10, c[0x0][0x3a0] ;  /* 0x0000e800000a7ab9 */ /* 0x000fe20000000a00 */
[----:B------:R-:W-:Y:S02]  /*7c70*/  FMUL.FTZ R100, R100, c[0x0][0x2e0] ;  /* 0x0000b80064647a20 */ /* 0x000fe40000410000 */
[----:B------:R-:W-:Y:S01]  /*7c80*/  FMUL.FTZ R49, R101, c[0x0][0x2e0] ;  /* 0x0000b80065317a20 */ /* 0x000fe20000410000 */
[----:B------:R-:W-:Y:S01]  /*7c90*/  F2FP.BF16.PACK_AB R15, R15, R69 ;  /* 0x000000450f0f723e */ /* 0x000fe200000010ff */
[----:B------:R-:W-:Y:S01]  /*7ca0*/  FMUL.FTZ R14, R51, c[0x0][0x2dc] ;  /* 0x0000b700330e7a20 */ /* 0x000fe20000410000 */
[----:B------:R-:W-:Y:S01]  /*7cb0*/  PLOP3.LUT P0, PT, PT, PT, UP0, 0x80, 0x0 ;  /* 0x000000000000781c */ /* 0x000fe20003f0f008 */
[----:B-1----:R-:W-:Y:S01]  /*7cc0*/  FMUL.FTZ R13, R45, c[0x0][0x2dc] ;  /* 0x0000b7002d0d7a20 */ /* 0x002fe20000410000 */
[----:B------:R-:W-:Y:S01]  /*7cd0*/  F2FP.BF16.PACK_AB R49, R49, R100 ;  /* 0x000000643131723e */ /* 0x000fe200000010ff */
[----:B------:R-:W-:Y:S01]  /*7ce0*/  BAR.SYNC.DEFER_BLOCKING 0x0 ;  /* 0x0000000000007b1d */ /* 0x000fe20000010000 */
[----:B------:R-:W-:Y:S01]  /*7cf0*/  FMUL.FTZ R102, R102, c[0x0][0x2e0] ;  /* 0x0000b80066667a20 */ /* 0x000fe20000410000 */
[----:B------:R-:W-:Y:S01]  /*7d00*/  @UP0 UIADD3 UR7, UR29, UR31, URZ ;  /* 0x0000001f1d070290 */ /* 0x000fe2000fffe03f */
[----:B------:R-:W-:-:S02]  /*7d10*/  FMUL.FTZ R48, R103, c[0x0][0x2e0] ;  /* 0x0000b80067307a20 */ /* 0x000fc40000410000 */
[----:B------:R-:W-:Y:S01]  /*7d20*/  FMUL.FTZ R51, R44, c[0x0][0x2dc] ;  /* 0x0000b7002c337a20 */ /* 0x000fe20000410000 */
[----:B------:R-:W-:Y:S01]  /*7d30*/  @UP0 UIMAD.WIDE.U32 UR8, UR7, UR10, URZ ;  /* 0x0000000a070802a5 */ /* 0x000fe2000f8e003f */
[----:B------:R-:W-:Y:S01]  /*7d40*/  FMUL.FTZ R112, R112, c[0x0][0x2e0] ;  /* 0x0000b80070707a20 */ /* 0x000fe20000410000 */
[----:B------:R-:W-:Y:S01]  /*7d50*/  F2FP.BF16.PACK_AB R48, R48, R102 ;  /* 0x000000663030723e */ /* 0x000fe200000010ff */
[----:B------:R-:W-:Y:S01]  /*7d60*/  FMUL.FTZ R45, R113, c[0x0][0x2e0] ;  /* 0x0000b800712d7a20 */ /* 0x000fe20000410000 */
[----:B------:R-:W-:Y:S01]  /*7d70*/  F2FP.BF16.PACK_AB R13, R13, R51 ;  /* 0x000000330d0d723e */ /* 0x000fe200000010ff */
[----:B------:R-:W-:Y:S01]  /*7d80*/  FMUL.FTZ R68, R50, c[0x0][0x2dc] ;  /* 0x0000b70032447a20 */ /* 0x000fe20000410000 */
[----:B------:R-:W-:Y:S01]  /*7d90*/  @UP0 UIMAD UR15, UR7, UR11, UR9 ;  /* 0x0000000b070f02a4 */ /* 0x000fe2000f8e0209 */
[----:B------:R-:W-:Y:S01]  /*7da0*/  FMUL.FTZ R12, R47, c[0x0][0x2dc] ;  /* 0x0000b7002f0c7a20 */ /* 0x000fe20000410000 */
[----:B------:R-:W-:Y:S01]  /*7db0*/  F2FP.BF16.PACK_AB R45, R45, R112 ;  /* 0x000000702d2d723e */ /* 0x000fe200000010ff */
[----:B------:R-:W-:Y:S01]  /*7dc0*/  FMUL.FTZ R114, R114, c[0x0][0x2e0] ;  /* 0x0000b80072727a20 */ /* 0x000fe20000410000 */
[----:B------:R-:W-:Y:S01]  /*7dd0*/  F2FP.BF16.PACK_AB R14, R14, R68 ;  /* 0x000000440e0e723e */ /* 0x000fe200000010ff */
[----:B------:R-:W-:Y:S01]  /*7de0*/  FMUL.FTZ R44, R115, c[0x0][0x2e0] ;  /* 0x0000b800732c7a20 */ /* 0x000fe20000410000 */
[----:B------:R-:W-:Y:S01]  /*7df0*/  @UP0 UMOV UR14, UR8 ;  /* 0x00000008000e0c82 */ /* 0x000fe20008000000 */
[----:B------:R-:W-:-:S02]  /*7e00*/  FMUL.FTZ R50, R46, c[0x0][0x2dc] ;  /* 0x0000b7002e327a20 */ /* 0x000fc40000410000 */
[----:B------:R-:W-:Y:S01]  /*7e10*/  FMUL.FTZ R104, R104, c[0x0][0x2e0] ;  /* 0x0000b80068687a20 */ /* 0x000fe20000410000 */
[----:B------:R-:W-:Y:S01]  /*7e20*/  F2FP.BF16.PACK_AB R44, R44, R114 ;  /* 0x000000722c2c723e */ /* 0x000fe200000010ff */
[----:B------:R-:W-:Y:S01]  /*7e30*/  FMUL.FTZ R47, R105, c[0x0][0x2e0] ;  /* 0x0000b800692f7a20 */ /* 0x000fe20000410000 */
[----:B------:R-:W-:Y:S01]  /*7e40*/  F2FP.BF16.PACK_AB R12, R12, R50 ;  /* 0x000000320c0c723e */ /* 0x000fe200000010ff */
[----:B------:R-:W-:Y:S02]  /*7e50*/  FMUL.FTZ R16, R43, c[0x0][0x2dc] ;  /* 0x0000b7002b107a20 */ /* 0x000fe40000410000 */
[----:B------:R-:W-:Y:S01]  /*7e60*/  FMUL.FTZ R106, R106, c[0x0][0x2e0] ;  /* 0x0000b8006a6a7a20 */ /* 0x000fe20000410000 */
[----:B------:R-:W-:Y:S01]  /*7e70*/  F2FP.BF16.PACK_AB R47, R47, R104 ;  /* 0x000000682f2f723e */ /* 0x000fe200000010ff */
[----:B------:R-:W-:Y:S02]  /*7e80*/  FMUL.FTZ R46, R107, c[0x0][0x2e0] ;  /* 0x0000b8006b2e7a20 */ /* 0x000fe40000410000 */
        /* <DEDUP_REMOVED lines=14> */
[----:B-----5:R-:W-:Y:S02]  /*7f70*/  FMUL.FTZ R19, R37, c[0x0][0x2dc] ;  /* 0x0000b70025137a20 */ /* 0x020fe40000410000 */
        /* <DEDUP_REMOVED lines=15> */
[----:B------:R-:W-:Y:S02]  /*8070*/  FMUL.FTZ R120, R120, c[0x0][0x2e0] ;  /* 0x0000b80078787a20 */ /* 0x000fe40000410000 */
[----:B------:R-:W-:Y:S01]  /*8080*/  FMUL.FTZ R39, R121, c[0x0][0x2e0] ;  /* 0x0000b80079277a20 */ /* 0x000fe20000410000 */
[----:B------:R-:W-:Y:S01]  /*8090*/  F2FP.BF16.PACK_AB R18, R18, R72 ;  /* 0x000000481212723e */ /* 0x000fe200000010ff */
[----:B------:R-:W-:Y:S02]  /*80a0*/  FMUL.FTZ R22, R35, c[0x0][0x2dc] ;  /* 0x0000b70023167a20 */ /* 0x000fe40000410000 */
[----:B------:R-:W-:Y:S01]  /*80b0*/  FMUL.FTZ R122, R122, c[0x0][0x2e0] ;  /* 0x0000b8007a7a7a20 */ /* 0x000fe20000410000 */
[----:B------:R-:W-:Y:S01]  /*80c0*/  F2FP.BF16.PACK_AB R39, R39, R120 ;  /* 0x000000782727723e */ /* 0x000fe200000010ff */
[----:B------:R-:W-:-:S02]  /*80d0*/  FMUL.FTZ R38, R123, c[0x0][0x2e0] ;  /* 0x0000b8007b267a20 */ /* 0x000fc40000410000 */
[----:B------:R-:W-:Y:S02]  /*80e0*/  FMUL.FTZ R80, R23, c[0x0][0x2dc] ;  /* 0x0000b70017507a20 */ /* 0x000fe40000410000 */
        /* <DEDUP_REMOVED lines=32> */
[----:B------:R-:W-:Y:S01]  /*82f0*/  FMUL.FTZ R31, R137, c[0x0][0x2e0] ;  /* 0x0000b800891f7a20 */ /* 0x000fe20000410000 */
[----:B------:R-:W-:Y:S01]  /*8300*/  F2FP.BF16.PACK_AB R20, R20, R74 ;  /* 0x0000004a1414723e */ /* 0x000fe200000010ff */
[----:B------:R-:W-:Y:S02]  /*8310*/  FMUL.FTZ R138, R138, c[0x0][0x2e0] ;  /* 0x0000b8008a8a7a20 */ /* 0x000fe40000410000 */
[----:B------:R-:W-:Y:S01]  /*8320*/  FMUL.FTZ R30, R139, c[0x0][0x2e0] ;  /* 0x0000b8008b1e7a20 */ /* 0x000fe20000410000 */
[----:B------:R-:W-:Y:S01]  /*8330*/  F2FP.BF16.PACK_AB R31, R31, R136 ;  /* 0x000000881f1f723e */ /* 0x000fe200000010ff */
        /* <DEDUP_REMOVED lines=37> */
[----:B------:R-:W-:-:S04]  /*8590*/  F2FP.BF16.PACK_AB R5, R5, R60 ;  /* 0x0000003c0505723e */ /* 0x000fc800000010ff */
[----:B------:R-:W-:Y:S01]  /*85a0*/  F2FP.BF16.PACK_AB R4, R4, R62 ;  /* 0x0000003e0404723e */ /* 0x000fe200000010ff */
        /* <DEDUP_REMOVED lines=62> */
.L_x_539:
        /* <DEDUP_REMOVED lines=19> */
.L_x_540:
        /* <DEDUP_REMOVED lines=55> */
.L_x_542:
[----:B------:R-:W-:Y:S05]  /*8e30*/  BSYNC B0 ;  /* 0x0000000000007941 */ /* 0x000fea0003800000 */
.L_x_541:
        /* <DEDUP_REMOVED lines=19> */
.L_x_544:
[----:B------:R-:W-:Y:S05]  /*8f70*/  BSYNC B0 ;  /* 0x0000000000007941 */ /* 0x000fea0003800000 */
.L_x_543:
        /* <DEDUP_REMOVED lines=29> */
.L_x_546:
[----:B------:R-:W-:Y:S05]  /*9150*/  BSYNC B0 ;  /* 0x0000000000007941 */ /* 0x000fea0003800000 */
.L_x_545:
        /* <DEDUP_REMOVED lines=18> */
.L_x_519:
        /* <DEDUP_REMOVED lines=20> */
.L_x_548:
        /* <DEDUP_REMOVED lines=18> */
.L_x_549:
        /* <DEDUP_REMOVED lines=43> */
.L_x_551:
[----:B-1----:R-:W-:Y:S05]  /*9790*/  BSYNC B0 ;  /* 0x0000000000007941 */ /* 0x002fea0003800000 */
.L_x_550:
        /* <DEDUP_REMOVED lines=19> */
.L_x_553:
[----:B------:R-:W-:Y:S05]  /*98d0*/  BSYNC B0 ;  /* 0x0000000000007941 */ /* 0x000fea0003800000 */
.L_x_552:
        /* <DEDUP_REMOVED lines=29> */
.L_x_555:
[----:B------:R-:W-:Y:S05]  /*9ab0*/  BSYNC B0 ;  /* 0x0000000000007941 */ /* 0x000fea0003800000 */
.L_x_554:
        /* <DEDUP_REMOVED lines=16> */
.L_x_547:
[----:B------:R-:W-:Y:S05]  /*9bc0*/  BSYNC B1 ;  /* 0x0000000000017941 */ /* 0x000fea0003800000 */
.L_x_514:
        /* <DEDUP_REMOVED lines=11> */
.L_x_556:
[----:B------:R-:W-:Y:S05]  /*9c80*/  EXIT ;  /* 0x000000000000794d */ /* 0x000fea0003800000 */
.L_x_558:
        /* <DEDUP_REMOVED lines=15> */
.L_x_1591:


//--------------------- .text._ZN5flash44flash_bwd_dq_dk_dv_loop_seqk_parallel_kernelI23Flash_bwd_kernel_traitsILi192ELi64ELi64ELi8ELi4ELi2ELi2ELb1ELb1EN7cutlass10bfloat16_tE19Flash_kernel_traitsILi192ELi64ELi64ELi8ES3_EELb0ELb0ELb0ELb0ELb0ELb0ELb1EEEvNS_16Flash_bwd_paramsE --------------------------
	.section	.text._ZN5flash44flash_bwd_dq_dk_dv_loop_seqk_parallel_kernelI23Flash_bwd_kernel_traitsILi192ELi64ELi64ELi8ELi4ELi2ELi2ELb1ELb1EN7cutlass10bfloat16_tE19Flash_kernel_traitsILi192ELi64ELi64ELi8ES3_EELb0ELb0ELb0ELb0ELb0ELb0ELb1EEEvNS_16Flash_bwd_paramsE,"ax",@progbits
	.sectioninfo	@"SHI_REGISTERS=255"
	.align	128
        .global         _ZN5flash44flash_bwd_dq_dk_dv_loop_seqk_parallel_kernelI23Flash_bwd_kernel_traitsILi192ELi64ELi64ELi8ELi4ELi2ELi2ELb1ELb1EN7cutlass10bfloat16_tE19Flash_kernel_traitsILi192ELi64ELi64ELi8ES3_EELb0ELb0ELb0ELb0ELb0ELb0ELb1EEEvNS_16Flash_bwd_paramsE
        .type           _ZN5flash44flash_bwd_dq_dk_dv_loop_seqk_parallel_kernelI23Flash_bwd_kernel_traitsILi192ELi64ELi64ELi8ELi4ELi2ELi2ELb1ELb1EN7cutlass10bfloat16_tE19Flash_kernel_traitsILi192ELi64ELi64ELi8ES3_EELb0ELb0ELb0ELb0ELb0ELb0ELb1EEEvNS_16Flash_bwd_paramsE,@function
        .size           _ZN5flash44flash_bwd_dq_dk_dv_loop_seqk_parallel_kernelI23Flash_bwd_kernel_traitsILi192ELi64ELi64ELi8ELi4ELi2ELi2ELb1ELb1EN7cutlass10bfloat16_tE19Flash_kernel_traitsILi192ELi64ELi64ELi8ES3_EELb0ELb0ELb0ELb0ELb0ELb0ELb1EEEvNS_16Flash_bwd_paramsE,(.L_x_1592 - _ZN5flash44flash_bwd_dq_dk_dv_loop_seqk_parallel_kernelI23Flash_bwd_kernel_traitsILi192ELi64ELi64ELi8ELi4ELi2ELi2ELb1ELb1EN7cutlass10bfloat16_tE19Flash_kernel_traitsILi192ELi64ELi64ELi8ES3_EELb0ELb0ELb0ELb0ELb0ELb0ELb1EEEvNS_16Flash_bwd_paramsE)
        .other          _ZN5flash44flash_bwd_dq_dk_dv_loop_seqk_parallel_kernelI23Flash_bwd_kernel_traitsILi192ELi64ELi64ELi8ELi4ELi2ELi2ELb1ELb1EN7cutlass10bfloat16_tE19Flash_kernel_traitsILi192ELi64ELi64ELi8ES3_EELb0ELb0ELb0ELb0ELb0ELb0ELb1EEEvNS_16Flash_bwd_paramsE,@"STO_CUDA_ENTRY STV_DEFAULT"
_ZN5flash44flash_bwd_dq_dk_dv_loop_seqk_parallel_kernelI23Flash_bwd_kernel_traitsILi192ELi64ELi64ELi8ELi4ELi2ELi2ELb1ELb1EN7cutlass10bfloat16_tE19Flash_kernel_traitsILi192ELi64ELi64ELi8ES3_EELb0ELb0ELb0ELb0ELb0ELb0ELb1EEEvNS_16Flash_bwd_paramsE:
.text._ZN5flash44flash_bwd_dq_dk_dv_loop_seqk_parallel_kernelI23Flash_bwd_kernel_traitsILi192ELi64ELi64ELi8ELi4ELi2ELi2ELb1ELb1EN7cutlass10bfloat16_tE19Flash_kernel_traitsILi192ELi64ELi64ELi8ES3_EELb0ELb0ELb0ELb0ELb0ELb0ELb1EEEvNS_16Flash_bwd_paramsE:
        /* <DEDUP_REMOVED lines=208> */
.L_x_603:
        /* <DEDUP_REMOVED lines=53> */
.L_x_559:
        /* <DEDUP_REMOVED lines=58> */
.L_x_561:
        /* <DEDUP_REMOVED lines=18> */
.L_x_562:
        /* <DEDUP_REMOVED lines=71> */
.L_x_563:
[----:B------:R-:W-:Y:S02]  /*1980*/  UMOV UR12, UR49 ;  /* 0x00000031000c7c82 */ /* 0x000fe40008000000 */
.L_x_564:
        /* <DEDUP_REMOVED lines=141> */
.L_x_567:
[----:B------:R-:W-:Y:S05]  /*2260*/  BSYNC B0 ;  /* 0x0000000000007941 */ /* 0x000fea0003800000 */
.L_x_566:
        /* <DEDUP_REMOVED lines=42> */
.L_x_569:
[----:B------:R-:W-:Y:S05]  /*2510*/  BSYNC B0 ;  /* 0x0000000000007941 */ /* 0x000fea0003800000 */
.L_x_568:
        /* <DEDUP_REMOVED lines=29> */
.L_x_571:
[----:B------:R-:W-:Y:S05]  /*26f0*/  BSYNC B0 ;  /* 0x0000000000007941 */ /* 0x000fea0003800000 */
.L_x_570:
        /* <DEDUP_REMOVED lines=40> */
.L_x_573:
[----:B------:R-:W-:Y:S05]  /*2980*/  BSYNC B0 ;  /* 0x0000000000007941 */ /* 0x000fea0003800000 */
.L_x_572:
        /* <DEDUP_REMOVED lines=26> */
.L_x_575:
[----:B------:R-:W-:Y:S05]  /*2b30*/  BSYNC B0 ;  /* 0x0000000000007941 */ /* 0x000fea0003800000 */
.L_x_574:
        /* <DEDUP_REMOVED lines=38> */
.L_x_577:
[----:B------:R-:W-:Y:S05]  /*2da0*/  BSYNC B0 ;  /* 0x0000000000007941 */ /* 0x000fea0003800000 */
.L_x_576:
        /* <DEDUP_REMOVED lines=73> */
.L_x_579:
[----:B------:R-:W-:Y:S05]  /*3240*/  BSYNC B0 ;  /* 0x0000000000007941 */ /* 0x000fea0003800000 */
.L_x_578:
        /* <DEDUP_REMOVED lines=39> */
.L_x_581:
[----:B------:R-:W-:Y:S05]  /*34c0*/  BSYNC B0 ;  /* 0x0000000000007941 */ /* 0x000fea0003800000 */
.L_x_580:
        /* <DEDUP_REMOVED lines=87> */
.L_x_584:
[----:B------:R-:W2:Y:S01]  /*3a40*/  LDL R246, [R1] ;  /* 0x0000000001f67983 */ /* 0x000ea20000100800 */
[----:B------:R-:W-:Y:S01]  /*3a50*/  PLOP3.LUT P0, PT, PT, PT, UP0, 0x80, 0x0 ;  /* 0x000000000000781c */ /* 0x000fe20003f0f008 */
[----:B------:R-:W-:Y:S01]  /*3a60*/  UISETP.GE.AND UP5, UPT, UR7, 0x1, UPT ;  /* 0x000000010700788c */ /* 0x000fe2000bfa6270 */
[----:B------:R-:W-:Y:S01]  /*3a70*/  PLOP3.LUT P5, PT, PT, PT, UP0, 0x80, 0x0 ;  /* 0x000000000000781c */ /* 0x000fe20003faf008 */
[----:B------:R-:W4:Y:S01]  /*3a80*/  LDL R245, [R1+0x4] ;  /* 0x0000040001f57983 */ /* 0x000f220000100800 */
[----:B------:R-:W-:Y:S02]  /*3a90*/  PLOP3.LUT P1, PT, PT, PT, UP0, 0x80, 0x0 ;  /* 0x000000000000781c */ /* 0x000fe40003f2f008 */
[----:B------:R-:W-:Y:S01]  /*3aa0*/  PLOP3.LUT P4, PT, PT, PT, UP0, 0x80, 0x0 ;  /* 0x000000000000781c */ /* 0x000fe20003f8f008 */
[----:B---3--:R-:W3:Y:S01]  /*3ab0*/  LDL R244, [R1+0x10] ;  /* 0x0000100001f47983 */ /* 0x008ee20000100800 */
[----:B------:R-:W-:Y:S02]  /*3ac0*/  PLOP3.LUT P2, PT, PT, PT, UP0, 0x80, 0x0 ;  /* 0x000000000000781c */ /* 0x000fe40003f4f008 */
[----:B------:R-:W-:Y:S01]  /*3ad0*/  PLOP3.LUT P3, PT, PT, PT, UP0, 0x80, 0x0 ;  /* 0x000000000000781c */ /* 0x000fe20003f6f008 */
[----:B-1----:R1:W-:Y:S01]  /*3ae0*/  STL [R1+0xa0], R107 ;  /* 0x0000a06b01007387 */ /* 0x0023e20000100800 */
[----:B------:R-:W-:Y:S03]  /*3af0*/  PLOP3.LUT P6, PT, PT, PT, UP0, 0x80, 0x0 ;  /* 0x000000000000781c */ /* 0x000fe60003fcf008 */
[----:B------:R-:W0:Y:S08]  /*3b00*/  LDGDEPBAR ;  /* 0x00000000000079af */ /* 0x000e300000000000 */
[----:B-1----:R-:W3:Y:S04]  /*3b10*/  LDL R107, [R1+0x8] ;  /* 0x00000800016b7983 */ /* 0x002ee80000100800 */
[----:B------:R1:W-:Y:S04]  /*3b20*/  STL [R1+0x9c], R106 ;  /* 0x00009c6a01007387 */ /* 0x0003e80000100800 */
[----:B-1----:R-:W3:Y:S04]  /*3b30*/  LDL R106, [R1+0xc] ;  /* 0x00000c00016a7983 */ /* 0x002ee80000100800 */
[----:B------:R1:W-:Y:S04]  /*3b40*/  STL [R1+0x98], R105 ;  /* 0x0000986901007387 */ /* 0x0003e80000100800 */
[----:B-1----:R-:W3:Y:S04]  /*3b50*/  LDL R105, [R1+0x18] ;  /* 0x0000180001697983 */ /* 0x002ee80000100800 */
[----:B------:R1:W-:Y:S04]  /*3b60*/  STL [R1+0x94], R104 ;  /* 0x0000946801007387 */ /* 0x0003e80000100800 */
[----:B-1----:R-:W3:Y:S04]  /*3b70*/  LDL R104, [R1+0x14] ;  /* 0x0000140001687983 */ /* 0x002ee80000100800 */
[----:B------:R1:W-:Y:S04]  /*3b80*/  STL [R1+0x90], R103 ;  /* 0x0000906701007387 */ /* 0x0003e80000100800 */
[----:B------:R1:W-:Y:S04]  /*3b90*/  STL [R1+0x8c], R102 ;  /* 0x00008c6601007387 */ /* 0x0003e80000100800 */
[----:B------:R1:W-:Y:S04]  /*3ba0*/  STL [R1+0x88], R101 ;  /* 0x0000886501007387 */ /* 0x0003e80000100800 */
[----:B------:R1:W-:Y:S04]  /*3bb0*/  STL [R1+0x84], R100 ;  /* 0x0000846401007387 */ /* 0x0003e80000100800 */
[----:B-1----:R-:W3:Y:S04]  /*3bc0*/  LDL R103, [R1+0x50] ;  /* 0x0000500001677983 */ /* 0x002ee80000100800 */
[----:B------:R-:W3:Y:S04]  /*3bd0*/  LDL R102, [R1+0x5c] ;  /* 0x00005c0001667983 */ /* 0x000ee80000100800 */
[----:B------:R-:W3:Y:S04]  /*3be0*/  LDL R101, [R1+0x54] ;  /* 0x0000540001657983 */ /* 0x000ee80000100800 */
[----:B------:R-:W3:Y:S01]  /*3bf0*/  LDL R100, [R1+0x58] ;  /* 0x0000580001647983 */ /* 0x000ee20000100800 */
[----:B------:R-:W-:Y:S04]  /*3c00*/  DEPBAR.LE SB0, 0x0 ;  /* 0x000080000000791a */ /* 0x000fe80000000000 */
[----:B------:R-:W-:Y:S08]  /*3c10*/  BAR.SYNC.DEFER_BLOCKING 0x0 ;  /* 0x0000000000007b1d */ /* 0x000ff00000010000 */
[----:B------:R-:W-:Y:S08]  /*3c20*/  LDSM.16.M88.4 R88, [R252+0xc000] ;  /* 0x00c00000fc58783b */ /* 0x000ff00000000200 */
[----:B--2---:R-:W-:Y:S08]  /*3c30*/  LDSM.16.M88.4 R8, [R246+0xc000] ;  /* 0x00c00000f608783b */ /* 0x004ff00000000200 */
[----:B------:R-:W-:Y:S08]  /*3c40*/  LDSM.16.M88.4 R68, [R246+0xc800] ;  /* 0x00c80000f644783b */ /* 0x000ff00000000200 */
[----:B----4-:R-:W-:Y:S08]  /*3c50*/  LDSM.16.M88.4 R76, [R245+0xc000] ;  /* 0x00c00000f54c783b */ /* 0x010ff00000000200 */
[----:B------:R-:W-:Y:S08]  /*3c60*/  LDSM.16.M88.4 R80, [R245+0xc800] ;  /* 0x00c80000f550783b */ /* 0x000ff00000000200 */
[----:B---3--:R-:W-:Y:S08]  /*3c70*/  LDSM.16.M88.4 R96, [R244+0xc000] ;  /* 0x00c00000f460783b */ /* 0x008ff00000000200 */
[----:B------:R-:W1:Y:S08]  /*3c80*/  LDSM.16.M88.4 R16, [R107] ;  /* 0x000000006b10783b */ /* 0x000e700000000200 */
[----:B------:R-:W2:Y:S01]  /*3c90*/  LDSM.16.M88.4 R72, [R106] ;  /* 0x000000006a48783b */ /* 0x000ea20000000200 */
[C---:B-1----:R-:W-:Y:S08]  /*3ca0*/  HMMA.16816.F32.BF16 R4, R16.reuse, R8, RZ ;  /* 0x000000081004723c */ /* 0x042ff000000418ff */
[C---:B------:R-:W-:Y:S01]  /*3cb0*/  HMMA.16816.F32.BF16 R8, R16.reuse, R10, RZ ;  /* 0x0000000a1008723c */ /* 0x040fe200000418ff */
[----:B------:R-:W1:Y:S07]  /*3cc0*/  LDSM.16.M88.4 R84, [R105] ;  /* 0x000000006954783b */ /* 0x000e6e0000000200 */
[C---:B------:R-:W-:Y:S08]  /*3cd0*/  HMMA.16816.F32.BF16 R12, R16.reuse, R68, RZ ;  /* 0x00000044100c723c */ /* 0x040ff000000418ff */
[----:B------:R-:W-:Y:S01]  /*3ce0*/  HMMA.16816.F32.BF16 R16, R16, R70, RZ ;  /* 0x000000461010723c */ /* 0x000fe200000418ff */
[----:B------:R-:W3:Y:S07]  /*3cf0*/  LDSM.16.M88.4 R68, [R252+0xc800] ;  /* 0x00c80000fc44783b */ /* 0x000eee0000000200 */
[C---:B--2---:R-:W-:Y:S08]  /*3d00*/  HMMA.16816.F32.BF16 R4, R72.reuse, R76, R4 ;  /* 0x0000004c4804723c */ /* 0x044ff00000041804 */
[C---:B------:R-:W-:Y:S01]  /*3d10*/  HMMA.16816.F32.BF16 R8, R72.reuse, R78, R8 ;  /* 0x0000004e4808723c */ /* 0x040fe20000041808 */
[----:B------:R-:W-:Y:S07]  /*3d20*/  LDSM.16.M88.4 R76, [R107+0x2000] ;  /* 0x002000006b4c783b */ /* 0x000fee0000000200 */
[C---:B------:R-:W-:Y:S01]  /*3d30*/  HMMA.16816.F32.BF16 R12, R72.reuse, R80, R12 ;  /* 0x00000050480c723c */ /* 0x040fe2000004180c */
[----:B------:R-:W2:Y:S07]  /*3d40*/  LDSM.16.M88.4 R92, [R104] ;  /* 0x00000000685c783b */ /* 0x000eae0000000200 */
[----:B------:R-:W-:Y:S01]  /*3d50*/  HMMA.16816.F32.BF16 R16, R72, R82, R16 ;  /* 0x000000524810723c */ /* 0x000fe20000041810 */
[----:B------:R-:W4:Y:S07]  /*3d60*/  LDSM.16.M88.4 R72, [R244+0xc800] ;  /* 0x00c80000f448783b */ /* 0x000f2e0000000200 */
[C---:B-1----:R-:W-:Y:S01]  /*3d70*/  HMMA.16816.F32.BF16 R4, R84.reuse, R88, R4 ;  /* 0x000000585404723c */ /* 0x042fe20000041804 */
[----:B------:R-:W1:Y:S07]  /*3d80*/  LDSM.16.M88.4 R80, [R246+0xe000] ;  /* 0x00e00000f650783b */ /* 0x000e6e0000000200 */
[C---:B------:R-:W-:Y:S01]  /*3d90*/  HMMA.16816.F32.BF16 R8, R84.reuse, R90, R8 ;  /* 0x0000005a5408723c */ /* 0x040fe20000041808 */
[----:B------:R-:W-:Y:S07]  /*3da0*/  LDSM.16.M88.4 R88, [R245+0xe000] ;  /* 0x00e00000f558783b */ /* 0x000fee0000000200 */
[C---:B---3--:R-:W-:Y:S08]  /*3db0*/  HMMA.16816.F32.BF16 R12, R84.reuse, R68, R12 ;  /* 0x00000044540c723c */ /* 0x048ff0000004180c */
[----:B------:R-:W-:Y:S01]  /*3dc0*/  HMMA.16816.F32.BF16 R16, R84, R70, R16 ;  /* 0x000000465410723c */ /* 0x000fe20000041810 */
[----:B------:R-:W3:Y:S07]  /*3dd0*/  LDSM.16.M88.4 R68, [R246+0xe800] ;  /* 0x00e80000f644783b */ /* 0x000eee0000000200 */
[C---:B--2---:R-:W-:Y:S01]  /*3de0*/  HMMA.16816.F32.BF16 R4, R92.reuse, R96, R4 ;  /* 0x000000605c04723c */ /* 0x044fe20000041804 */
[----:B------:R-:W2:Y:S07]  /*3df0*/  LDSM.16.M88.4 R84, [R106+0x2000] ;  /* 0x002000006a54783b */ /* 0x000eae0000000200 */
[C---:B------:R-:W-:Y:S01]  /*3e00*/  HMMA.16816.F32.BF16 R8, R92.reuse, R98, R8 ;  /* 0x000000625c08723c */ /* 0x040fe20000041808 */
[----:B------:R-:W-:Y:S07]  /*3e10*/  LDSM.16.M88.4 R96, [R252+0xe000] ;  /* 0x00e00000fc60783b */ /* 0x000fee0000000200 */
[C---:B----4-:R-:W-:Y:S08]  /*3e20*/  HMMA.16816.F32.BF16 R12, R92.reuse, R72, R12 ;  /* 0x000000485c0c723c */ /* 0x050ff0000004180c */
        /* <DEDUP_REMOVED lines=39> */
[C---:B------:R-:W-:Y:S08]  /*40a0*/  HMMA.16816.F32.BF16 R8, R92.reuse, R98, R8 ;  /* 0x000000625c08723c */ /* 0x040ff00000041808 */
[C---:B----4-:R-:W-:Y:S01]  /*40b0*/  HMMA.16816.F32.BF16 R12, R92.reuse, R72, R12 ;  /* 0x000000485c0c723c */ /* 0x050fe2000004180c */
[----:B------:R-:W4:Y:S04]  /*40c0*/  LDL R73, [R1+0x60] ;  /* 0x0000600001497983 */ /* 0x000f280000100800 */
[----:B------:R-:W4:Y:S03]  /*40d0*/  LDL R72, [R1+0x64] ;  /* 0x0000640001487983 */ /* 0x000f260000100800 */
[----:B------:R-:W-:Y:S01]  /*40e0*/  HMMA.16816.F32.BF16 R16, R92, R74, R16 ;  /* 0x0000004a5c10723c */ /* 0x000fe20000041810 */
[----:B------:R-:W4:Y:S07]  /*40f0*/  LDL R74, [R1+0x80] ;  /* 0x00008000014a7983 */ /* 0x000f2e0000100800 */
[C---:B-1----:R-:W-:Y:S08]  /*4100*/  HMMA.16816.F32.BF16 R4, R76.reuse, R80, R4 ;  /* 0x000000504c04723c */ /* 0x042ff00000041804 */
[C---:B------:R-:W-:Y:S08]  /*4110*/  HMMA.16816.F32.BF16 R8, R76.reuse, R82, R8 ;  /* 0x000000524c08723c */ /* 0x040ff00000041808 */
[C---:B---3--:R-:W-:Y:S08]  /*4120*/  HMMA.16816.F32.BF16 R12, R76.reuse, R68, R12 ;  /* 0x000000444c0c723c */ /* 0x048ff0000004180c */
[----:B------:R-:W-:Y:S01]  /*4130*/  HMMA.16816.F32.BF16 R16, R76, R70, R16 ;  /* 0x000000464c10723c */ /* 0x000fe20000041810 */
[----:B------:R-:W1:Y:S07]  /*4140*/  LDSM.16.M88.4 R68, [R244+0x10800] ;  /* 0x01080000f444783b */ /* 0x000e6e0000000200 */
[C---:B--2---:R-:W-:Y:S08]  /*4150*/  HMMA.16816.F32.BF16 R4, R84.reuse, R88, R4 ;  /* 0x000000585404723c */ /* 0x044ff00000041804 */
[C---:B------:R-:W-:Y:S11]  /*4160*/  HMMA.16816.F32.BF16 R8, R84.reuse, R90, R8 ;  /* 0x0000005a5408723c */ /* 0x040ff60000041808 */
[----:B------:R-:W-:Y:S05]  /*4170*/  @!UPT UIADD3 URZ, URZ, URZ, URZ ;  /* 0x0000003f3f3ff290 */ /* 0x000fea000fffe03f */
[----:B------:R-:W-:Y:S02]  /*4180*/  FMUL.FTZ R6, R6, c[0x0][0x2ec] ;  /* 0x0000bb0006067a20 */ /* 0x000fe40000410000 */
[----:B------:R-:W-:Y:S02]  /*4190*/  FMUL.FTZ R4, R4, c[0x0][0x2ec] ;  /* 0x0000bb0004047a20 */ /* 0x000fe40000410000 */
[----:B------:R2:W-:Y:S01]  /*41a0*/  MUFU.TANH R91, R6 ;  /* 0x00000006005b7308 */ /* 0x0005e20000002400 */
[----:B------:R-:W-:Y:S02]  /*41b0*/  FMUL.FTZ R5, R5, c[0x0][0x2ec] ;  /* 0x0000bb0005057a20 */ /* 0x000fe40000410000 */
[----:B------:R-:W-:Y:S01]  /*41c0*/  FMUL.FTZ R7, R7, c[0x0][0x2ec] ;  /* 0x0000bb0007077a20 */ /* 0x000fe20000410000 */
[C---:B-1----:R-:W-:Y:S03]  /*41d0*/  HMMA.16816.F32.BF16 R12, R84.reuse, R68, R12 ;  /* 0x00000044540c723c */ /* 0x042fe6000004180c */
[----:B------:R-:W-:Y:S03]  /*41e0*/  FMUL.FTZ R8, R8, c[0x0][0x2ec] ;  /* 0x0000bb0008087a20 */ /* 0x000fe60000410000 */
[----:B------:R-:W-:Y:S01]  /*41f0*/  MUFU.TANH R82, R4 ;  /* 0x0000000400527308 */ /* 0x000fe20000002400 */
[----:B------:R-:W-:Y:S01]  /*4200*/  FMUL.FTZ R9, R9, c[0x0][0x2ec] ;  /* 0x0000bb0009097a20 */ /* 0x000fe20000410000 */
[----:B------:R-:W-:Y:S04]  /*4210*/  HMMA.16816.F32.BF16 R16, R84, R70, R16 ;  /* 0x000000465410723c */ /* 0x000fe80000041810 */
[----:B------:R-:W-:Y:S02]  /*4220*/  FMUL.FTZ R10, R10, c[0x0][0x2ec] ;  /* 0x0000bb000a0a7a20 */ /* 0x000fe40000410000 */
[----:B------:R-:W-:Y:S02]  /*4230*/  FMUL.FTZ R11, R11, c[0x0][0x2ec] ;  /* 0x0000bb000b0b7a20 */ /* 0x000fe40000410000 */
[----:B------:R-:W1:Y:S01]  /*4240*/  MUFU.TANH R81, R5 ;  /* 0x0000000500517308 */ /* 0x000e620000002400 */
[----:B--2---:R-:W-:Y:S07]  /*4250*/  MOV R6, UR19 ;  /* 0x0000001300067c02 */ /* 0x004fee0008000f00 */
[----:B------:R-:W-:Y:S02]  /*4260*/  FMUL.FTZ R12, R12, c[0x0][0x2ec] ;  /* 0x0000bb000c0c7a20 */ /* 0x000fe40000410000 */
[----:B------:R-:W-:Y:S01]  /*4270*/  MUFU.TANH R83, R8 ;  /* 0x0000000800537308 */ /* 0x000fe20000002400 */
[----:B------:R-:W-:Y:S02]  /*4280*/  FMUL.FTZ R13, R13, c[0x0][0x2ec] ;  /* 0x0000bb000d0d7a20 */ /* 0x000fe40000410000 */
[----:B------:R-:W-:Y:S02]  /*4290*/  FMUL.FTZ R14, R14, c[0x0][0x2ec] ;  /* 0x0000bb000e0e7a20 */ /* 0x000fe40000410000 */
[----:B------:R-:W-:Y:S02]  /*42a0*/  FMUL.FTZ R15, R15, c[0x0][0x2ec] ;  /* 0x0000bb000f0f7a20 */ /* 0x000fe40000410000 */
[----:B------:R-:W-:Y:S02]  /*42b0*/  FMUL.FTZ R16, R16, c[0x0][0x2ec] ;  /* 0x0000bb0010107a20 */ /* 0x000fe40000410000 */
[----:B------:R-:W-:Y:S01]  /*42c0*/  FMUL.FTZ R17, R17, c[0x0][0x2ec] ;  /* 0x0000bb0011117a20 */ /* 0x000fe20000410000 */
[----:B------:R1:W2:Y:S01]  /*42d0*/  MUFU.TANH R90, R7 ;  /* 0x00000007005a7308 */ /* 0x0002a20000002400 */
[----:B------:R-:W-:Y:S02]  /*42e0*/  FMUL.FTZ R18, R18, c[0x0][0x2ec] ;  /* 0x0000bb0012127a20 */ /* 0x000fe40000410000 */
[----:B------:R-:W-:Y:S07]  /*42f0*/  FMUL.FTZ R19, R19, c[0x0][0x2ec] ;  /* 0x0000bb0013137a20 */ /* 0x000fee0000410000 */
[----:B------:R3:W2:Y:S10]  /*4300*/  MUFU.TANH R80, R9 ;  /* 0x0000000900507308 */ /* 0x0006b40000002400 */
[----:B------:R-:W2:Y:S01]  /*4310*/  MUFU.TANH R89, R10 ;  /* 0x0000000a00597308 */ /* 0x000ea20000002400 */
[----:B-1----:R-:W-:Y:S09]  /*4320*/  MOV R7, R81 ;  /* 0x0000005100077202 */ /* 0x002ff20000000f00 */
[----:B------:R-:W1:Y:S10]  /*4330*/  MUFU.TANH R88, R11 ;  /* 0x0000000b00587308 */ /* 0x000e740000002400 */
[----:B------:R-:W1:Y:S10]  /*4340*/  MUFU.TANH R78, R12 ;  /* 0x0000000c004e7308 */ /* 0x000e740000002400 */
[----:B------:R-:W1:Y:S10]  /*4350*/  MUFU.TANH R79, R13 ;  /* 0x0000000d004f7308 */ /* 0x000e740000002400 */
[----:B------:R-:W1:Y:S10]  /*4360*/  MUFU.TANH R87, R14 ;  /* 0x0000000e00577308 */ /* 0x000e740000002400 */
[----:B------:R-:W-:Y:S10]  /*4370*/  MUFU.TANH R86, R15 ;  /* 0x0000000f00567308 */ /* 0x000ff40000002400 */
[----:B------:R-:W1:Y:S10]  /*4380*/  MUFU.TANH R77, R16 ;  /* 0x00000010004d7308 */ /* 0x000e740000002400 */
[----:B------:R-:W-:Y:S10]  /*4390*/  MUFU.TANH R76, R17 ;  /* 0x00000011004c7308 */ /* 0x000ff40000002400 */
[----:B------:R-:W-:Y:S10]  /*43a0*/  MUFU.TANH R85, R18 ;  /* 0x0000001200557308 */ /* 0x000ff40000002400 */
[----:B------:R-:W-:Y:S01]  /*43b0*/  MUFU.TANH R84, R19 ;  /* 0x0000001300547308 */ /* 0x000fe20000002400 */
[C---:B----4-:R-:W-:Y:S01]  /*43c0*/  FMUL.FTZ R5, R73.reuse, 1.4426950216293334961 ;  /* 0x3fb8aa3b49057820 */ /* 0x050fe20000410000 */
[----:B------:R-:W-:Y:S02]  /*43d0*/  @P0 LEA R6, R6, R74, 0x6 ;  /* 0x0000004a06060211 */ /* 0x000fe400078e30ff */
[----:B------:R-:W-:Y:S02]  /*43e0*/  PLOP3.LUT P0, PT, PT, PT, UP0, 0x80, 0x0 ;  /* 0x000000000000781c */ /* 0x000fe40003f0f008 */
[C---:B------:R-:W-:Y:S02]  /*43f0*/  @P5 ISETP.GE.AND P5, PT, R6.reuse, UR6, PT ;  /* 0x0000000606005c0c */ /* 0x040fe4000bfa6270 */
[----:B------:R-:W-:Y:S02]  /*4400*/  @P1 IADD3 R4, R6, 0x1, RZ ;  /* 0x0000000106041810 */ /* 0x000fe40007ffe0ff */
[----:B------:R-:W-:Y:S02]  /*4410*/  FSETP.NEU.FTZ.AND P1, PT, R73, -INF , PT ;  /* 0xff8000004900780b */ /* 0x000fe40003f3d000 */
[----:B------:R-:W-:Y:S01]  /*4420*/  @P4 ISETP.GE.AND P4, PT, R4, UR6, PT ;  /* 0x0000000604004c0c */ /* 0x000fe2000bf86270 */
[----:B------:R-:W4:Y:S01]  /*4430*/  LDL R73, [R1+0x74] ;  /* 0x0000740001497983 */ /* 0x000f220000100800 */
[----:B------:R-:W-:Y:S02]  /*4440*/  MOV R4, R82 ;  /* 0x0000005200047202 */ /* 0x000fe40000000f00 */
[----:B------:R-:W-:Y:S02]  /*4450*/  FSEL R5, R5, RZ, P1 ;  /* 0x000000ff05057208 */ /* 0x000fe40000800000 */
[----:B------:R-:W-:Y:S02]  /*4460*/  FSETP.NEU.FTZ.AND P1, PT, R72, -INF , PT ;  /* 0xff8000004800780b */ /* 0x000fe40003f3d000 */
[----:B------:R-:W-:Y:S02]  /*4470*/  @P0 FSEL R4, R82, -INF , !P5 ;  /* 0xff80000052040808 */ /* 0x000fe40006800000 */
[----:B------:R-:W-:Y:S02]  /*4480*/  PLOP3.LUT P0, PT, PT, PT, UP0, 0x80, 0x0 ;  /* 0x000000000000781c */ /* 0x000fe40003f0f008 */
[----:B---3--:R-:W-:Y:S01]  /*4490*/  @P3 IADD3 R9, R6, 0x8, RZ ;  /* 0x0000000806093810 */ /* 0x008fe20007ffe0ff */
[--C-:B------:R-:W-:Y:S01]  /*44a0*/  FFMA.FTZ R8, R4, c[0x0][0x23c], -R5.reuse ;  /* 0x00008f0004087a23 */ /* 0x100fe20000010805 */
[----:B------:R-:W-:Y:S01]  /*44b0*/  @P2 FSEL R7, R81, -INF , !P4 ;  /* 0xff80000051072808 */ /* 0x000fe20006000000 */
[----:B------:R-:W-:Y:S01]  /*44c0*/  FMUL.FTZ R4, R72, 1.4426950216293334961 ;  /* 0x3fb8aa3b48047820 */ /* 0x000fe20000410000 */
[----:B------:R-:W-:Y:S01]  /*44d0*/  @P6 ISETP.GE.AND P6, PT, R9, UR6, PT ;  /* 0x0000000609006c0c */ /* 0x000fe2000bfc6270 */
[----:B------:R3:W-:Y:S01]  /*44e0*/  MUFU.EX2 R99, R8 ;  /* 0x0000000800637308 */ /* 0x0007e20000000800 */
[----:B------:R-:W-:Y:S01]  /*44f0*/  PLOP3.LUT P2, PT, PT, PT, UP0, 0x80, 0x0 ;  /* 0x000000000000781c */ /* 0x000fe20003f4f008 */
[----:B------:R-:W4:Y:S01]  /*4500*/  LDL R72, [R1+0x70] ;  /* 0x0000700001487983 */ /* 0x000f220000100800 */
[----:B------:R-:W-:Y:S02]  /*4510*/  FSEL R4, R4, RZ, P1 ;  /* 0x000000ff04047208 */ /* 0x000fe40000800000 */
[----:B------:R-:W-:Y:S02]  /*4520*/  PLOP3.LUT P1, PT, PT, PT, UP0, 0x80, 0x0 ;  /* 0x000000000000781c */ /* 0x000fe40003f2f008 */
[----:B------:R-:W-:Y:S07]  /*4530*/  PLOP3.LUT P3, PT, PT, PT, UP0, 0x80, 0x0 ;  /* 0x000000000000781c */ /* 0x000fee0003f6f008 */
[----:B------:R-:W-:Y:S02]  /*4540*/  @P2 IADD3 R9, R6, 0x9, RZ ;  /* 0x0000000906092810 */ /* 0x000fe40007ffe0ff */
[----:B------:R-:W-:Y:S04]  /*4550*/  PLOP3.LUT P2, PT, PT, PT, UP0, 0x80, 0x0 ;  /* 0x000000000000781c */ /* 0x000fe80003f4f008 */
[----:B------:R-:W-:Y:S01]  /*4560*/  @P3 ISETP.GE.AND P3, PT, R9, UR6, PT ;  /* 0x0000000609003c0c */ /* 0x000fe2000bf66270 */
[--C-:B---3--:R-:W-:Y:S01]  /*4570*/  FFMA.FTZ R8, R7, c[0x0][0x23c], -R5.reuse ;  /* 0x00008f0007087a23 */ /* 0x108fe20000010805 */
[----:B------:R-:W-:Y:S02]  /*4580*/  MOV R7, R91 ;  /* 0x0000005b00077202 */ /* 0x000fe40000000f00 */
[----:B------:R-:W-:Y:S01]  /*4590*/  @P0 FSEL R7, R91, -INF , !P5 ;  /* 0xff8000005b070808 */ /* 0x000fe20006800000 */
[----:B------:R3:W-:Y:S01]  /*45a0*/  MUFU.EX2 R97, R8 ;  /* 0x0000000800617308 */ /* 0x0007e20000000800 */
[----:B------:R-:W-:Y:S02]  /*45b0*/  PLOP3.LUT P0, PT, PT, PT, UP0, 0x80, 0x0 ;  /* 0x000000000000781c */ /* 0x000fe40003f0f008 */
[----:B------:R-:W-:Y:S01]  /*45c0*/  PLOP3.LUT P5, PT, PT, PT, UP0, 0x80, 0x0 ;  /* 0x000000000000781c */ /* 0x000fe20003faf008 */
[--C-:B---3--:R-:W-:Y:S01]  /*45d0*/  FFMA.FTZ R8, R7, c[0x0][0x23c], -R4.reuse ;  /* 0x00008f0007087a23 */ /* 0x108fe20000010804 */
[----:B--2---:R-:W-:Y:S02]  /*45e0*/  MOV R7, R90 ;  /* 0x0000005a00077202 */ /* 0x004fe40000000f00 */
[----:B------:R-:W-:Y:S03]  /*45f0*/  @P1 FSEL R7, R90, -INF , !P4 ;  /* 0xff8000005a071808 */ /* 0x000fe60006000000 */
[----:B------:R2:W-:Y:S01]  /*4600*/  MUFU.EX2 R251, R8 ;  /* 0x0000000800fb7308 */ /* 0x0005e20000000800 */
[----:B------:R-:W-:Y:S02]  /*4610*/  PLOP3.LUT P1, PT, PT, PT, UP0, 0x80, 0x0 ;  /* 0x000000000000781c */ /* 0x000fe40003f2f008 */
[----:B------:R-:W-:Y:S11]  /*4620*/  PLOP3.LUT P4, PT, PT, PT, UP0, 0x80, 0x0 ;  /* 0x000000000000781c */ /* 0x000ff60003f8f008 */
[----:B------:R-:W-:Y:S02]  /*4630*/  @!UPT UIADD3 URZ, URZ, URZ, URZ ;  /* 0x0000003f3f3ff290 */ /* 0x000fe4000fffe03f */
[C---:B------:R-:W-:Y:S02]  /*4640*/  @P4 IADD3 R9, R6.reuse, 0x10, RZ ;  /* 0x0000001006094810 */ /* 0x040fe40007ffe0ff */
[----:B------:R-:W-:Y:S02]  /*4650*/  PLOP3.LUT P4, PT, PT, PT, UP0, 0x80, 0x0 ;  /* 0x000000000000781c */ /* 0x000fe40003f8f008 */
[----:B------:R-:W-:Y:S02]  /*4660*/  @P5 ISETP.GE.AND P5, PT, R9, UR6, PT ;  /* 0x0000000609005c0c */ /* 0x000fe4000bfa6270 */
[----:B------:R-:W-:Y:S01]  /*4670*/  @P2 IADD3 R9, R6, 0x11, RZ ;  /* 0x0000001106092810 */ /* 0x000fe20007ffe0ff */
[--C-:B--2---:R-:W-:Y:S01]  /*4680*/  FFMA.FTZ R8, R7, c[0x0][0x23c], -R4.reuse ;  /* 0x00008f0007087a23 */ /* 0x104fe20000010804 */
[----:B------:R-:W-:Y:S02]  /*4690*/  MOV R7, R83 ;  /* 0x0000005300077202 */ /* 0x000fe40000000f00 */
[----:B------:R-:W-:Y:S01]  /*46a0*/  @P0 FSEL R7, R83, -INF , !P6 ;  /* 0xff80000053070808 */ /* 0x000fe20007000000 */
[----:B------:R2:W-:Y:S01]  /*46b0*/  MUFU.EX2 R249, R8 ;  /* 0x0000000800f97308 */ /* 0x0005e20000000800 */
[----:B------:R-:W-:Y:S02]  /*46c0*/  PLOP3.LUT P0, PT, PT, PT, UP0, 0x80, 0x0 ;  /* 0x000000000000781c */ /* 0x000fe40003f0f008 */
[----:B------:R-:W-:Y:S01]  /*46d0*/  PLOP3.LUT P2, PT, PT, PT, UP0, 0x80, 0x0 ;  /* 0x000000000000781c */ /* 0x000fe20003f4f008 */
[--C-:B--2---:R-:W-:Y:S01]  /*46e0*/  FFMA.FTZ R8, R7, c[0x0][0x23c], -R5.reuse ;  /* 0x00008f0007087a23 */ /* 0x104fe20000010805 */
[----:B------:R-:W-:Y:S02]  /*46f0*/  MOV R7, R80 ;  /* 0x0000005000077202 */ /* 0x000fe40000000f00 */
[----:B------:R-:W-:Y:S03]  /*4700*/  @P1 FSEL R7, R80, -INF , !P3 ;  /* 0xff80000050071808 */ /* 0x000fe60005800000 */
[----:B------:R2:W-:Y:S01]  /*4710*/  MUFU.EX2 R95, R8 ;  /* 0x00000008005f7308 */ /* 0x0005e20000000800 */
[----:B------:R-:W-:Y:S01]  /*4720*/  PLOP3.LUT P1, PT, PT, PT, UP0, 0x80, 0x0 ;  /* 0x000000000000781c */ /* 0x000fe20003f2f008 */
[--C-:B--2---:R-:W-:Y:S01]  /*4730*/  FFMA.FTZ R8, R7, c[0x0][0x23c], -R5.reuse ;  /* 0x00008f0007087a23 */ /* 0x104fe20000010805 */
[----:B------:R-:W-:Y:S02]  /*4740*/  MOV R7, R89 ;  /* 0x0000005900077202 */ /* 0x000fe40000000f00 */
[----:B------:R-:W-:Y:S05]  /*4750*/  @P0 FSEL R7, R89, -INF , !P6 ;  /* 0xff80000059070808 */ /* 0x000fea0007000000 */
[----:B------:R2:W-:Y:S01]  /*4760*/  MUFU.EX2 R94, R8 ;  /* 0x00000008005e7308 */ /* 0x0005e20000000800 */
[----:B------:R-:W-:Y:S02]  /*4770*/  PLOP3.LUT P0, PT, PT, PT, UP0, 0x80, 0x0 ;  /* 0x000000000000781c */ /* 0x000fe40003f0f008 */
[----:B------:R-:W-:Y:S11]  /*4780*/  PLOP3.LUT P6, PT, PT, PT, UP0, 0x80, 0x0 ;  /* 0x000000000000781c */ /* 0x000ff60003fcf008 */
[----:B------:R-:W-:Y:S02]  /*4790*/  @!UPT UIADD3 URZ, URZ, URZ, URZ ;  /* 0x0000003f3f3ff290 */ /* 0x000fe4000fffe03f */
[----:B------:R-:W-:Y:S01]  /*47a0*/  @P6 ISETP.GE.AND P6, PT, R9, UR6, PT ;  /* 0x0000000609006c0c */ /* 0x000fe2000bfc6270 */
[--C-:B--2---:R-:W-:Y:S01]  /*47b0*/  FFMA.FTZ R8, R7, c[0x0][0x23c], -R4.reuse ;  /* 0x00008f0007087a23 */ /* 0x104fe20000010804 */
[----:B-1----:R-:W-:Y:S02]  /*47c0*/  MOV R7, R88 ;  /* 0x0000005800077202 */ /* 0x002fe40000000f00 */
[----:B------:R-:W-:Y:S01]  /*47d0*/  @P1 FSEL R7, R88, -INF , !P3 ;  /* 0xff80000058071808 */ /* 0x000fe20005800000 */
[----:B------:R1:W-:Y:S01]  /*47e0*/  MUFU.EX2 R248, R8 ;  /* 0x0000000800f87308 */ /* 0x0003e20000000800 */
[----:B------:R-:W-:Y:S02]  /*47f0*/  PLOP3.LUT P1, PT, PT, PT, UP0, 0x80, 0x0 ;  /* 0x000000000000781c */ /* 0x000fe40003f2f008 */
[----:B------:R-:W-:Y:S11]  /*4800*/  PLOP3.LUT P3, PT, PT, PT, UP0, 0x80, 0x0 ;  /* 0x000000000000781c */ /* 0x000ff60003f6f008 */
[----:B------:R-:W-:Y:S02]  /*4810*/  @!UPT UIADD3 URZ, URZ, URZ, URZ ;  /* 0x0000003f3f3ff290 */ /* 0x000fe4000fffe03f */
[C---:B------:R-:W-:Y:S02]  /*4820*/  @P3 IADD3 R9, R6.reuse, 0x18, RZ ;  /* 0x0000001806093810 */ /* 0x040fe40007ffe0ff */
[----:B------:R-:W-:Y:S01]  /*4830*/  @P4 IADD3 R6, R6, 0x19, RZ ;  /* 0x0000001906064810 */ /* 0x000fe20007ffe0ff */
[--C-:B-1----:R-:W-:Y:S01]  /*4840*/  FFMA.FTZ R8, R7, c[0x0][0x23c], -R4.reuse ;  /* 0x00008f0007087a23 */ /* 0x102fe20000010804 */
[----:B------:R-:W-:Y:S02]  /*4850*/  MOV R7, R78 ;  /* 0x0000004e00077202 */ /* 0x000fe40000000f00 */
[----:B------:R-:W-:Y:S01]  /*4860*/  @P0 FSEL R7, R78, -INF , !P5 ;  /* 0xff8000004e070808 */ /* 0x000fe20006800000 */
[----:B------:R1:W2:Y:S01]  /*4870*/  MUFU.EX2 R246, R8 ;  /* 0x0000000800f67308 */ /* 0x0002a20000000800 */
[----:B------:R-:W-:Y:S03]  /*4880*/  PLOP3.LUT P0, PT, PT, PT, UP0, 0x80, 0x0 ;  /* 0x000000000000781c */ /* 0x000fe60003f0f008 */
[--C-:B-1----:R-:W-:Y:S01]  /*4890*/  FFMA.FTZ R8, R7, c[0x0][0x23c], -R5.reuse ;  /* 0x00008f0007087a23 */ /* 0x102fe20000010805 */
[----:B------:R-:W-:Y:S02]  /*48a0*/  MOV R7, R79 ;  /* 0x0000004f00077202 */ /* 0x000fe40000000f00 */
[----:B------:R-:W-:Y:S03]  /*48b0*/  @P2 FSEL R7, R79, -INF , !P6 ;  /* 0xff8000004f072808 */ /* 0x000fe60007000000 */
[----:B------:R1:W-:Y:S01]  /*48c0*/  MUFU.EX2 R98, R8 ;  /* 0x0000000800627308 */ /* 0x0003e20000000800 */
[----:B------:R-:W-:Y:S11]  /*48d0*/  PLOP3.LUT P2, PT, PT, PT, UP0, 0x80, 0x0 ;  /* 0x000000000000781c */ /* 0x000ff60003f4f008 */
[----:B------:R-:W-:Y:S02]  /*48e0*/  @!UPT UIADD3 URZ, URZ, URZ, URZ ;  /* 0x0000003f3f3ff290 */ /* 0x000fe4000fffe03f */
[----:B------:R-:W-:Y:S02]  /*48f0*/  @P2 ISETP.GE.AND P3, PT, R9, UR6, PT ;  /* 0x0000000609002c0c */ /* 0x000fe4000bf66270 */
[----:B------:R-:W-:Y:S01]  /*4900*/  PLOP3.LUT P2, PT, PT, PT, UP0, 0x80, 0x0 ;  /* 0x000000000000781c */ /* 0x000fe20003f4f008 */
[--C-:B-1----:R-:W-:Y:S01]  /*4910*/  FFMA.FTZ R8, R7, c[0x0][0x23c], -R5.reuse ;  /* 0x00008f0007087a23 */ /* 0x102fe20000010805 */
[----:B------:R-:W-:Y:S02]  /*4920*/  MOV R7, R87 ;  /* 0x0000005700077202 */ /* 0x000fe40000000f00 */
[----:B------:R-:W-:Y:S01]  /*4930*/  @P1 FSEL R7, R87, -INF , !P5 ;  /* 0xff80000057071808 */ /* 0x000fe20006800000 */
[----:B------:R1:W3:Y:S01]  /*4940*/  MUFU.EX2 R96, R8 ;  /* 0x0000000800607308 */ /* 0x0002e20000000800 */
[----:B------:R-:W-:Y:S11]  /*4950*/  PLOP3.LUT P1, PT, PT, PT, UP0, 0x80, 0x0 ;  /* 0x000000000000781c */ /* 0x000ff60003f2f008 */
[----:B------:R-:W-:Y:S02]  /*4960*/  @!UPT UIADD3 URZ, URZ, URZ, URZ ;  /* 0x0000003f3f3ff290 */ /* 0x000fe4000fffe03f */
[----:B------:R-:W-:Y:S02]  /*4970*/  @P1 ISETP.GE.AND P1, PT, R6, UR6, PT ;  /* 0x0000000606001c0c */ /* 0x000fe4000bf26270 */
[----:B------:R-:W-:Y:S02]  /*4980*/  MOV R6, R77 ;  /* 0x0000004d00067202 */ /* 0x000fe40000000f00 */
[----:B------:R-:W-:Y:S02]  /*4990*/  @P2 FSEL R6, R77, -INF , !P3 ;  /* 0xff8000004d062808 */ /* 0x000fe40005800000 */
[----:B------:R-:W-:Y:S01]  /*49a0*/  PLOP3.LUT P2, PT, PT, PT, UP0, 0x80, 0x0 ;  /* 0x000000000000781c */ /* 0x000fe20003f4f008 */
[--C-:B-1----:R-:W-:Y:S01]  /*49b0*/  FFMA.FTZ R8, R7, c[0x0][0x23c], -R4.reuse ;  /* 0x00008f0007087a23 */ /* 0x102fe20000010804 */
[----:B------:R-:W-:Y:S02]  /*49c0*/  MOV R7, R86 ;  /* 0x0000005600077202 */ /* 0x000fe40000000f00 */
[----:B------:R-:W-:Y:S01]  /*49d0*/  @P0 FSEL R7, R86, -INF , !P6 ;  /* 0xff80000056070808 */ /* 0x000fe20007000000 */
[----:B------:R2:W-:Y:S01]  /*49e0*/  MUFU.EX2 R250, R8 ;  /* 0x0000000800fa7308 */ /* 0x0005e20000000800 */
[----:B------:R-:W-:Y:S03]  /*49f0*/  PLOP3.LUT P0, PT, PT, PT, UP0, 0x80, 0x0 ;  /* 0x000000000000781c */ /* 0x000fe60003f0f008 */
[--C-:B------:R-:W-:Y:S06]  /*4a00*/  FFMA.FTZ R7, R7, c[0x0][0x23c], -R4.reuse ;  /* 0x00008f0007077a23 */ /* 0x100fec0000010804 */
[----:B------:R1:W1:Y:S01]  /*4a10*/  MUFU.EX2 R247, R7 ;  /* 0x0000000700f77308 */ /* 0x0002620000000800 */
[----:B--2---:R-:W-:Y:S01]  /*4a20*/  F2FP.BF16.PACK_AB R8, R246, R248 ;  /* 0x000000f8f608723e */ /* 0x004fe200000010ff */
[--C-:B-1----:R-:W-:Y:S01]  /*4a30*/  FFMA.FTZ R7, R6, c[0x0][0x23c], -R5.reuse ;  /* 0x00008f0006077a23 */ /* 0x102fe20000010805 */
[----:B------:R-:W-:Y:S02]  /*4a40*/  MOV R6, R76 ;  /* 0x0000004c00067202 */ /* 0x000fe40000000f00 */
[----:B------:R-:W-:Y:S05]  /*4a50*/  @P0 FSEL R6, R76, -INF , !P1 ;  /* 0xff8000004c060808 */ /* 0x000fea0004800000 */
[----:B------:R3:W-:Y:S01]  /*4a60*/  MUFU.EX2 R93, R7 ;  /* 0x00000007005d7308 */ /* 0x0007e20000000800 */
[----:B------:R-:W-:Y:S01]  /*4a70*/  PLOP3.LUT P0, PT, PT, PT, UP0, 0x80, 0x0 ;  /* 0x000000000000781c */ /* 0x000fe20003f0f008 */
[----:B------:R-:W-:Y:S01]  /*4a80*/  FFMA.FTZ R5, R6, c[0x0][0x23c], -R5 ;  /* 0x00008f0006057a23 */ /* 0x000fe20000010805 */
[----:B------:R-:W-:Y:S02]  /*4a90*/  MOV R6, R85 ;  /* 0x0000005500067202 */ /* 0x000fe40000000f00 */
[----:B------:R-:W-:Y:S05]  /*4aa0*/  @P2 FSEL R6, R85, -INF , !P3 ;  /* 0xff80000055062808 */ /* 0x000fea0005800000 */
[----:B------:R1:W2:Y:S01]  /*4ab0*/  MUFU.EX2 R92, R5 ;  /* 0x00000005005c7308 */ /* 0x0002a20000000800 */
[--C-:B------:R-:W-:Y:S09]  /*4ac0*/  FFMA.FTZ R6, R6, c[0x0][0x23c], -R4.reuse ;  /* 0x00008f0006067a23 */ /* 0x100ff20000010804 */
[----:B------:R2:W-:Y:S01]  /*4ad0*/  MUFU.EX2 R245, R6 ;  /* 0x0000000600f57308 */ /* 0x0005e20000000800 */
[----:B---3--:R-:W-:Y:S02]  /*4ae0*/  F2FP.BF16.PACK_AB R7, R96, R98 ;  /* 0x000000626007723e */ /* 0x008fe400000010ff */
[----:B-1----:R-:W-:Y:S02]  /*4af0*/  MOV R5, R84 ;  /* 0x0000005400057202 */ /* 0x002fe40000000f00 */
[----:B------:R-:W-:Y:S02]  /*4b00*/  @P0 FSEL R5, R84, -INF , !P1 ;  /* 0xff80000054050808 */ /* 0x000fe40004800000 */
[----:B----4-:R-:W-:Y:S03]  /*4b10*/  IADD3 R74, P0, R73, UR11, RZ ;  /* 0x0000000b494a7c10 */ /* 0x010fe6000ff1e0ff */
[----:B------:R-:W-:Y:S01]  /*4b20*/  FFMA.FTZ R4, R5, c[0x0][0x23c], -R4 ;  /* 0x00008f0005047a23 */ /* 0x000fe20000010804 */
[----:B------:R-:W-:Y:S02]  /*4b30*/  F2FP.BF16.PACK_AB R5, R249, R251 ;  /* 0x000000fbf905723e */ /* 0x000fe400000010ff */
[----:B--2---:R-:W-:Y:S01]  /*4b40*/  F2FP.BF16.PACK_AB R6, R97, R99 ;  /* 0x000000636106723e */ /* 0x004fe200000010ff */
[----:B------:R1:W3:Y:S01]  /*4b50*/  MUFU.EX2 R244, R4 ;  /* 0x0000000400f47308 */ /* 0x0002e20000000800 */
[----:B------:R-:W-:Y:S02]  /*4b60*/  IADD3.X R75, R72, UR10, RZ, P0, !PT ;  /* 0x0000000a484b7c10 */ /* 0x000fe400087fe4ff */
[----:B------:R-:W-:Y:S01]  /*4b70*/  PLOP3.LUT P0, PT, PT, PT, UP5, 0x80, 0x0 ;  /* 0x000000000000781c */ /* 0x000fe20003f0f058 */
[----:B------:R3:W-:Y:S04]  /*4b80*/  STS [R103+0x14000], R6 ;  /* 0x0140000667007388 */ /* 0x0007e80000000800 */
[----:B------:R4:W-:Y:S04]  /*4b90*/  STS [R103+0x14400], R5 ;  /* 0x0144000567007388 */ /* 0x0009e80000000800 */
[----:B------:R-:W2:Y:S04]  /*4ba0*/  LDG.E R73, [R74.64] ;  /* 0x000000044a497981 */ /* 0x000ea8000c1e1900 */
[----:B------:R-:W2:Y:S01]  /*4bb0*/  LDG.E R72, [R74.64+0x20] ;  /* 0x000020044a487981 */ /* 0x000ea2000c1e1900 */
[----:B-1----:R-:W-:Y:S05]  /*4bc0*/  F2FP.BF16.PACK_AB R4, R94, R95 ;  /* 0x0000005f5e04723e */ /* 0x002fea00000010ff */
[----:B------:R1:W-:Y:S01]  /*4bd0*/  STS [R102+0x14000], R4 ;  /* 0x0140000466007388 */ /* 0x0003e20000000800 */
[----:B---3--:R-:W-:Y:S03]  /*4be0*/  F2FP.BF16.PACK_AB R6, R247, R250 ;  /* 0x000000faf706723e */ /* 0x008fe600000010ff */
[----:B------:R-:W-:Y:S01]  /*4bf0*/  STS [R102+0x14400], R8 ;  /* 0x0144000866007388 */ /* 0x000fe20000000800 */
[----:B----4-:R-:W-:Y:S03]  /*4c00*/  F2FP.BF16.PACK_AB R5, R92, R93 ;  /* 0x0000005d5c05723e */ /* 0x010fe600000010ff */
[----:B------:R-:W-:Y:S04]  /*4c10*/  STS [R101+0x14000], R7 ;  /* 0x0140000765007388 */ /* 0x000fe80000000800 */
[----:B------:R-:W-:Y:S04]  /*4c20*/  STS [R101+0x14400], R6 ;  /* 0x0144000665007388 */ /* 0x000fe80000000800 */
[----:B------:R-:W-:Y:S01]  /*4c30*/  STS [R100+0x14000], R5 ;  /* 0x0140000564007388 */ /* 0x000fe20000000800 */
[----:B-1----:R-:W-:Y:S05]  /*4c40*/  F2FP.BF16.PACK_AB R4, R244, R245 ;  /* 0x000000f5f404723e */ /* 0x002fea00000010ff */
[----:B------:R-:W-:Y:S04]  /*4c50*/  STS [R100+0x14400], R4 ;  /* 0x0144000464007388 */ /* 0x000fe80000000800 */
[----:B------:R-:W1:Y:S08]  /*4c60*/  LDSM.16.M88.4 R16, [R107+0x6000] ;  /* 0x006000006b10783b */ /* 0x000e700000000200 */
        /* <DEDUP_REMOVED lines=39> */
[----:B------:R1:W3:Y:S08]  /*4ee0*/  LDSM.16.M88.4 R68, [R107+0xa000] ;  /* 0x00a000006b44783b */ /* 0x0002f00000000200 */
[----:B-1----:R1:W5:Y:S01]  /*4ef0*/  LDL.LU R107, [R1+0xa0] ;  /* 0x0000a000016b7983 */ /* 0x0023620000300800 */
[C---:B---3--:R-:W-:Y:S08]  /*4f00*/  HMMA.16816.F32.BF16 R4, R68.reuse, R212, R4 ;  /* 0x000000d44404723c */ /* 0x048ff00000041804 */
[C---:B------:R-:W-:Y:S08]  /*4f10*/  HMMA.16816.F32.BF16 R8, R68.reuse, R214, R8 ;  /* 0x000000d64408723c */ /* 0x040ff00000041808 */
[C---:B------:R-:W-:Y:S08]  /*4f20*/  HMMA.16816.F32.BF16 R12, R68.reuse, R216, R12 ;  /* 0x000000d8440c723c */ /* 0x040ff0000004180c */
[----:B------:R-:W-:Y:S01]  /*4f30*/  HMMA.16816.F32.BF16 R16, R68, R218, R16 ;  /* 0x000000da4410723c */ /* 0x000fe20000041810 */
[----:B------:R3:W4:Y:S08]  /*4f40*/  LDSM.16.M88.4 R68, [R106+0xa000] ;  /* 0x00a000006a44783b */ /* 0x0007300000000200 */
[----:B---3--:R1:W5:Y:S01]  /*4f50*/  LDL.LU R106, [R1+0x9c] ;  /* 0x00009c00016a7983 */ /* 0x0083620000300800 */
[C---:B----4-:R-:W-:Y:S08]  /*4f60*/  HMMA.16816.F32.BF16 R4, R68.reuse, R220, R4 ;  /* 0x000000dc4404723c */ /* 0x050ff00000041804 */
        /* <DEDUP_REMOVED lines=14> */
[----:B------:R-:W-:Y:S04]  /*5050*/  HMMA.16816.F32.BF16 R16, R68, R242, R16 ;  /* 0x000000f24410723c */ /* 0x000fe80000041810 */
[C---:B--2---:R-:W-:Y:S02]  /*5060*/  FADD.FTZ R4, -R73.reuse, R4 ;  /* 0x0000000449047221 */ /* 0x044fe40000010100 */
[----:B------:R-:W-:Y:S02]  /*5070*/  FADD.FTZ R5, -R73, R5 ;  /* 0x0000000549057221 */ /* 0x000fe40000010100 */
[----:B------:R-:W-:Y:S01]  /*5080*/  FMUL.FTZ R68, R99, R4 ;  /* 0x0000000463447220 */ /* 0x000fe20000410000 */
[----:B------:R-:W-:Y:S03]  /*5090*/  MOV R99, c[0x0][0x22c] ;  /* 0x00008b0000637a02 */ /* 0x000fe60000000f00 */
[----:B------:R-:W-:Y:S02]  /*50a0*/  FFMA.FTZ R4, -R82, R82, 1 ;  /* 0x3f80000052047423 */ /* 0x000fe40000010152 */
[----:B------:R-:W-:Y:S02]  /*50b0*/  FMUL.FTZ R69, R97, R5 ;  /* 0x0000000561457220 */ /* 0x000fe40000410000 */
[----:B------:R-:W-:Y:S02]  /*50c0*/  FFMA.FTZ R5, -R81, R81, 1 ;  /* 0x3f80000051057423 */ /* 0x000fe40000010151 */
[----:B------:R-:W-:Y:S02]  /*50d0*/  FADD.FTZ R70, -R73, R8 ;  /* 0x0000000849467221 */ /* 0x000fe40000010100 */
[----:B------:R-:W-:Y:S02]  /*50e0*/  FMUL.FTZ R8, R4, c[0x0][0x2ec] ;  /* 0x0000bb0004087a20 */ /* 0x000fe40000410000 */
[----:B------:R-:W-:Y:S02]  /*50f0*/  FMUL.FTZ R4, R5, c[0x0][0x2ec] ;  /* 0x0000bb0005047a20 */ /* 0x000fe40000410000 */
[----:B------:R-:W-:Y:S02]  /*5100*/  FMUL.FTZ R8, R68, R8 ;  /* 0x0000000844087220 */ /* 0x000fe40000410000 */
[----:B------:R-:W-:Y:S02]  /*5110*/  FMUL.FTZ R4, R69, R4 ;  /* 0x0000000445047220 */ /* 0x000fe40000410000 */
[----:B------:R-:W-:Y:S02]  /*5120*/  FADD.FTZ R9, -R73, R9 ;  /* 0x0000000949097221 */ /* 0x000fe40000010100 */
[----:B------:R-:W-:Y:S01]  /*5130*/  FFMA.FTZ R5, -R83, R83, 1 ;  /* 0x3f80000053057423 */ /* 0x000fe20000010153 */
[----:B------:R-:W-:Y:S01]  /*5140*/  F2FP.BF16.PACK_AB R4, R4, R8 ;  /* 0x000000080404723e */ /* 0x000fe200000010ff */
[----:B------:R-:W-:Y:S02]  /*5150*/  FMUL.FTZ R71, R94, R9 ;  /* 0x000000095e477220 */ /* 0x000fe40000410000 */
[----:B------:R-:W-:Y:S02]  /*5160*/  FFMA.FTZ R9, -R80, R80, 1 ;  /* 0x3f80000050097423 */ /* 0x000fe40000010150 */
[----:B------:R2:W-:Y:S01]  /*5170*/  STS [R103+0x12000], R4 ;  /* 0x0120000467007388 */ /* 0x0005e20000000800 */
[C---:B------:R-:W-:Y:S02]  /*5180*/  FADD.FTZ R12, -R73.reuse, R12 ;  /* 0x0000000c490c7221 */ /* 0x040fe40000010100 */
[----:B------:R-:W-:Y:S02]  /*5190*/  FADD.FTZ R16, -R73, R16 ;  /* 0x0000001049107221 */ /* 0x000fe40000010100 */
[----:B------:R-:W-:Y:S02]  /*51a0*/  FMUL.FTZ R70, R95, R70 ;  /* 0x000000465f467220 */ /* 0x000fe40000410000 */
[----:B------:R-:W-:Y:S02]  /*51b0*/  FMUL.FTZ R5, R5, c[0x0][0x2ec] ;  /* 0x0000bb0005057a20 */ /* 0x000fe40000410000 */
[----:B------:R-:W-:Y:S02]  /*51c0*/  FMUL.FTZ R9, R9, c[0x0][0x2ec] ;  /* 0x0000bb0009097a20 */ /* 0x000fe40000410000 */
[----:B------:R-:W-:Y:S02]  /*51d0*/  FMUL.FTZ R68, R93, R16 ;  /* 0x000000105d447220 */ /* 0x000fe40000410000 */
[----:B------:R-:W-:Y:S02]  /*51e0*/  FFMA.FTZ R16, -R76, R76, 1 ;  /* 0x3f8000004c107423 */ /* 0x000fe4000001014c */
[----:B------:R-:W-:Y:S02]  /*51f0*/  FADD.FTZ R69, -R73, R17 ;  /* 0x0000001149457221 */ /* 0x000fe40000010100 */
[----:B------:R-:W-:Y:S02]  /*5200*/  FMUL.FTZ R17, R98, R12 ;  /* 0x0000000c62117220 */ /* 0x000fe40000410000 */
[----:B------:R-:W-:Y:S02]  /*5210*/  FFMA.FTZ R12, -R77, R77, 1 ;  /* 0x3f8000004d0c7423 */ /* 0x000fe4000001014d */
[----:B------:R-:W-:Y:S02]  /*5220*/  FMUL.FTZ R5, R70, R5 ;  /* 0x0000000546057220 */ /* 0x000fe40000410000 */
[----:B------:R-:W-:Y:S02]  /*5230*/  FMUL.FTZ R9, R71, R9 ;  /* 0x0000000947097220 */ /* 0x000fe40000410000 */
[----:B------:R-:W-:Y:S02]  /*5240*/  FMUL.FTZ R69, R92, R69 ;  /* 0x000000455c457220 */ /* 0x000fe40000410000 */
[----:B------:R-:W-:Y:S01]  /*5250*/  FMUL.FTZ R12, R12, c[0x0][0x2ec] ;  /* 0x0000bb000c0c7a20 */ /* 0x000fe20000410000 */
[----:B------:R-:W-:Y:S01]  /*5260*/  F2FP.BF16.PACK_AB R9, R9, R5 ;  /* 0x000000050909723e */ /* 0x000fe200000010ff */
[----:B------:R-:W-:Y:S02]  /*5270*/  FMUL.FTZ R16, R16, c[0x0][0x2ec] ;  /* 0x0000bb0010107a20 */ /* 0x000fe40000410000 */
[----:B------:R-:W-:Y:S02]  /*5280*/  FMUL.FTZ R12, R68, R12 ;  /* 0x0000000c440c7220 */ /* 0x000fe40000410000 */
[----:B------:R-:W-:Y:S02]  /*5290*/  FMUL.FTZ R5, R69, R16 ;  /* 0x0000001045057220 */ /* 0x000fe40000410000 */
[C---:B--2---:R-:W-:Y:S02]  /*52a0*/  FADD.FTZ R4, -R72.reuse, R7 ;  /* 0x0000000748047221 */ /* 0x044fe40000010100 */
[----:B------:R-:W-:Y:S01]  /*52b0*/  FADD.FTZ R13, -R73, R13 ;  /* 0x0000000d490d7221 */ /* 0x000fe20000010100 */
[----:B------:R-:W-:Y:S01]  /*52c0*/  F2FP.BF16.PACK_AB R7, R5, R12 ;  /* 0x0000000c0507723e */ /* 0x000fe200000010ff */
[----:B------:R-:W-:Y:S02]  /*52d0*/  FADD.FTZ R6, -R72, R6 ;  /* 0x0000000648067221 */ /* 0x000fe40000010100 */
[----:B------:R-:W-:Y:S02]  /*52e0*/  FFMA.FTZ R5, -R90, R90, 1 ;  /* 0x3f8000005a057423 */ /* 0x000fe4000001015a */
[----:B------:R-:W-:Y:S02]  /*52f0*/  FMUL.FTZ R12, R249, R4 ;  /* 0x00000004f90c7220 */ /* 0x000fe40000410000 */
[----:B------:R-:W-:Y:S02]  /*5300*/  FFMA.FTZ R4, -R91, R91, 1 ;  /* 0x3f8000005b047423 */ /* 0x000fe4000001015b */
[----:B------:R-:W-:Y:S02]  /*5310*/  FMUL.FTZ R73, R96, R13 ;  /* 0x0000000d60497220 */ /* 0x000fe40000410000 */
[----:B------:R-:W-:Y:S02]  /*5320*/  FFMA.FTZ R13, -R78, R78, 1 ;  /* 0x3f8000004e0d7423 */ /* 0x000fe4000001014e */
[----:B------:R-:W-:Y:S02]  /*5330*/  FFMA.FTZ R8, -R79, R79, 1 ;  /* 0x3f8000004f087423 */ /* 0x000fe4000001014f */
[----:B------:R-:W-:Y:S02]  /*5340*/  FADD.FTZ R16, -R72, R10 ;  /* 0x0000000a48107221 */ /* 0x000fe40000010100 */
[----:B------:R-:W-:Y:S02]  /*5350*/  FMUL.FTZ R6, R251, R6 ;  /* 0x00000006fb067220 */ /* 0x000fe40000410000 */
[----:B------:R-:W-:Y:S02]  /*5360*/  FMUL.FTZ R10, R4, c[0x0][0x2ec] ;  /* 0x0000bb00040a7a20 */ /* 0x000fe40000410000 */
[----:B------:R-:W-:Y:S02]  /*5370*/  FMUL.FTZ R4, R5, c[0x0][0x2ec] ;  /* 0x0000bb0005047a20 */ /* 0x000fe40000410000 */
[----:B------:R-:W-:Y:S02]  /*5380*/  FMUL.FTZ R8, R8, c[0x0][0x2ec] ;  /* 0x0000bb0008087a20 */ /* 0x000fe40000410000 */
[----:B------:R-:W-:Y:S02]  /*5390*/  FMUL.FTZ R13, R13, c[0x0][0x2ec] ;  /* 0x0000bb000d0d7a20 */ /* 0x000fe40000410000 */
[----:B------:R-:W-:Y:S02]  /*53a0*/  FMUL.FTZ R10, R6, R10 ;  /* 0x0000000a060a7220 */ /* 0x000fe40000410000 */
[----:B------:R-:W-:Y:S02]  /*53b0*/  FMUL.FTZ R4, R12, R4 ;  /* 0x000000040c047220 */ /* 0x000fe40000410000 */
[----:B------:R-:W-:Y:S02]  /*53c0*/  FMUL.FTZ R8, R73, R8 ;  /* 0x0000000849087220 */ /* 0x000fe40000410000 */
[----:B------:R-:W-:Y:S01]  /*53d0*/  FMUL.FTZ R13, R17, R13 ;  /* 0x0000000d110d7220 */ /* 0x000fe20000410000 */
[----:B------:R-:W-:Y:S01]  /*53e0*/  F2FP.BF16.PACK_AB R4, R4, R10 ;  /* 0x0000000a0404723e */ /* 0x000fe200000010ff */
[----:B------:R-:W-:Y:S02]  /*53f0*/  FFMA.FTZ R5, -R89, R89, 1 ;  /* 0x3f80000059057423 */ /* 0x000fe40000010159 */
[----:B------:R-:W-:Y:S01]  /*5400*/  FFMA.FTZ R6, -R88, R88, 1 ;  /* 0x3f80000058067423 */ /* 0x000fe20000010158 */
[----:B------:R-:W-:Y:S01]  /*5410*/  F2FP.BF16.PACK_AB R8, R8, R13 ;  /* 0x0000000d0808723e */ /* 0x000fe200000010ff */
[----:B------:R-:W-:Y:S01]  /*5420*/  FADD.FTZ R13, -R72, R11 ;  /* 0x0000000b480d7221 */ /* 0x000fe20000010100 */
[----:B------:R2:W-:Y:S01]  /*5430*/  STS [R103+0x12400], R4 ;  /* 0x0124000467007388 */ /* 0x0005e20000000800 */
[----:B------:R-:W-:Y:S02]  /*5440*/  FMUL.FTZ R11, R248, R16 ;  /* 0x00000010f80b7220 */ /* 0x000fe40000410000 */
[----:B------:R-:W-:Y:S01]  /*5450*/  FMUL.FTZ R13, R246, R13 ;  /* 0x0000000df60d7220 */ /* 0x000fe20000410000 */
[----:B------:R-:W-:Y:S01]  /*5460*/  STS [R102+0x12000], R9 ;  /* 0x0120000966007388 */ /* 0x000fe20000000800 */
[----:B------:R-:W-:Y:S02]  /*5470*/  FMUL.FTZ R5, R5, c[0x0][0x2ec] ;  /* 0x0000bb0005057a20 */ /* 0x000fe40000410000 */
[----:B------:R-:W-:Y:S02]  /*5480*/  FMUL.FTZ R6, R6, c[0x0][0x2ec] ;  /* 0x0000bb0006067a20 */ /* 0x000fe40000410000 */
[C---:B------:R-:W-:Y:S02]  /*5490*/  FADD.FTZ R14, -R72.reuse, R14 ;  /* 0x0000000e480e7221 */ /* 0x040fe40000010100 */
[----:B------:R-:W-:Y:S02]  /*54a0*/  FADD.FTZ R15, -R72, R15 ;  /* 0x0000000f480f7221 */ /* 0x000fe40000010100 */
[----:B------:R-:W-:Y:S02]  /*54b0*/  FFMA.FTZ R10, -R86, R86, 1 ;  /* 0x3f800000560a7423 */ /* 0x000fe40000010156 */
[----:B------:R-:W-:Y:S02]  /*54c0*/  FMUL.FTZ R5, R11, R5 ;  /* 0x000000050b057220 */ /* 0x000fe40000410000 */
[----:B------:R-:W-:Y:S02]  /*54d0*/  FFMA.FTZ R11, -R87, R87, 1 ;  /* 0x3f800000570b7423 */ /* 0x000fe40000010157 */
[----:B------:R-:W-:Y:S02]  /*54e0*/  FMUL.FTZ R6, R13, R6 ;  /* 0x000000060d067220 */ /* 0x000fe40000410000 */
[----:B------:R-:W-:Y:S02]  /*54f0*/  FMUL.FTZ R16, R250, R14 ;  /* 0x0000000efa107220 */ /* 0x000fe40000410000 */
[----:B------:R-:W-:Y:S01]  /*5500*/  FMUL.FTZ R17, R247, R15 ;  /* 0x0000000ff7117220 */ /* 0x000fe20000410000 */
[----:B------:R-:W-:Y:S01]  /*5510*/  F2FP.BF16.PACK_AB R6, R6, R5 ;  /* 0x000000050606723e */ /* 0x000fe200000010ff */
[----:B------:R-:W-:Y:S01]  /*5520*/  FMUL.FTZ R11, R11, c[0x0][0x2ec] ;  /* 0x0000bb000b0b7a20 */ /* 0x000fe20000410000 */
[----:B--2---:R1:W5:Y:S01]  /*5530*/  LDL.LU R103, [R1+0x90] ;  /* 0x0000900001677983 */ /* 0x0043620000300800 */
[----:B------:R-:W-:Y:S02]  /*5540*/  FMUL.FTZ R10, R10, c[0x0][0x2ec] ;  /* 0x0000bb000a0a7a20 */ /* 0x000fe40000410000 */
[C---:B------:R-:W-:Y:S01]  /*5550*/  FADD.FTZ R18, -R72.reuse, R18 ;  /* 0x0000001248127221 */ /* 0x040fe20000010100 */
[----:B------:R2:W-:Y:S01]  /*5560*/  STS [R102+0x12400], R6 ;  /* 0x0124000666007388 */ /* 0x0005e20000000800 */
[----:B------:R-:W-:Y:S02]  /*5570*/  FADD.FTZ R19, -R72, R19 ;  /* 0x0000001348137221 */ /* 0x000fe40000010100 */
[----:B------:R-:W-:Y:S01]  /*5580*/  FFMA.FTZ R13, -R85, R85, 1 ;  /* 0x3f800000550d7423 */ /* 0x000fe20000010155 */
[----:B------:R-:W-:Y:S01]  /*5590*/  STS [R101+0x12000], R8 ;  /* 0x0120000865007388 */ /* 0x000fe20000000800 */
[----:B------:R-:W-:Y:S02]  /*55a0*/  FFMA.FTZ R12, -R84, R84, 1 ;  /* 0x3f800000540c7423 */ /* 0x000fe40000010154 */
[----:B------:R-:W-:Y:S02]  /*55b0*/  FMUL.FTZ R11, R16, R11 ;  /* 0x0000000b100b7220 */ /* 0x000fe40000410000 */
[----:B------:R-:W-:Y:S02]  /*55c0*/  FMUL.FTZ R10, R17, R10 ;  /* 0x0000000a110a7220 */ /* 0x000fe40000410000 */
[----:B------:R-:W-:Y:S02]  /*55d0*/  FMUL.FTZ R14, R245, R18 ;  /* 0x00000012f50e7220 */ /* 0x000fe40000410000 */
[----:B------:R-:W-:Y:S01]  /*55e0*/  FMUL.FTZ R15, R244, R19 ;  /* 0x00000013f40f7220 */ /* 0x000fe20000410000 */
[----:B------:R-:W-:Y:S01]  /*55f0*/  F2FP.BF16.PACK_AB R5, R10, R11 ;  /* 0x0000000b0a05723e */ /* 0x000fe200000010ff */
[----:B------:R-:W-:Y:S02]  /*5600*/  FMUL.FTZ R13, R13, c[0x0][0x2ec] ;  /* 0x0000bb000d0d7a20 */ /* 0x000fe40000410000 */
[----:B------:R-:W-:Y:S02]  /*5610*/  FMUL.FTZ R12, R12, c[0x0][0x2ec] ;  /* 0x0000bb000c0c7a20 */ /* 0x000fe40000410000 */
[----:B------:R-:W-:Y:S01]  /*5620*/  FMUL.FTZ R13, R14, R13 ;  /* 0x0000000d0e0d7220 */ /* 0x000fe20000410000 */
[----:B------:R-:W-:Y:S01]  /*5630*/  STS [R101+0x12400], R5 ;  /* 0x0124000565007388 */ /* 0x000fe20000000800 */
[----:B------:R-:W-:Y:S02]  /*5640*/  FMUL.FTZ R12, R15, R12 ;  /* 0x0000000c0f0c7220 */ /* 0x000fe40000410000 */
[----:B------:R-:W-:Y:S01]  /*5650*/  IMAD R99, R99, c[0x0][0x1c0], RZ ;  /* 0x0000700063637a24 */ /* 0x000fe200078e02ff */
[----:B------:R-:W-:Y:S02]  /*5660*/  STS [R100+0x12000], R7 ;  /* 0x0120000764007388 */ /* 0x000fe40000000800 */
[----:B------:R-:W-:Y:S02]  /*5670*/  F2FP.BF16.PACK_AB R4, R12, R13 ;  /* 0x0000000d0c04723e */ /* 0x000fe400000010ff */
[----:B--2---:R1:W5:Y:S01]  /*5680*/  LDL.LU R102, [R1+0x8c] ;  /* 0x00008c0001667983 */ /* 0x0043620000300800 */
[----:B------:R-:W-:Y:S03]  /*5690*/  LEA R92, -R99, RZ, 0x6 ;  /* 0x000000ff635c7211 */ /* 0x000fe600078e31ff */
[----:B------:R-:W-:Y:S04]  /*56a0*/  STS [R100+0x12400], R4 ;  /* 0x0124000464007388 */ /* 0x000fe80000000800 */
[----:B------:R-:W-:Y:S08]  /*56b0*/  BAR.SYNC.DEFER_BLOCKING 0x0 ;  /* 0x0000000000007b1d */ /* 0x000ff00000010000 */
[----:B------:R-:W-:Y:S08]  /*56c0*/  LDSM.16.MT88.4 R4, [R3+0x14000] ;  /* 0x014000000304783b */ /* 0x000ff00000004200 */
[----:B------:R-:W2:Y:S08]  /*56d0*/  LDSM.16.MT88.4 R8, [R0+0x6000] ;  /* 0x006000000008783b */ /* 0x000eb00000004200 */
[----:B------:R-:W3:Y:S08]  /*56e0*/  LDSM.16.MT88.4 R12, [R2+0x14000] ;  /* 0x01400000020c783b */ /* 0x000ef00000004200 */
[----:B------:R-:W4:Y:S08]  /*56f0*/  LDSM.16.MT88.4 R16, [R0+0x8000] ;  /* 0x008000000010783b */ /* 0x000f300000004200 */
[----:B------:R-:W1:Y:S08]  /*5700*/  LDSM.16.MT88.4 R68, [R0+0xa000] ;  /* 0x00a000000044783b */ /* 0x000e700000004200 */
[----:B------:R-:W-:Y:S01]  /*5710*/  LDSM.16.MT88.4 R72, [R3+0x14800] ;  /* 0x014800000348783b */ /* 0x000fe20000004200 */
[-C--:B--2---:R-:W-:Y:S07]  /*5720*/  HMMA.16816.F32.BF16 R20, R4, R8.reuse, R20 ;  /* 0x000000080414723c */ /* 0x084fee0000041814 */
[----:B------:R-:W2:Y:S01]  /*5730*/  LDSM.16.MT88.4 R76, [R0+0x6800] ;  /* 0x00680000004c783b */ /* 0x000ea20000004200 */
[C---:B---3--:R-:W-:Y:S07]  /*5740*/  HMMA.16816.F32.BF16 R24, R12.reuse, R8, R24 ;  /* 0x000000080c18723c */ /* 0x048fee0000041818 */
[----:B------:R-:W3:Y:S01]  /*5750*/  LDSM.16.MT88.4 R80, [R2+0x14800] ;  /* 0x014800000250783b */ /* 0x000ee20000004200 */
[-C--:B------:R-:W-:Y:S07]  /*5760*/  HMMA.16816.F32.BF16 R28, R12, R10.reuse, R28 ;  /* 0x0000000a0c1c723c */ /* 0x080fee000004181c */
[----:B------:R-:W1:Y:S01]  /*5770*/  LDSM.16.MT88.4 R84, [R0+0x8800] ;  /* 0x008800000054783b */ /* 0x000e620000004200 */
[C---:B------:R-:W-:Y:S07]  /*5780*/  HMMA.16816.F32.BF16 R32, R4.reuse, R10, R32 ;  /* 0x0000000a0420723c */ /* 0x040fee0000041820 */
[----:B------:R-:W2:Y:S01]  /*5790*/  LDSM.16.MT88.4 R8, [R0+0xa800] ;  /* 0x00a800000008783b */ /* 0x000ea20000004200 */
[-C--:B----4-:R-:W-:Y:S07]  /*57a0*/  HMMA.16816.F32.BF16 R36, R4, R16.reuse, R36 ;  /* 0x000000100424723c */ /* 0x090fee0000041824 */
[----:B------:R-:W-:Y:S01]  /*57b0*/  LDSM.16.MT88.4 R88, [R2+0x15800] ;  /* 0x015800000258783b */ /* 0x000fe20000004200 */
[C---:B------:R-:W-:Y:S07]  /*57c0*/  HMMA.16816.F32.BF16 R40, R12.reuse, R16, R40 ;  /* 0x000000100c28723c */ /* 0x040fee0000041828 */
[----:B------:R4:W5:Y:S04]  /*57d0*/  LDL.LU R101, [R1+0x88] ;  /* 0x0000880001657983 */ /* 0x0009680000300800 */
[----:B------:R4:W5:Y:S01]  /*57e0*/  LDL.LU R100, [R1+0x84] ;  /* 0x0000840001647983 */ /* 0x0009620000300800 */
[-C--:B------:R-:W-:Y:S03]  /*57f0*/  HMMA.16816.F32.BF16 R44, R12, R18.reuse, R44 ;  /* 0x000000120c2c723c */ /* 0x080fe6000004182c */
[----:B------:R-:W4:Y:S05]  /*5800*/  LDL.LU.64 R94, [R1+0x30] ;  /* 0x00003000015e7983 */ /* 0x000f2a0000300a00 */
[C---:B------:R-:W-:Y:S01]  /*5810*/  HMMA.16816.F32.BF16 R48, R4.reuse, R18, R48 ;  /* 0x000000120430723c */ /* 0x040fe20000041830 */
[----:B------:R-:W-:Y:S07]  /*5820*/  LDSM.16.MT88.4 R16, [R2+0x15000] ;  /* 0x015000000210783b */ /* 0x000fee0000004200 */
[-C--:B-1----:R-:W-:Y:S08]  /*5830*/  HMMA.16816.F32.BF16 R52, R4, R68.reuse, R52 ;  /* 0x000000440434723c */ /* 0x082ff00000041834 */
[C---:B------:R-:W-:Y:S08]  /*5840*/  HMMA.16816.F32.BF16 R56, R12.reuse, R68, R56 ;  /* 0x000000440c38723c */ /* 0x040ff00000041838 */
[-C--:B------:R-:W-:Y:S01]  /*5850*/  HMMA.16816.F32.BF16 R60, R12, R70.reuse, R60 ;  /* 0x000000460c3c723c */ /* 0x080fe2000004183c */
[----:B------:R-:W-:Y:S07]  /*5860*/  LDSM.16.MT88.4 R12, [R0+0x7000] ;  /* 0x00700000000c783b */ /* 0x000fee0000004200 */
[----:B------:R-:W-:Y:S01]  /*5870*/  HMMA.16816.F32.BF16 R64, R4, R70, R64 ;  /* 0x000000460440723c */ /* 0x000fe20000041840 */
[----:B------:R-:W1:Y:S07]  /*5880*/  LDSM.16.MT88.4 R4, [R3+0x15000] ;  /* 0x015000000304783b */ /* 0x000e6e0000004200 */
[-C--:B--2---:R-:W-:Y:S01]  /*5890*/  HMMA.16816.F32.BF16 R20, R72, R76.reuse, R20 ;  /* 0x0000004c4814723c */ /* 0x084fe20000041814 */
[----:B------:R-:W2:Y:S07]  /*58a0*/  LDSM.16.MT88.4 R68, [R0+0x9000] ;  /* 0x009000000044783b */ /* 0x000eae0000004200 */
        /* <DEDUP_REMOVED lines=12> */
[----:B------:R-:W2:Y:S07]  /*5970*/  LDSM.16.MT88.4 R80, [R3+0x15800] ;  /* 0x015800000350783b */ /* 0x000eae0000004200 */
[----:B------:R-:W-:Y:S01]  /*5980*/  HMMA.16816.F32.BF16 R64, R72, R10, R64 ;  /* 0x0000000a4840723c */ /* 0x000fe20000041840 */
[----:B------:R-:W3:Y:S07]  /*5990*/  LDSM.16.MT88.4 R8, [R0+0x9800] ;  /* 0x009800000008783b */ /* 0x000eee0000004200 */
[-C--:B-1----:R-:W-:Y:S01]  /*59a0*/  HMMA.16816.F32.BF16 R20, R4, R12.reuse, R20 ;  /* 0x0000000c0414723c */ /* 0x082fe20000041814 */
[----:B------:R-:W1:Y:S07]  /*59b0*/  LDSM.16.MT88.4 R72, [R0+0xb800] ;  /* 0x00b800000048783b */ /* 0x000e6e0000004200 */
[C---:B------:R-:W-:Y:S01]  /*59c0*/  HMMA.16816.F32.BF16 R24, R16.reuse, R12, R24 ;  /* 0x0000000c1018723c */ /* 0x040fe20000041818 */
[----:B------:R-:W-:Y:S07]  /*59d0*/  BAR.SYNC.DEFER_BLOCKING 0x0 ;  /* 0x0000000000007b1d */ /* 0x000fee0000010000 */
[-C--:B------:R-:W-:Y:S08]  /*59e0*/  HMMA.16816.F32.BF16 R28, R16, R14.reuse, R28 ;  /* 0x0000000e101c723c */ /* 0x080ff0000004181c */
[C---:B------:R-:W-:Y:S08]  /*59f0*/  HMMA.16816.F32.BF16 R32, R4.reuse, R14, R32 ;  /* 0x0000000e0420723c */ /* 0x040ff00000041820 */
[-C--:B--2---:R-:W-:Y:S08]  /*5a00*/  HMMA.16816.F32.BF16 R36, R4, R68.reuse, R36 ;  /* 0x000000440424723c */ /* 0x084ff00000041824 */
[C---:B------:R-:W-:Y:S08]  /*5a10*/  HMMA.16816.F32.BF16 R40, R16.reuse, R68, R40 ;  /* 0x000000441028723c */ /* 0x040ff00000041828 */
[-C--:B------:R-:W-:Y:S08]  /*5a20*/  HMMA.16816.F32.BF16 R44, R16, R70.reuse, R44 ;  /* 0x00000046102c723c */ /* 0x080ff0000004182c */
[C---:B------:R-:W-:Y:S08]  /*5a30*/  HMMA.16816.F32.BF16 R48, R4.reuse, R70, R48 ;  /* 0x000000460430723c */ /* 0x040ff00000041830 */
[-C--:B---3--:R-:W-:Y:S08]  /*5a40*/  HMMA.16816.F32.BF16 R52, R4, R76.reuse, R52 ;  /* 0x0000004c0434723c */ /* 0x088ff00000041834 */
[C---:B------:R-:W-:Y:S08]  /*5a50*/  HMMA.16816.F32.BF16 R56, R16.reuse, R76, R56 ;  /* 0x0000004c1038723c */ /* 0x040ff00000041838 */
[-C--:B------:R-:W-:Y:S08]  /*5a60*/  HMMA.16816.F32.BF16 R60, R16, R78.reuse, R60 ;  /* 0x0000004e103c723c */ /* 0x080ff0000004183c */
[----:B------:R-:W-:Y:S08]  /*5a70*/  HMMA.16816.F32.BF16 R64, R4, R78, R64 ;  /* 0x0000004e0440723c */ /* 0x000ff00000041840 */
[-C--:B------:R-:W-:Y:S08]  /*5a80*/  HMMA.16816.F32.BF16 R20, R80, R84.reuse, R20 ;  /* 0x000000545014723c */ /* 0x080ff00000041814 */
[C---:B------:R-:W-:Y:S08]  /*5a90*/  HMMA.16816.F32.BF16 R24, R88.reuse, R84, R24 ;  /* 0x000000545818723c */ /* 0x040ff00000041818 */
[-C--:B------:R-:W-:Y:S08]  /*5aa0*/  HMMA.16816.F32.BF16 R28, R88, R86.reuse, R28 ;  /* 0x00000056581c723c */ /* 0x080ff0000004181c */
[C---:B------:R-:W-:Y:S08]  /*5ab0*/  HMMA.16816.F32.BF16 R32, R80.reuse, R86, R32 ;  /* 0x000000565020723c */ /* 0x040ff00000041820 */
[-C--:B------:R-:W-:Y:S08]  /*5ac0*/  HMMA.16816.F32.BF16 R36, R80, R8.reuse, R36 ;  /* 0x000000085024723c */ /* 0x080ff00000041824 */
[C---:B------:R-:W-:Y:S08]  /*5ad0*/  HMMA.16816.F32.BF16 R40, R88.reuse, R8, R40 ;  /* 0x000000085828723c */ /* 0x040ff00000041828 */
[-C--:B------:R-:W-:Y:S08]  /*5ae0*/  HMMA.16816.F32.BF16 R44, R88, R10.reuse, R44 ;  /* 0x0000000a582c723c */ /* 0x080ff0000004182c */
[C---:B------:R-:W-:Y:S04]  /*5af0*/  HMMA.16816.F32.BF16 R48, R80.reuse, R10, R48 ;  /* 0x0000000a5030723c */ /* 0x040fe80000041830 */
[C---:B----4-:R-:W-:Y:S04]  /*5b00*/  LEA R5, P1, R92.reuse, R94, 0x2 ;  /* 0x0000005e5c057211 */ /* 0x050fe800078210ff */
[-C--:B-1----:R-:W-:Y:S04]  /*5b10*/  HMMA.16816.F32.BF16 R52, R80, R72.reuse, R52 ;  /* 0x000000485034723c */ /* 0x082fe80000041834 */
[----:B------:R-:W-:Y:S04]  /*5b20*/  LEA.HI.X.SX32 R4, R92, R95, 0x2, P1 ;  /* 0x0000005f5c047211 */ /* 0x000fe800008f16ff */
[C---:B------:R-:W-:Y:S04]  /*5b30*/  HMMA.16816.F32.BF16 R56, R88.reuse, R72, R56 ;  /* 0x000000485838723c */ /* 0x040fe80000041838 */
[-C--:B------:R-:W-:Y:S04]  /*5b40*/  LOP3.LUT R5, R5, R4.reuse, RZ, 0x3c, !PT ;  /* 0x0000000405057212 */ /* 0x080fe800078e3cff */
[-C--:B------:R-:W-:Y:S04]  /*5b50*/  HMMA.16816.F32.BF16 R60, R88, R74.reuse, R60 ;  /* 0x0000004a583c723c */ /* 0x080fe8000004183c */
[C---:B------:R-:W-:Y:S04]  /*5b60*/  LOP3.LUT R4, R5.reuse, R4, RZ, 0x3c, !PT ;  /* 0x0000000405047212 */ /* 0x040fe800078e3cff */
[----:B------:R-:W-:Y:S04]  /*5b70*/  HMMA.16816.F32.BF16 R64, R80, R74, R64 ;  /* 0x0000004a5040723c */ /* 0x000fe80000041840 */
[----:B------:R-:W-:Y:S05]  /*5b80*/  LOP3.LUT R5, R5, R4, RZ, 0x3c, !PT ;  /* 0x0000000405057212 */ /* 0x000fea00078e3cff */
[----:B------:R1:W-:Y:S01]  /*5b90*/  STL.64 [R1+0x30], R4 ;  /* 0x0000300401007387 */ /* 0x0003e20000100a00 */
[----:B------:R-:W-:-:S05]  /*5ba0*/  @!P0 BRA `(.L_x_582) ;  /* 0x0000036000008947 */ /* 0x000fca0003800000 */
[----:B------:R-:W2:Y:S01]  /*5bb0*/  LDL.64 R96, [R1+0x48] ;  /* 0x0000480001607983 */ /* 0x000ea20000100a00 */
[----:B------:R-:W-:Y:S02]  /*5bc0*/  IMAD.MOV.U32 R13, RZ, RZ, c[0x0][0x370] ;  /* 0x0000dc00ff0d7624 */ /* 0x000fe400078e00ff */
[----:B------:R-:W-:Y:S01]  /*5bd0*/  IMAD.MOV.U32 R14, RZ, RZ, c[0x0][0x374] ;  /* 0x0000dd00ff0e7624 */ /* 0x000fe200078e00ff */
[----:B------:R-:W3:Y:S01]  /*5be0*/  LDL R98, [R1+0x68] ;  /* 0x0000680001627983 */ /* 0x000ee20000100800 */
[C---:B-1----:R-:W-:Y:S03]  /*5bf0*/  IMAD.U32 R5, R13.reuse, -0x40, RZ ;  /* 0xffffffc00d057824 */ /* 0x042fe600078e00ff */
[----:B------:R-:W4:Y:S02]  /*5c00*/  LDL R93, [R1+0x6c] ;  /* 0x00006c00015d7983 */ /* 0x000f240000100800 */
[----:B------:R-:W-:Y:S02]  /*5c10*/  SHF.R.S32.HI R7, RZ, 0x1f, R5 ;  /* 0x0000001fff077819 */ /* 0x000fe40000011405 */
[----:B------:R-:W4:Y:S01]  /*5c20*/  LDL.LU.64 R94, [R1+0x38] ;  /* 0x00003800015e7983 */ /* 0x000f220000300a00 */
[C---:B------:R-:W-:Y:S03]  /*5c30*/  LEA R6, P5, R13.reuse, R5, 0x5 ;  /* 0x000000050d067211 */ /* 0x040fe600078a28ff */
[----:B------:R-:W4:Y:S01]  /*5c40*/  LDL R92, [R1+0x2c] ;  /* 0x00002c00015c7983 */ /* 0x000f220000100800 */
[--C-:B------:R-:W-:Y:S02]  /*5c50*/  LEA.HI.X R7, R13, R7, R14.reuse, 0x5, P5 ;  /* 0x000000070d077211 */ /* 0x100fe400028f2c0e */
[----:B--2---:R-:W-:Y:S02]  /*5c60*/  ISETP.GE.AND P4, PT, R96, c[0x0][0x220], PT ;  /* 0x0000880060007a0c */ /* 0x004fe40003f86270 */
[----:B---3--:R-:W-:Y:S02]  /*5c70*/  ISETP.GE.AND P3, PT, R98, c[0x0][0x220], PT ;  /* 0x0000880062007a0c */ /* 0x008fe40003f66270 */
[----:B----4-:R-:W-:Y:S02]  /*5c80*/  ISETP.GE.AND P2, PT, R93, c[0x0][0x220], PT ;  /* 0x000088005d007a0c */ /* 0x010fe40003f46270 */
[C---:B------:R-:W-:Y:S07]  /*5c90*/  LEA R4, P1, R5.reuse, R94, 0x1 ;  /* 0x0000005e05047211 */ /* 0x040fee00078208ff */
        /* <DEDUP_REMOVED lines=39> */
.L_x_582:
        /* <DEDUP_REMOVED lines=307> */
[----:B------:R2:W5:Y:S02]  /*7240*/  LDL.LU.64 R20, [R1+0x88] ;  /* 0x0000880001147983 */ /* 0x0005640000300a00 */
[-C--:B-1---5:R-:W-:Y:S08]  /*7250*/  HMMA.16816.F32.BF16 R100, R4, R8.reuse, R100 ;  /* 0x000000080464723c */ /* 0x0a2ff00000041864 */
        /* <DEDUP_REMOVED lines=109> */
.L_x_583:
[----:B------:R-:W-:Y:S01]  /*7930*/  ISETP.LT.AND P0, PT, RZ, UR7, PT ;  /* 0x00000007ff007c0c */ /* 0x000fe2000bf01270 */
[----:B------:R-:W-:Y:S11]  /*7940*/  UIADD3 UR7, UR7, -0x1, URZ ;  /* 0xffffffff07077890 */ /* 0x000ff6000fffe03f */
[----:B------:R-:W-:Y:S01]  /*7950*/  @!UPT UIADD3 URZ, URZ, URZ, URZ ;  /* 0x0000003f3f3ff290 */ /* 0x000fe2000fffe03f */
[----:B------:R-:W-:-:S05]  /*7960*/  @P0 BRA `(.L_x_584) ;  /* 0xffffc0d000000947 */ /* 0x000fca000383ffff */
[----:B------:R-:W2:Y:S04]  /*7970*/  LDL R73, [R1+0x78] ;  /* 0x0000780001497983 */ /* 0x000ea80000100800 */
[----:B------:R-:W3:Y:S01]  /*7980*/  LDL R72, [R1+0x7c] ;  /* 0x00007c0001487983 */ /* 0x000ee20000100800 */
        /* <DEDUP_REMOVED lines=165> */
.L_x_585:
        /* <DEDUP_REMOVED lines=18> */
.L_x_586:
        /* <DEDUP_REMOVED lines=55> */
.L_x_588:
[----:B------:R-:W-:Y:S05]  /*8870*/  BSYNC B0 ;  /* 0x0000000000007941 */ /* 0x000fea0003800000 */
.L_x_587:
        /* <DEDUP_REMOVED lines=19> */
.L_x_590:
[----:B------:R-:W-:Y:S05]  /*89b0*/  BSYNC B0 ;  /* 0x0000000000007941 */ /* 0x000fea0003800000 */
.L_x_589:
        /* <DEDUP_REMOVED lines=29> */
.L_x_592:
[----:B------:R-:W-:Y:S05]  /*8b90*/  BSYNC B0 ;  /* 0x0000000000007941 */ /* 0x000fea0003800000 */
.L_x_591:
        /* <DEDUP_REMOVED lines=18> */
.L_x_565:
        /* <DEDUP_REMOVED lines=20> */
.L_x_594:
        /* <DEDUP_REMOVED lines=18> */
.L_x_595:
        /* <DEDUP_REMOVED lines=43> */
.L_x_597:
[----:B-1----:R-:W-:Y:S05]  /*91d0*/  BSYNC B0 ;  /* 0x0000000000007941 */ /* 0x002fea0003800000 */
.L_x_596:
        /* <DEDUP_REMOVED lines=19> */
.L_x_599:
[----:B------:R-:W-:Y:S05]  /*9310*/  BSYNC B0 ;  /* 0x0000000000007941 */ /* 0x000fea0003800000 */
.L_x_598:
        /* <DEDUP_REMOVED lines=29> */
.L_x_601:
[----:B------:R-:W-:Y:S05]  /*94f0*/  BSYNC B0 ;  /* 0x0000000000007941 */ /* 0x000fea0003800000 */
.L_x_600:
        /* <DEDUP_REMOVED lines=16> */
.L_x_593:
[----:B------:R-:W-:Y:S05]  /*9600*/  BSYNC B1 ;  /* 0x0000000000017941 */ /* 0x000fea0003800000 */
.L_x_560:
        /* <DEDUP_REMOVED lines=11> */
.L_x_602:
[----:B------:R-:W-:Y:S05]  /*96c0*/  EXIT ;  /* 0x000000000000794d */ /* 0x000fea0003800000 */
.L_x_604:
        /* <DEDUP_REMOVED lines=11> */
.L_x_1592:


//--------------------- .text._ZN5flash44flash_bwd_dq_dk_dv_loop_seqk_parallel_kernelI23Flash_bwd_kernel_traitsILi192ELi64ELi64ELi8ELi4ELi2ELi2ELb1ELb1EN7cutlass10bfloat16_tE19Flash_kernel_traitsILi192ELi64ELi64ELi8ES3_EELb1ELb0ELb1ELb0ELb0ELb0ELb0EEEvNS_16Flash_bwd_paramsE --------------------------
	.section	.text._ZN5flash44flash_bwd_dq_dk_dv_loop_seqk_parallel_kernelI23Flash_bwd_kernel_traitsILi192ELi64ELi64ELi8ELi4ELi2ELi2ELb1ELb1EN7cutlass10bfloat16_tE19Flash_kernel_traitsILi192ELi64ELi64ELi8ES3_EELb1ELb0ELb1ELb0ELb0ELb0ELb0EEEvNS_16Flash_bwd_paramsE,"ax",@progbits
	.sectioninfo	@"SHI_REGISTERS=255"
	.align	128
        .global         _ZN5flash44flash_bwd_dq_dk_dv_loop_seqk_parallel_kernelI23Flash_bwd_kernel_traitsILi192ELi64ELi64ELi8ELi4ELi2ELi2ELb1ELb1EN7cutlass10bfloat16_tE19Flash_kernel_traitsILi192ELi64ELi64ELi8ES3_EELb1ELb0ELb1ELb0ELb0ELb0ELb0EEEvNS_16Flash_bwd_paramsE
        .type           _ZN5flash44flash_bwd_dq_dk_dv_loop_seqk_parallel_kernelI23Flash_bwd_kernel_traitsILi192ELi64ELi64ELi8ELi4ELi2ELi2ELb1ELb1EN7cutlass10bfloat16_tE19Flash_kernel_traitsILi192ELi64ELi64ELi8ES3_EELb1ELb0ELb1ELb0ELb0ELb0ELb0EEEvNS_16Flash_bwd_paramsE,@function
        .size           _ZN5flash44flash_bwd_dq_dk_dv_loop_seqk_parallel_kernelI23Flash_bwd_kernel_traitsILi192ELi64ELi64ELi8ELi4ELi2ELi2ELb1ELb1EN7cutlass10bfloat16_tE19Flash_kernel_traitsILi192ELi64ELi64ELi8ES3_EELb1ELb0ELb1ELb0ELb0ELb0ELb0EEEvNS_16Flash_bwd_paramsE,(.L_x_1593 - _ZN5flash44flash_bwd_dq_dk_dv_loop_seqk_parallel_kernelI23Flash_bwd_kernel_traitsILi192ELi64ELi64ELi8ELi4ELi2ELi2ELb1ELb1EN7cutlass10bfloat16_tE19Flash_kernel_traitsILi192ELi64ELi64ELi8ES3_EELb1ELb0ELb1ELb0ELb0ELb0ELb0EEEvNS_16Flash_bwd_paramsE)
        .other          _ZN5flash44flash_bwd_dq_dk_dv_loop_seqk_parallel_kernelI23Flash_bwd_kernel_traitsILi192ELi64ELi64ELi8ELi4ELi2ELi2ELb1ELb1EN7cutlass10bfloat16_tE19Flash_kernel_traitsILi192ELi64ELi64ELi8ES3_EELb1ELb0ELb1ELb0ELb0ELb0ELb0EEEvNS_16Flash_bwd_paramsE,@"STO_CUDA_ENTRY STV_DEFAULT"
_ZN5flash44flash_bwd_dq_dk_dv_loop_seqk_parallel_kernelI23Flash_bwd_kernel_traitsILi192ELi64ELi64ELi8ELi4ELi2ELi2ELb1ELb1EN7cutlass10bfloat16_tE19Flash_kernel_traitsILi192ELi64ELi64ELi8ES3_EELb1ELb0ELb1ELb0ELb0ELb0ELb0EEEvNS_16Flash_bwd_paramsE:
.text._ZN5flash44flash_bwd_dq_dk_dv_loop_seqk_parallel_kernelI23Flash_bwd_kernel_traitsILi192ELi64ELi64ELi8ELi4ELi2ELi2ELb1ELb1EN7cutlass10bfloat16_tE19Flash_kernel_traitsILi192ELi64ELi64ELi8ES3_EELb1ELb0ELb1ELb0ELb0ELb0ELb0EEEvNS_16Flash_bwd_paramsE:
        /* <DEDUP_REMOVED lines=15> */
[----:B------:R-:W-:Y:S02]  /*00f0*/  UMOV UR9, 0x80 ;  /* 0x0000008000097882 */ /* 0x000fe40000000000 */
[----:B------:R-:W-:Y:S01]  /*0100*/  ULDC UR7, c[0x0][0x210] ;  /* 0x0000840000077ab9 */ /* 0x000fe20000000800 */
[----:B------:R-:W3:Y:S01]  /*0110*/  S2UR UR40, SR_CTAID.Y ;  /* 0x00000000002879c3 */ /* 0x000ee20000002600 */
[----:B------:R-:W-:-:S02]  /*0120*/  ULDC UR61, c[0x0][0x234] ;  /* 0x00008d00003d7ab9 */ /* 0x000fc40000000800 */
[----:B------:R-:W-:Y:S02]  /*0130*/  UISETP.NE.AND UP5, UPT, UR10, URZ, UPT ;  /* 0x0000003f0a00728c */ /* 0x000fe4000bfa5270 */
[----:B------:R-:W-:Y:S02]  /*0140*/  UIMAD UR61, UR9, UR7, UR61 ;  /* 0x00000007093d72a4 */ /* 0x000fe4000f8e023d */
[----:B------:R-:W-:Y:S02]  /*0150*/  ULDC UR16, c[0x0][0x224] ;  /* 0x0000890000107ab9 */ /* 0x000fe40000000800 */
[----:B------:R-:W-:Y:S02]  /*0160*/  ULDC UR51, c[0x0][0x22c] ;  /* 0x00008b0000337ab9 */ /* 0x000fe40000000800 */
[----:B------:R-:W-:Y:S02]  /*0170*/  ULDC UR42, c[0x0][0x1c0] ;  /* 0x00007000002a7ab9 */ /* 0x000fe40000000800 */
[----:B------:R-:W-:Y:S01]  /*0180*/  ULDC UR13, c[0x0][0x1c0] ;  /* 0x00007000000d7ab9 */ /* 0x000fe20000000800 */
[----:B-1----:R-:W-:Y:S01]  /*0190*/  SHF.R.S32.HI R5, RZ, 0x1f, R6 ;  /* 0x0000001fff057819 */ /* 0x002fe20000011406 */
[----:B--2---:R-:W-:-:S02]  /*01a0*/  ULOP3.LUT UR8, UR41, UR6, URZ, 0x3c, !UPT ;  /* 0x0000000629087292 */ /* 0x004fc4000f8e3c3f */
[----:B------:R-:W-:Y:S01]  /*01b0*/  USHF.R.S32.HI UR6, URZ, 0x1f, UR41 ;  /* 0x0000001f3f067899 */ /* 0x000fe20008011429 */
[CC--:B------:R-:W-:Y:S01]  /*01c0*/  LEA.HI R3, R5.reuse, R6.reuse, RZ, 0x5 ;  /* 0x0000000605037211 */ /* 0x0c0fe200078f28ff */
[----:B------:R-:W-:Y:S01]  /*01d0*/  USHF.R.S32.HI UR9, URZ, 0x1f, UR41 ;  /* 0x0000001f3f097899 */ /* 0x000fe20008011429 */
[-C--:B------:R-:W-:Y:S01]  /*01e0*/  LEA.HI R10, R5, R6.reuse, RZ, 0x3 ;  /* 0x00000006050a7211 */ /* 0x080fe200078f18ff */
[----:B------:R-:W-:Y:S01]  /*01f0*/  ULDC UR14, c[0x0][0x1c0] ;  /* 0x00007000000e7ab9 */ /* 0x000fe20000000800 */
[----:B------:R-:W-:Y:S01]  /*0200*/  LOP3.LUT R4, R3, 0xffffffe0, RZ, 0xc0, !PT ;  /* 0xffffffe003047812 */ /* 0x000fe200078ec0ff */
[----:B---3--:R-:W-:Y:S01]  /*0210*/  USHF.R.S32.HI UR10, URZ, 0x1f, UR40 ;  /* 0x0000001f3f0a7899 */ /* 0x008fe20008011428 */
[--C-:B------:R-:W-:Y:S01]  /*0220*/  SHF.R.S32.HI R0, RZ, 0x5, R3.reuse ;  /* 0x00000005ff007819 */ /* 0x100fe20000011403 */
[----:B------:R-:W-:Y:S01]  /*0230*/  UIMAD.WIDE UR42, UR51, UR42, URZ ;  /* 0x0000002a332a72a5 */ /* 0x000fe2000f8e023f */
[----:B------:R-:W-:Y:S01]  /*0240*/  SHF.R.S32.HI R12, RZ, 0x1f, R3 ;  /* 0x0000001fff0c7819 */ /* 0x000fe20000011403 */
[----:B------:R-:W-:Y:S01]  /*0250*/  IMAD.IADD R9, R6, 0x1, -R4 ;  /* 0x0000000106097824 */ /* 0x000fe200078e0a04 */
[CC--:B------:R-:W-:Y:S01]  /*0260*/  LEA.HI R2, R5.reuse, R6.reuse, RZ, 0x4 ;  /* 0x0000000605027211 */ /* 0x0c0fe200078f20ff */
[----:B------:R-:W-:Y:S01]  /*0270*/  UIMAD UR52, UR41, UR51, URZ ;  /* 0x00000033293472a4 */ /* 0x000fe2000f8e023f */
[CC--:B------:R-:W-:Y:S01]  /*0280*/  LEA.HI R14, R5.reuse, R6.reuse, RZ, 0x7 ;  /* 0x00000006050e7211 */ /* 0x0c0fe200078f38ff */
[----:B------:R-:W-:Y:S01]  /*0290*/  UIMAD UR51, UR51, UR13, URZ ;  /* 0x0000000d333372a4 */ /* 0x000fe2000f8e023f */
[CC--:B------:R-:W-:Y:S01]  /*02a0*/  LEA.HI R15, R5.reuse, R6.reuse, RZ, 0x6 ;  /* 0x00000006050f7211 */ /* 0x0c0fe200078f30ff */
[----:B------:R-:W-:Y:S01]  /*02b0*/  ULDC UR15, c[0x0][0x1c0] ;  /* 0x00007000000f7ab9 */ /* 0x000fe20000000800 */
[----:B------:R-:W-:Y:S01]  /*02c0*/  LEA.HI R5, R5, R6, RZ, 0x2 ;  /* 0x0000000605057211 */ /* 0x000fe200078f10ff */
[----:B------:R-:W-:Y:S01]  /*02d0*/  ULDC UR12, c[0x0][0x1c0] ;  /* 0x00007000000c7ab9 */ /* 0x000fe20000000800 */
[-C--:B------:R-:W-:Y:S01]  /*02e0*/  LEA.HI R4, R12, R0.reuse, RZ, 0x2 ;  /* 0x000000000c047211 */ /* 0x080fe200078f10ff */
[----:B------:R-:W-:Y:S01]  /*02f0*/  UIMAD.WIDE.U32 UR48, UR40, UR16, URZ ;  /* 0x00000010283072a5 */ /* 0x000fe2000f8e003f */
[----:B------:R-:W-:Y:S01]  /*0300*/  LEA.HI R3, R3, R0, RZ, 0x1 ;  /* 0x0000000003037211 */ /* 0x000fe200078f08ff */
[----:B------:R-:W-:Y:S01]  /*0310*/  UIMAD UR7, UR40, UR12, UR41 ;  /* 0x0000000c280772a4 */ /* 0x000fe2000f8e0229 */
[----:B------:R-:W-:Y:S01]  /*0320*/  LOP3.LUT R7, R10, 0xfffffff8, RZ, 0xc0, !PT ;  /* 0xfffffff80a077812 */ /* 0x000fe200078ec0ff */
[----:B------:R-:W-:Y:S01]  /*0330*/  USHF.L.U32 UR50, UR51, 0x6, URZ ;  /* 0x0000000633327899 */ /* 0x000fe2000800063f */
[----:B------:R-:W-:Y:S01]  /*0340*/  LOP3.LUT R8, R2, 0xfffffff0, RZ, 0xc0, !PT ;  /* 0xfffffff002087812 */ /* 0x000fe200078ec0ff */
[----:B------:R-:W-:Y:S01]  /*0350*/  ULDC UR55, c[0x0][0x214] ;  /* 0x0000850000377ab9 */ /* 0x000fe20000000800 */
        /* <DEDUP_REMOVED lines=13> */
[----:B------:R-:W-:Y:S01]  /*0430*/  STL [R1+0x84], R18 ;  /* 0x0000841201007387 */ /* 0x000fe20000100800 */
[----:B------:R-:W-:Y:S01]  /*0440*/  LEA.HI R2, R2, R6, RZ, 0x1 ;  /* 0x0000000602027211 */ /* 0x000fe200078f08ff */
[----:B------:R-:W-:Y:S01]  /*0450*/  ULDC.U8 UR11, c[0x0][0x3d0] ;  /* 0x0000f400000b7ab9 */ /* 0x000fe20000000000 */
[----:B------:R-:W-:Y:S01]  /*0460*/  LEA.HI R0, R0, R3, RZ, 0x3 ;  /* 0x0000000300007211 */ /* 0x000fe200078f18ff */
[----:B------:R-:W-:Y:S01]  /*0470*/  STL [R1+0x48], R20 ;  /* 0x0000481401007387 */ /* 0x000fe20000100800 */
[----:B------:R-:W-:Y:S01]  /*0480*/  LOP3.LUT R2, R2, 0xfffffffe, RZ, 0xc0, !PT ;  /* 0xfffffffe02027812 */ /* 0x000fe200078ec0ff */
[----:B------:R-:W-:Y:S01]  /*0490*/  ULDC UR56, c[0x0][0x224] ;  /* 0x0000890000387ab9 */ /* 0x000fe20000000800 */
[----:B------:R-:W-:Y:S01]  /*04a0*/  LOP3.LUT R0, R0, 0xfffffff8, RZ, 0xc0, !PT ;  /* 0xfffffff800007812 */ /* 0x000fe200078ec0ff */
[----:B------:R-:W-:Y:S01]  /*04b0*/  @UP5 UIMAD UR60, UR40, UR55, URZ ;  /* 0x00000037283c52a4 */ /* 0x000fe2000f8e023f */
[----:B------:R-:W-:Y:S01]  /*04c0*/  LOP3.LUT P4, RZ, R7, 0x4, RZ, 0xc0, !PT ;  /* 0x0000000407ff7812 */ /* 0x000fe2000788c0ff */
[----:B------:R-:W-:Y:S01]  /*04d0*/  IMAD.IADD R11, R6, 0x1, -R2 ;  /* 0x00000001060b7824 */ /* 0x000fe200078e0a02 */
[----:B------:R-:W-:Y:S01]  /*04e0*/  SHF.R.S32.HI R2, RZ, 0x1f, R9 ;  /* 0x0000001fff027819 */ /* 0x000fe20000011409 */
[----:B------:R-:W-:Y:S01]  /*04f0*/  IMAD.IADD R6, R3, 0x1, -R0 ;  /* 0x0000000103067824 */ /* 0x000fe200078e0a00 */
[----:B------:R-:W-:Y:S01]  /*0500*/  SHF.R.S32.HI R3, RZ, 0x1f, R8 ;  /* 0x0000001fff037819 */ /* 0x000fe20000011408 */
[----:B------:R-:W-:Y:S01]  /*0510*/  IMAD.SHL.U32 R0, R17, 0x40, RZ ;  /* 0x0000004011007824 */ /* 0x000fe200078e00ff */
[----:B------:R-:W-:Y:S01]  /*0520*/  LEA.HI R17, R2, R9, RZ, 0x2 ;  /* 0x0000000902117211 */ /* 0x000fe200078f10ff */
[----:B------:R-:W-:Y:S01]  /*0530*/  ULDC.64 UR4, c[0x0][0x118] ;  /* 0x0000460000047ab9 */ /* 0x000fe20000000a00 */
[----:B------:R-:W-:Y:S01]  /*0540*/  LEA.HI R12, R3, R8, RZ, 0x3 ;  /* 0x00000008030c7211 */ /* 0x000fe200078f18ff */
[----:B------:R-:W-:Y:S01]  /*0550*/  IMAD.U32 R3, RZ, RZ, UR6 ;  /* 0x00000006ff037e24 */ /* 0x000fe2000f8e00ff */
[----:B------:R-:W-:Y:S01]  /*0560*/  LOP3.LUT R0, R0, 0x1c0, RZ, 0xc0, !PT ;  /* 0x000001c000007812 */ /* 0x000fe200078ec0ff */
[----:B------:R-:W-:Y:S01]  /*0570*/  IMAD.SHL.U32 R3, R11, 0x200, RZ ;  /* 0x000002000b037824 */ /* 0x000fe200078e00ff */
[----:B------:R-:W-:Y:S01]  /*0580*/  LOP3.LUT R4, R6, 0x1, RZ, 0xc0, !PT ;  /* 0x0000000106047812 */ /* 0x000fe200078ec0ff */
[----:B------:R-:W-:Y:S01]  /*0590*/  USHF.L.U32 UR6, UR40, 0x7, URZ ;  /* 0x0000000728067899 */ /* 0x000fe2000800063f */
[----:B------:R-:W-:Y:S01]  /*05a0*/  LOP3.LUT R2, R0, 0x38, R20, 0xf8, !PT ;  /* 0x0000003800027812 */ /* 0x000fe200078ef814 */
[----:B------:R-:W-:Y:S01]  /*05b0*/  ULDC UR44, c[0x0][0x2e8] ;  /* 0x0000ba00002c7ab9 */ /* 0x000fe20000000800 */
[----:B------:R-:W-:Y:S01]  /*05c0*/  SHF.R.U32.HI R0, RZ, 0x3, R0 ;  /* 0x00000003ff007819 */ /* 0x000fe20000011600 */
[----:B------:R-:W-:Y:S01]  /*05d0*/  UISETP.NE.AND UP6, UPT, UR11, URZ, UPT ;  /* 0x0000003f0b00728c */ /* 0x000fe2000bfc5270 */
[C---:B------:R-:W-:Y:S01]  /*05e0*/  LOP3.LUT P3, RZ, R7.reuse, 0x2, RZ, 0xc0, !PT ;  /* 0x0000000207ff7812 */ /* 0x040fe2000786c0ff */
[----:B------:R-:W-:Y:S01]  /*05f0*/  UIMAD.WIDE.U32 UR46, UR42, UR48, URZ ;  /* 0x000000302a2e72a5 */ /* 0x000fe2000f8e003f */
[----:B------:R-:W-:Y:S01]  /*0600*/  LOP3.LUT R9, R2, R0, RZ, 0x3c, !PT ;  /* 0x0000000002097212 */ /* 0x000fe200078e3cff */
[----:B------:R-:W-:Y:S01]  /*0610*/  IMAD.SHL.U32 R0, R7, 0x40, RZ ;  /* 0x0000004007007824 */ /* 0x000fe200078e00ff */
[----:B------:R-:W-:Y:S01]  /*0620*/  LOP3.LUT R2, R12, 0xfffffff8, RZ, 0xc0, !PT ;  /* 0xfffffff80c027812 */ /* 0x000fe200078ec0ff */
[----:B------:R-:W-:Y:S01]  /*0630*/  UIMAD UR57, UR43, UR48, URZ ;  /* 0x000000302b3972a4 */ /* 0x000fe2000f8e023f */
[----:B------:R-:W-:Y:S01]  /*0640*/  SHF.R.S32.HI R7, RZ, 0x7, R14 ;  /* 0x00000007ff077819 */ /* 0x000fe2000001140e */
[----:B------:R-:W-:Y:S01]  /*0650*/  USHF.R.S32.HI UR59, URZ, 0x1f, UR52 ;  /* 0x0000001f3f3b7899 */ /* 0x000fe20008011434 */
[----:B------:R-:W-:Y:S01]  /*0660*/  LOP3.LUT R0, R0, 0x1c0, RZ, 0xc0, !PT ;  /* 0x000001c000007812 */ /* 0x000fe200078ec0ff */
[----:B------:R-:W-:Y:S01]  /*0670*/  IMAD.IADD R8, R8, 0x1, -R2 ;  /* 0x0000000108087824 */ /* 0x000fe200078e0a02 */
[----:B------:R-:W-:Y:S01]  /*0680*/  ISETP.NE.U32.AND P0, PT, R4, 0x1, PT ;  /* 0x000000010400780c */ /* 0x000fe20003f05070 */
[----:B------:R-:W-:Y:S01]  /*0690*/  IMAD.U32 R2, RZ, RZ, UR8 ;  /* 0x00000008ff027e24 */ /* 0x000fe2000f8e00ff */
[----:B------:R-:W-:Y:S01]  /*06a0*/  LOP3.LUT R252, R0, 0x8, R10, 0xf8, !PT ;  /* 0x0000000800fc7812 */ /* 0x000fe200078ef80a */
[----:B------:R-:W-:Y:S01]  /*06b0*/  USHF.R.S32.HI UR8, URZ, 0x1f, UR16 ;  /* 0x0000001f3f087899 */ /* 0x000fe20008011410 */
[----:B------:R-:W-:Y:S01]  /*06c0*/  R2P PR, R6, 0x6 ;  /* 0x0000000606007804 */ /* 0x000fe20000000000 */
[----:B------:R-:W-:Y:S01]  /*06d0*/  UIMAD UR56, UR7, UR56, URZ ;  /* 0x00000038073872a4 */ /* 0x000fe2000f8e023f */
[----:B------:R1:W-:Y:S01]  /*06e0*/  STL [R1+0x8c], R2 ;  /* 0x00008c0201007387 */ /* 0x0003e20000100800 */
[C---:B------:R-:W-:Y:S01]  /*06f0*/  LOP3.LUT P6, RZ, R8.reuse, 0x4, RZ, 0xc0, !PT ;  /* 0x0000000408ff7812 */ /* 0x040fe200078cc0ff */
[----:B------:R-:W-:Y:S01]  /*0700*/  UIMAD UR58, UR8, UR40, URZ ;  /* 0x00000028083a72a4 */ /* 0x000fe2000f8e023f */
[----:B------:R-:W-:Y:S01]  /*0710*/  LOP3.LUT P5, RZ, R8, 0x2, RZ, 0xc0, !PT ;  /* 0x0000000208ff7812 */ /* 0x000fe200078ac0ff */
[----:B------:R-:W-:-:S02]  /*0720*/  @!UP5 UIMAD UR8, UR40, UR15, UR41 ;  /* 0x0000000f2808d2a4 */ /* 0x000fc4000f8e0229 */
[----:B------:R-:W-:Y:S02]  /*0730*/  USHF.R.S32.HI UR54, URZ, 0x1f, UR50 ;  /* 0x0000001f3f367899 */ /* 0x000fe40008011432 */
[----:B------:R-:W-:Y:S02]  /*0740*/  @!UP5 UIMAD UR55, UR8, UR55, URZ ;  /* 0x000000370837d2a4 */ /* 0x000fe4000f8e023f */
[----:B------:R-:W-:Y:S01]  /*0750*/  ULDC.U8 UR36, c[0x0][0x2d8] ;  /* 0x0000b60000247ab9 */ /* 0x000fe20000000000 */
[----:B-1----:R-:W-:-:S05]  /*0760*/  IMAD.SHL.U32 R2, R13, 0x10, RZ ;  /* 0x000000100d027824 */ /* 0x002fca00078e00ff */
[----:B------:R-:W-:Y:S01]  /*0770*/  LOP3.LUT R5, R0, 0x10, R2, 0xf8, !PT ;  /* 0x0000001000057812 */ /* 0x000fe200078ef802 */
[----:B------:R-:W-:Y:S01]  /*0780*/  IMAD R2, R7, 0x800, R3 ;  /* 0x0000080007027824 */ /* 0x000fe200078e0203 */
[----:B------:R-:W-:Y:S02]  /*0790*/  SHF.R.U32.HI R0, RZ, 0x3, R0 ;  /* 0x00000003ff007819 */ /* 0x000fe40000011600 */
[----:B------:R-:W-:Y:S01]  /*07a0*/  LOP3.LUT R4, R5, 0x8, R10, 0xf8, !PT ;  /* 0x0000000805047812 */ /* 0x000fe200078ef80a */
[----:B------:R-:W-:Y:S01]  /*07b0*/  IMAD.SHL.U32 R5, R11, 0x20, RZ ;  /* 0x000000200b057824 */ /* 0x000fe200078e00ff */
[----:B------:R-:W-:Y:S01]  /*07c0*/  LOP3.LUT R252, R252, R0, RZ, 0x3c, !PT ;  /* 0x00000000fcfc7212 */ /* 0x000fe200078e3cff */
[----:B------:R-:W-:Y:S01]  /*07d0*/  IMAD.SHL.U32 R10, R7, 0x20, RZ ;  /* 0x00000020070a7824 */ /* 0x000fe200078e00ff */
[----:B------:R-:W-:Y:S01]  /*07e0*/  LOP3.LUT R3, R3, R4, R0, 0xf6, !PT ;  /* 0x0000000403037212 */ /* 0x000fe200078ef600 */
[----:B------:R-:W-:Y:S01]  /*07f0*/  IMAD.SHL.U32 R4, R6, 0x40, RZ ;  /* 0x0000004006047824 */ /* 0x000fe200078e00ff */
[----:B------:R-:W-:Y:S01]  /*0800*/  SHF.R.S32.HI R0, RZ, 0x6, R15 ;  /* 0x00000006ff007819 */ /* 0x000fe2000001140f */
[----:B------:R-:W-:Y:S01]  /*0810*/  IMAD.IADD R252, R2, 0x1, R252 ;  /* 0x0000000102fc7824 */ /* 0x000fe200078e02fc */
[----:B------:R1:W-:Y:S01]  /*0820*/  STL [R1+0x88], R10 ;  /* 0x0000880a01007387 */ /* 0x0003e20000100800 */
[----:B------:R-:W-:Y:S01]  /*0830*/  IMAD.U32 R2, RZ, RZ, UR6 ;  /* 0x00000006ff027e24 */ /* 0x000fe2000f8e00ff */
[----:B------:R-:W-:Y:S01]  /*0840*/  UIMAD UR6, UR40, UR14, UR41 ;  /* 0x0000000e280672a4 */ /* 0x000fe2000f8e0229 */
[----:B------:R-:W-:-:S02]  /*0850*/  IMAD R15, R0, 0x200, R9 ;  /* 0x00000200000f7824 */ /* 0x000fc400078e0209 */
[----:B------:R-:W-:Y:S01]  /*0860*/  IMAD.SHL.U32 R2, R0, 0x8, RZ ;  /* 0x0000000800027824 */ /* 0x000fe200078e00ff */
[----:B------:R-:W-:Y:S01]  /*0870*/  LOP3.LUT R0, R4, 0x1c0, RZ, 0xc0, !PT ;  /* 0x000001c004007812 */ /* 0x000fe200078ec0ff */
[----:B------:R-:W-:Y:S01]  /*0880*/  IMAD.SHL.U32 R6, R8, 0x40, RZ ;  /* 0x0000004008067824 */ /* 0x000fe200078e00ff */
[----:B------:R-:W-:Y:S02]  /*0890*/  USHF.L.U32 UR45, UR6, 0x5, URZ ;  /* 0x00000005062d7899 */ /* 0x000fe4000800063f */
[----:B------:R-:W-:Y:S02]  /*08a0*/  LOP3.LUT R2, R2, 0x18, RZ, 0xc0, !PT ;  /* 0x0000001802027812 */ /* 0x000fe400078ec0ff */
[----:B------:R-:W-:Y:S01]  /*08b0*/  SHF.R.U32.HI R4, RZ, 0x3, R0 ;  /* 0x00000003ff047819 */ /* 0x000fe20000011600 */
[----:B------:R-:W-:Y:S01]  /*08c0*/  USHF.R.S32.HI UR53, URZ, 0x1f, UR45 ;  /* 0x0000001f3f357899 */ /* 0x000fe2000801142d */
[----:B------:R-:W-:Y:S02]  /*08d0*/  LOP3.LUT R9, R2, 0x20, R5, 0xf8, !PT ;  /* 0x0000002002097812 */ /* 0x000fe400078ef805 */
[----:B------:R-:W-:-:S02]  /*08e0*/  LOP3.LUT R7, R4, R0, R2, 0x1e, !PT ;  /* 0x0000000004077212 */ /* 0x000fc400078e1e02 */
[----:B------:R-:W-:Y:S01]  /*08f0*/  LOP3.LUT R2, R0, 0x20, R10, 0xf8, !PT ;  /* 0x0000002000027812 */ /* 0x000fe200078ef80a */
[----:B------:R-:W-:Y:S01]  /*0900*/  IMAD.SHL.U32 R0, R16, 0x2, RZ ;  /* 0x0000000210007824 */ /* 0x000fe200078e00ff */
[----:B------:R-:W-:Y:S02]  /*0910*/  IADD3 R16, R20, 0x40, RZ ;  /* 0x0000004014107810 */ /* 0x000fe40007ffe0ff */
[----:B------:R-:W-:Y:S01]  /*0920*/  LOP3.LUT R4, R2, R4, RZ, 0x3c, !PT ;  /* 0x0000000402047212 */ /* 0x000fe200078e3cff */
[--C-:B------:R-:W-:Y:S02]  /*0930*/  IMAD R5, R18, 0x400, R0.reuse ;  /* 0x0000040012057824 */ /* 0x100fe400078e0200 */
[----:B------:R-:W-:Y:S01]  /*0940*/  IMAD.U32 R2, RZ, RZ, UR10 ;  /* 0x0000000aff027e24 */ /* 0x000fe2000f8e00ff */
[----:B------:R-:W-:Y:S01]  /*0950*/  STL [R1+0x6c], R16 ;  /* 0x00006c1001007387 */ /* 0x000fe20000100800 */
[----:B------:R-:W-:Y:S02]  /*0960*/  IMAD.U32 R2, RZ, RZ, UR9 ;  /* 0x00000009ff027e24 */ /* 0x000fe4000f8e00ff */
[----:B------:R-:W-:Y:S01]  /*0970*/  IMAD R2, R13, 0x400, R0 ;  /* 0x000004000d027824 */ /* 0x000fe200078e0200 */
[----:B------:R-:W-:Y:S01]  /*0980*/  LOP3.LUT R0, R6, 0x1c0, RZ, 0xc0, !PT ;  /* 0x000001c006007812 */ /* 0x000fe200078ec0ff */
[----:B------:R-:W-:-:S02]  /*0990*/  IMAD.IADD R14, R5, 0x1, R4 ;  /* 0x00000001050e7824 */ /* 0x000fc400078e0204 */
[----:B------:R-:W-:Y:S02]  /*09a0*/  IMAD.SHL.U32 R4, R11, 0x8, RZ ;  /* 0x000000080b047824 */ /* 0x000fe400078e00ff */
[----:B-1----:R-:W-:Y:S01]  /*09b0*/  IMAD.IADD R10, R2, 0x1, R7 ;  /* 0x00000001020a7824 */ /* 0x002fe200078e0207 */
[----:B------:R-:W-:Y:S01]  /*09c0*/  SHF.R.U32.HI R2, RZ, 0x3, R0 ;  /* 0x00000003ff027819 */ /* 0x000fe20000011600 */
[----:B------:R-:W-:Y:S01]  /*09d0*/  IMAD.SHL.U32 R7, R12, 0x40, RZ ;  /* 0x000000400c077824 */ /* 0x000fe200078e00ff */
[----:B------:R-:W-:Y:S01]  /*09e0*/  LOP3.LUT R4, R0, 0x8, R4, 0xf8, !PT ;  /* 0x0000000800047812 */ /* 0x000fe200078ef804 */
[----:B------:R-:W-:Y:S01]  /*09f0*/  IMAD.MOV.U32 R5, RZ, RZ, 0x20 ;  /* 0x00000020ff057424 */ /* 0x000fe200078e00ff */
[----:B------:R-:W-:Y:S01]  /*0a00*/  LOP3.LUT R0, R2, R9, R0, 0x1e, !PT ;  /* 0x0000000902007212 */ /* 0x000fe200078e1e00 */
[----:B------:R-:W-:Y:S01]  /*0a10*/  IMAD.MOV.U32 R11, RZ, RZ, 0x40 ;  /* 0x00000040ff0b7424 */ /* 0x000fe200078e00ff */
[----:B------:R-:W-:Y:S01]  /*0a20*/  LOP3.LUT R7, R7, 0xfffffe00, RZ, 0xc0, !PT ;  /* 0xfffffe0007077812 */ /* 0x000fe200078ec0ff */
[----:B------:R-:W-:Y:S01]  /*0a30*/  IMAD.MOV.U32 R9, RZ, RZ, -0x10 ;  /* 0xfffffff0ff097424 */ /* 0x000fe200078e00ff */
[----:B------:R-:W-:-:S02]  /*0a40*/  LOP3.LUT R2, R4, R2, RZ, 0x3c, !PT ;  /* 0x0000000204027212 */ /* 0x000fc400078e3cff */
        /* <DEDUP_REMOVED lines=12> */
[----:B------:R2:W-:Y:S01]  /*0b10*/  STL [R1+0x50], R12 ;  /* 0x0000500c01007387 */ /* 0x0005e20000100800 */
[----:B------:R-:W-:Y:S01]  /*0b20*/  IMAD.IADD R8, R2, 0x1, R8 ;  /* 0x0000000102087824 */ /* 0x000fe200078e0208 */
[----:B------:R-:W-:-:S02]  /*0b30*/  SEL R2, R11, 0xffffffc0, !P4 ;  /* 0xffffffc00b027807 */ /* 0x000fc40006000000 */
[----:B------:R3:W-:Y:S01]  /*0b40*/  STL [R1+0x2c], R4 ;  /* 0x00002c0401007387 */ /* 0x0007e20000100800 */
[----:B------:R-:W-:Y:S02]  /*0b50*/  SEL R5, R5, 0xffffffe0, !P5 ;  /* 0xffffffe005057807 */ /* 0x000fe40006800000 */
[----:B------:R-:W-:Y:S01]  /*0b60*/  LEA R8, R8, 0x12000, 0x1 ;  /* 0x0001200008087811 */ /* 0x000fe200078e08ff */
[----:B------:R-:W-:Y:S01]  /*0b70*/  STL [R1], R0 ;  /* 0x0000000001007387 */ /* 0x000fe20000100800 */
[----:B-1----:R-:W-:-:S04]  /*0b80*/  LEA R13, R10, 0xc000, 0x1 ;  /* 0x0000c0000a0d7811 */ /* 0x002fc800078e08ff */
[C---:B--2---:R-:W-:Y:S02]  /*0b90*/  IADD3 R12, R13.reuse, 0x40, RZ ;  /* 0x000000400d0c7810 */ /* 0x044fe40007ffe0ff */
[----:B------:R-:W-:Y:S01]  /*0ba0*/  @P2 IADD3 R12, R13, -0x40, RZ ;  /* 0xffffffc00d0c2810 */ /* 0x000fe20007ffe0ff */
[C---:B---3--:R-:W-:Y:S02]  /*0bb0*/  IMAD.SHL.U32 R4, R252.reuse, 0x2, RZ ;  /* 0x00000002fc047824 */ /* 0x048fe400078e00ff */
[----:B------:R-:W-:-:S03]  /*0bc0*/  IMAD R252, R252, 0x2, R2 ;  /* 0x00000002fcfc7824 */ /* 0x000fc600078e0202 */
[----:B------:R1:W-:Y:S02]  /*0bd0*/  STL [R1+0x4], R4 ;  /* 0x0000040401007387 */ /* 0x0003e40000100800 */
[----:B-1----:R-:W-:Y:S01]  /*0be0*/  SEL R4, R11, 0xffffffc0, !P6 ;  /* 0xffffffc00b047807 */ /* 0x002fe20007000000 */
[----:B------:R-:W-:Y:S02]  /*0bf0*/  IMAD.IADD R11, R2, 0x1, R0 ;  /* 0x00000001020b7824 */ /* 0x000fe400078e0200 */
[----:B------:R-:W-:Y:S02]  /*0c00*/  IMAD.SHL.U32 R0, R14, 0x2, RZ ;  /* 0x000000020e007824 */ /* 0x000fe400078e00ff */
[C---:B------:R-:W-:Y:S01]  /*0c10*/  IMAD R2, R3.reuse, 0x2, R2 ;  /* 0x0000000203027824 */ /* 0x040fe200078e0202 */
[----:B------:R1:W-:Y:S01]  /*0c20*/  STL [R1+0x10], R11 ;  /* 0x0000100b01007387 */ /* 0x0003e20000100800 */
[C---:B------:R-:W-:Y:S02]  /*0c30*/  IMAD.IADD R10, R0.reuse, 0x1, R9 ;  /* 0x00000001000a7824 */ /* 0x040fe400078e0209 */
[----:B------:R-:W-:Y:S01]  /*0c40*/  IMAD.SHL.U32 R3, R3, 0x2, RZ ;  /* 0x0000000203037824 */ /* 0x000fe200078e00ff */
[----:B------:R2:W-:Y:S04]  /*0c50*/  STL [R1+0x54], R0 ;  /* 0x0000540001007387 */ /* 0x0005e80000100800 */
[----:B------:R-:W-:Y:S04]  /*0c60*/  STL [R1+0x74], R13 ;  /* 0x0000740d01007387 */ /* 0x000fe80000100800 */
[----:B------:R3:W-:Y:S01]  /*0c70*/  STL [R1+0x60], R10 ;  /* 0x0000600a01007387 */ /* 0x0007e20000100800 */
[----:B-1----:R-:W-:-:S02]  /*0c80*/  IADD3 R11, R0, 0x20, RZ ;  /* 0x00000020000b7810 */ /* 0x002fc40007ffe0ff */
[----:B------:R-:W-:Y:S01]  /*0c90*/  @P1 IADD3 R11, R0, -0x20, RZ ;  /* 0xffffffe0000b1810 */ /* 0x000fe20007ffe0ff */
[----:B--2---:R-:W-:Y:S02]  /*0ca0*/  IMAD.SHL.U32 R0, R7, 0x2, RZ ;  /* 0x0000000207007824 */ /* 0x004fe400078e00ff */
[----:B---3--:R-:W-:Y:S02]  /*0cb0*/  IMAD.SHL.U32 R10, R6, 0x2, RZ ;  /* 0x00000002060a7824 */ /* 0x008fe400078e00ff */
        /* <DEDUP_REMOVED lines=18> */
.L_x_651:
        /* <DEDUP_REMOVED lines=12> */
[----:B-123--:R-:W-:Y:S01]  /*0ea0*/  IMAD.U32 R4, RZ, RZ, UR6 ;  /* 0x00000006ff047e24 */ /* 0x00efe2000f8e00ff */
[----:B------:R-:W-:Y:S01]  /*0eb0*/  ULDC.U8 UR14, c[0x0][0x312] ;  /* 0x0000c480000e7ab9 */ /* 0x000fe20000000000 */
[----:B------:R-:W-:Y:S01]  /*0ec0*/  PLOP3.LUT P0, PT, PT, PT, UP3, 0x80, 0x0 ;  /* 0x000000000000781c */ /* 0x000fe20003f0f038 */
[----:B------:R-:W-:Y:S01]  /*0ed0*/  ULDC.64 UR8, c[0x0][0x248] ;  /* 0x0000920000087ab9 */ /* 0x000fe20000000a00 */
[----:B------:R-:W-:Y:S01]  /*0ee0*/  IMAD.U32 R5, RZ, RZ, UR7 ;  /* 0x00000007ff057e24 */ /* 0x000fe2000f8e00ff */
[----:B------:R-:W-:Y:S02]  /*0ef0*/  UISETP.NE.AND UP4, UPT, UR14, URZ, UPT ;  /* 0x0000003f0e00728c */ /* 0x000fe4000bf85270 */
[----:B------:R-:W-:-:S02]  /*0f00*/  @UP3 UIADD3 UR6, UP0, UR13, UR10, URZ ;  /* 0x0000000a0d063290 */ /* 0x000fc4000ff1e03f */
        /* <DEDUP_REMOVED lines=34> */
.L_x_605:
        /* <DEDUP_REMOVED lines=21> */
[----:B------:R-:W-:Y:S02]  /*1280*/  UIADD3 UR9, UR14, 0x3f, URZ ;  /* 0x0000003f0e097890 */ /* 0x000fe4000fffe03f */
[----:B------:R-:W-:Y:S02]  /*1290*/  ULDC.64 UR10, c[0x0][0x178] ;  /* 0x00005e00000a7ab9 */ /* 0x000fe40000000a00 */
[----:B------:R-:W-:Y:S02]  /*12a0*/  UIMAD UR12, UR32, UR10, URZ ;  /* 0x0000000a200c72a4 */ /* 0x000fe4000f8e023f */
[----:B------:R-:W-:Y:S02]  /*12b0*/  USHF.R.S32.HI UR13, URZ, 0x1f, UR9 ;  /* 0x0000001f3f0d7899 */ /* 0x000fe40008011409 */
[----:B------:R-:W-:Y:S02]  /*12c0*/  UIMAD UR16, UR40, UR11, UR12 ;  /* 0x0000000b281072a4 */ /* 0x000fe4000f8e020c */
[----:B------:R-:W-:-:S02]  /*12d0*/  ULEA.HI UR17, UR13, UR9, URZ, 0x6 ;  /* 0x000000090d117291 */ /* 0x000fc4000f8f303f */
[----:B------:R-:W-:Y:S02]  /*12e0*/  UIMAD.WIDE.U32 UR6, UR40, UR10, URZ ;  /* 0x0000000a280672a5 */ /* 0x000fe4000f8e003f */
[----:B------:R-:W-:Y:S02]  /*12f0*/  ULDC.64 UR12, c[0x0][0x190] ;  /* 0x00006400000c7ab9 */ /* 0x000fe40000000a00 */
[----:B------:R-:W-:Y:S02]  /*1300*/  UISETP.NE.AND UP3, UPT, UR15, -0x1, UPT ;  /* 0xffffffff0f00788c */ /* 0x000fe4000bf65270 */
[----:B------:R-:W-:Y:S02]  /*1310*/  UIMAD.WIDE.U32 UR10, UR15, UR12, URZ ;  /* 0x0000000c0f0a72a5 */ /* 0x000fe4000f8e003f */
[----:B------:R-:W-:Y:S02]  /*1320*/  ULDC UR18, c[0x0][0x2e4] ;  /* 0x0000b90000127ab9 */ /* 0x000fe40000000800 */
[----:B------:R-:W-:-:S02]  /*1330*/  USEL UR31, UR6, UR10, !UP3 ;  /* 0x0000000a061f7287 */ /* 0x000fc4000d800000 */
[----:B------:R-:W-:Y:S02]  /*1340*/  UIADD3 UR6, UR14, 0x40, UR38 ;  /* 0x000000400e067890 */ /* 0x000fe4000fffe026 */
[----:B------:R-:W-:Y:S02]  /*1350*/  UIADD3 UR30, UR7, UR16, URZ ;  /* 0x00000010071e7290 */ /* 0x000fe4000fffe03f */
[----:B------:R-:W-:Y:S02]  /*1360*/  UIADD3 UR6, UR6, UR18, -UR8 ;  /* 0x0000001206067290 */ /* 0x000fe4000fffe808 */
[----:B-1----:R-:W-:Y:S02]  /*1370*/  UISETP.NE.AND UP0, UPT, UR39, -0x1, UPT ;  /* 0xffffffff2700788c */ /* 0x002fe4000bf05270 */
[----:B------:R-:W-:Y:S02]  /*1380*/  UIADD3 UR6, UR6, 0x3f, URZ ;  /* 0x0000003f06067890 */ /* 0x000fe4000fffe03f */
[----:B------:R-:W-:-:S02]  /*1390*/  UIMAD UR9, UR15, UR13, URZ ;  /* 0x0000000d0f0972a4 */ /* 0x000fc4000f8e023f */
[----:B------:R-:W-:Y:S01]  /*13a0*/  USHF.R.S32.HI UR7, URZ, 0x1f, UR6 ;  /* 0x0000001f3f077899 */ /* 0x000fe20008011406 */
[----:B------:R-:W-:Y:S01]  /*13b0*/  PLOP3.LUT P0, PT, PT, PT, UP0, 0x80, 0x0 ;  /* 0x000000000000781c */ /* 0x000fe20003f0f008 */
[----:B------:R-:W-:Y:S02]  /*13c0*/  @UP3 UIADD3 UR30, UR11, UR9, URZ ;  /* 0x000000090b1e3290 */ /* 0x000fe4000fffe03f */
[----:B------:R-:W-:Y:S02]  /*13d0*/  ULEA.HI UR6, UR7, UR6, URZ, 0x6 ;  /* 0x0000000607067291 */ /* 0x000fe4000f8f303f */
[----:B------:R-:W-:Y:S02]  /*13e0*/  USHF.R.S32.HI UR7, URZ, 0x6, UR17 ;  /* 0x000000063f077899 */ /* 0x000fe40008011411 */
[----:B------:R-:W-:Y:S02]  /*13f0*/  USHF.R.S32.HI UR6, URZ, 0x6, UR6 ;  /* 0x000000063f067899 */ /* 0x000fe40008011406 */
[----:B------:R-:W-:-:S02]  /*1400*/  @UP0 UIADD3 UR9, UR37, UR39, URZ ;  /* 0x0000002725090290 */ /* 0x000fc4000fffe03f */
[----:B------:R-:W-:Y:S02]  /*1410*/  UISETP.LT.AND UP2, UPT, UR7, UR6, UPT ;  /* 0x000000060700728c */ /* 0x000fe4000bf41270 */
[----:B------:R-:W-:Y:S02]  /*1420*/  ULDC.64 UR10, c[0x0][0x198] ;  /* 0x00006600000a7ab9 */ /* 0x000fe40000000a00 */
[----:B------:R-:W-:Y:S02]  /*1430*/  USEL UR28, UR7, UR6, UP2 ;  /* 0x00000006071c7287 */ /* 0x000fe40009000000 */
[----:B------:R-:W-:Y:S02]  /*1440*/  @UP0 UIMAD.WIDE.U32 UR6, UR9, UR10, URZ ;  /* 0x0000000a090602a5 */ /* 0x000fe4000f8e003f */
[----:B------:R-:W-:Y:S02]  /*1450*/  ULEA UR16, UR28, 0xffffffc0, 0x6 ;  /* 0xffffffc01c107891 */ /* 0x000fe4000f8e303f */
[----:B------:R-:W-:-:S02]  /*1460*/  @UP0 UIMAD UR24, UR9, UR11, UR7 ;  /* 0x0000000b091802a4 */ /* 0x000fc4000f8e0207 */
[----:B------:R-:W-:Y:S02]  /*1470*/  USHF.R.S32.HI UR26, URZ, 0x1f, UR16 ;  /* 0x0000001f3f1a7899 */ /* 0x000fe40008011410 */
[----:B------:R-:W-:Y:S01]  /*1480*/  @UP0 UMOV UR23, UR6 ;  /* 0x0000000600170c82 */ /* 0x000fe20008000000 */
[----:B------:R-:W-:Y:S05]  /*1490*/  @P0 BRA `(.L_x_607) ;  /* 0x000000c000000947 */ /* 0x000fea0003800000 */
[----:B------:R-:W-:Y:S02]  /*14a0*/  USHF.R.S32.HI UR9, URZ, 0x1f, UR37 ;  /* 0x0000001f3f097899 */ /* 0x000fe40008011425 */
[----:B------:R-:W-:Y:S02]  /*14b0*/  ULDC.64 UR6, c[0x0][0x198] ;  /* 0x0000660000067ab9 */ /* 0x000fe40000000a00 */
[----:B------:R-:W-:Y:S02]  /*14c0*/  UIMAD UR9, UR9, UR6, URZ ;  /* 0x00000006090972a4 */ /* 0x000fe4000f8e023f */
[----:B------:R-:W-:Y:S02]  /*14d0*/  ULDC.64 UR10, c[0x0][0x180] ;  /* 0x00006000000a7ab9 */ /* 0x000fe40000000a00 */
[----:B------:R-:W-:-:S02]  /*14e0*/  UIMAD UR9, UR37, UR7, UR9 ;  /* 0x00000007250972a4 */ /* 0x000fc4000f8e0209 */
[----:B------:R-:W-:-:S04]  /*14f0*/  UIMAD UR7, UR32, UR10, URZ ;  /* 0x0000000a200772a4 */ /* 0x000fc8000f8e023f */
[----:B------:R-:W-:Y:S02]  /*1500*/  UIMAD UR11, UR40, UR11, UR7 ;  /* 0x0000000b280b72a4 */ /* 0x000fe4000f8e0207 */
[----:B------:R-:W-:-:S04]  /*1510*/  UIMAD.WIDE.U32 UR6, UR37, UR6, URZ ;  /* 0x00000006250672a5 */ /* 0x000fc8000f8e003f */
[----:B------:R-:W-:-:S04]  /*1520*/  UIADD3 UR7, UR7, UR9, URZ ;  /* 0x0000000907077290 */ /* 0x000fc8000fffe03f */
[----:B------:R-:W-:-:S04]  /*1530*/  UIMAD.WIDE.U32 UR6, UR40, UR10, UR6 ;  /* 0x0000000a280672a5 */ /* 0x000fc8000f8e0006 */
[----:B------:R-:W-:-:S03]  /*1540*/  UIADD3 UR24, UR7, UR11, URZ ;  /* 0x0000000b07187290 */ /* 0x000fc6000fffe03f */
[----:B------:R-:W-:Y:S02]  /*1550*/  UMOV UR23, UR6 ;  /* 0x0000000600177c82 */ /* 0x000fe40008000000 */
.L_x_607:
        /* <DEDUP_REMOVED lines=11> */
[----:B------:R-:W-:-:S04]  /*1610*/  UIMAD UR7, UR32, UR10, URZ ;  /* 0x0000000a200772a4 */ /* 0x000fc8000f8e023f */
[----:B------:R-:W-:Y:S02]  /*1620*/  UIMAD UR11, UR40, UR11, UR7 ;  /* 0x0000000b280b72a4 */ /* 0x000fe4000f8e0207 */
[----:B------:R-:W-:-:S04]  /*1630*/  UIMAD.WIDE.U32 UR6, UR37, UR6, URZ ;  /* 0x00000006250672a5 */ /* 0x000fc8000f8e003f */
[----:B------:R-:W-:-:S04]  /*1640*/  UIADD3 UR7, UR7, UR9, URZ ;  /* 0x0000000907077290 */ /* 0x000fc8000fffe03f */
[----:B------:R-:W-:-:S04]  /*1650*/  UIMAD.WIDE.U32 UR6, UR40, UR10, UR6 ;  /* 0x0000000a280672a5 */ /* 0x000fc8000f8e0006 */
[----:B------:R-:W-:-:S03]  /*1660*/  UIADD3 UR29, UR7, UR11, URZ ;  /* 0x0000000b071d7290 */ /* 0x000fc6000fffe03f */
[----:B------:R-:W-:Y:S02]  /*1670*/  UMOV UR27, UR6 ;  /* 0x00000006001b7c82 */ /* 0x000fe40008000000 */
.L_x_608:
[----:B------:R-:W3:Y:S01]  /*1680*/  LDL R4, [R1+0x8c] ;  /* 0x00008c0001047983 */ /* 0x000ee20000100800 */
[----:B------:R-:W-:Y:S01]  /*1690*/  ULDC.64 UR10, c[0x0][0x370] ;  /* 0x0000dc00000a7ab9 */ /* 0x000fe20000000a00 */
[----:B------:R-:W-:Y:S01]  /*16a0*/  IABS R8, c[0x0][0x1c8] ;  /* 0x0000720000087a13 */ /* 0x000fe20000000000 */
[----:B------:R-:W-:Y:S01]  /*16b0*/  @UP3 UIMAD.WIDE.U32 UR6, UR15, UR10, URZ ;  /* 0x0000000a0f0632a5 */ /* 0x000fe2000f8e003f */
[----:B--2---:R-:W-:Y:S01]  /*16c0*/  IABS R7, UR41 ;  /* 0x0000002900077c13 */ /* 0x004fe20008000000 */
[----:B------:R-:W-:Y:S01]  /*16d0*/  ULDC UR12, c[0x0][0x224] ;  /* 0x00008900000c7ab9 */ /* 0x000fe20000000800 */
[----:B------:R-:W1:Y:S01]  /*16e0*/  S2UR UR17, SR_CTAID.X ;  /* 0x00000000001179c3 */ /* 0x000e620000002500 */
[----:B------:R-:W-:Y:S01]  /*16f0*/  @UP3 UIMAD UR25, UR15, UR11, UR7 ;  /* 0x0000000b0f1932a4 */ /* 0x000fe2000f8e0207 */
[----:B------:R-:W-:Y:S01]  /*1700*/  ISETP.NE.AND P2, PT, RZ, c[0x0][0x1c8], PT ;  /* 0x00007200ff007a0c */ /* 0x000fe20003f45270 */
[----:B------:R-:W-:Y:S02]  /*1710*/  USHF.L.U32 UR18, UR40, 0x7, URZ ;  /* 0x0000000728127899 */ /* 0x000fe4000800063f */
[----:B------:R-:W-:-:S02]  /*1720*/  @UP3 UMOV UR22, UR6 ;  /* 0x0000000600163c82 */ /* 0x000fc40008000000 */
[----:B------:R-:W-:Y:S02]  /*1730*/  ULDC.64 UR6, c[0x0][0x368] ;  /* 0x0000da0000067ab9 */ /* 0x000fe40000000a00 */
[----:B------:R-:W-:Y:S02]  /*1740*/  @!UP3 UIMAD UR9, UR32, UR6, URZ ;  /* 0x000000062009b2a4 */ /* 0x000fe4000f8e023f */
[----:B------:R-:W-:Y:S02]  /*1750*/  ULDC.64 UR10, c[0x0][0x3d8] ;  /* 0x0000f600000a7ab9 */ /* 0x000fe40000000a00 */
[----:B------:R-:W-:Y:S02]  /*1760*/  @!UP3 UIMAD UR9, UR40, UR7, UR9 ;  /* 0x000000072809b2a4 */ /* 0x000fe4000f8e0209 */
[----:B------:R-:W-:-:S04]  /*1770*/  @!UP3 UIMAD.WIDE.U32 UR6, UR40, UR6, URZ ;  /* 0x000000062806b2a5 */ /* 0x000fc8000f8e003f */
[----:B------:R-:W-:Y:S02]  /*1780*/  @!UP3 UIADD3 UR25, UR7, UR9, URZ ;  /* 0x000000090719b290 */ /* 0x000fe4000fffe03f */
[----:B------:R-:W-:Y:S02]  /*1790*/  UIMAD UR9, UR43, UR15, URZ ;  /* 0x0000000f2b0972a4 */ /* 0x000fe4000f8e023f */
[----:B------:R-:W-:Y:S02]  /*17a0*/  @!UP3 UMOV UR22, UR6 ;  /* 0x000000060016bc82 */ /* 0x000fe40008000000 */
[----:B------:R-:W-:-:S04]  /*17b0*/  UIMAD UR6, UR32, UR12, UR58 ;  /* 0x0000000c200672a4 */ /* 0x000fc8000f8e023a */
[----:B------:R-:W-:-:S04]  /*17c0*/  UIADD3 UR6, UR49, UR6, URZ ;  /* 0x0000000631067290 */ /* 0x000fc8000fffe03f */
[----:B------:R-:W-:-:S04]  /*17d0*/  UIMAD UR6, UR42, UR6, UR57 ;  /* 0x000000062a0672a4 */ /* 0x000fc8000f8e0239 */
[----:B------:R-:W-:Y:S02]  /*17e0*/  UIADD3 UR13, UR47, UR6, URZ ;  /* 0x000000062f0d7290 */ /* 0x000fe4000fffe03f */
[----:B------:R-:W-:-:S04]  /*17f0*/  UIMAD.WIDE.U32 UR6, UR42, UR15, URZ ;  /* 0x0000000f2a0672a5 */ /* 0x000fc8000f8e003f */
[----:B------:R-:W-:Y:S02]  /*1800*/  @UP3 UIADD3 UR13, UR7, UR9, URZ ;  /* 0x00000009070d3290 */ /* 0x000fe4000fffe03f */
[----:B------:R-:W-:Y:S02]  /*1810*/  USEL UR19, UR46, UR6, !UP3 ;  /* 0x000000062e137287 */ /* 0x000fe4000d800000 */
[----:B-1----:R-:W-:-:S03]  /*1820*/  UIMAD.WIDE.U32 UR6, UR17, UR10, URZ ;  /* 0x0000000a110672a5 */ /* 0x002fc6000f8e003f */
[----:B------:R-:W-:Y:S02]  /*1830*/  ULDC UR10, c[0x0][0x234] ;  /* 0x00008d00000a7ab9 */ /* 0x000fe40000000800 */
[----:B------:R-:W-:Y:S02]  /*1840*/  UIMAD UR11, UR17, UR11, UR7 ;  /* 0x0000000b110b72a4 */ /* 0x000fe4000f8e0207 */
[----:B------:R-:W-:Y:S02]  /*1850*/  USEL UR17, UR6, URZ, UP6 ;  /* 0x0000003f06117287 */ /* 0x000fe4000b000000 */
[----:B------:R-:W-:Y:S02]  /*1860*/  USHF.L.U64.HI UR6, UR40, 0x7, UR32 ;  /* 0x0000000728067899 */ /* 0x000fe40008010220 */
[----:B------:R-:W-:Y:S02]  /*1870*/  USEL UR11, UR11, URZ, UP6 ;  /* 0x0000003f0b0b7287 */ /* 0x000fe4000b000000 */
[----:B------:R-:W-:-:S02]  /*1880*/  USEL UR7, UR6, URZ, UP1 ;  /* 0x0000003f06077287 */ /* 0x000fc40008800000 */
[----:B------:R-:W-:Y:S02]  /*1890*/  USEL UR6, UR18, URZ, UP1 ;  /* 0x0000003f12067287 */ /* 0x000fe40008800000 */
[----:B------:R-:W-:Y:S02]  /*18a0*/  USHF.R.S32.HI UR18, URZ, 0x1f, UR38 ;  /* 0x0000001f3f127899 */ /* 0x000fe40008011426 */
[----:B------:R-:W-:-:S04]  /*18b0*/  UIADD3 UR6, UP1, UR16, UR6, URZ ;  /* 0x0000000610067290 */ /* 0x000fc8000ff3e03f */
[----:B------:R-:W-:Y:S02]  /*18c0*/  UIADD3.X UR9, UR26, UR7, URZ, UP1, !UPT ;  /* 0x000000071a097290 */ /* 0x000fe40008ffe43f */
[----:B------:R-:W-:-:S04]  /*18d0*/  UIMAD UR7, UR43, UR6, URZ ;  /* 0x000000062b0772a4 */ /* 0x000fc8000f8e023f */
[----:B------:R-:W-:Y:S02]  /*18e0*/  UIMAD UR9, UR42, UR9, UR7 ;  /* 0x000000092a0972a4 */ /* 0x000fe4000f8e0207 */
[----:B------:R-:W-:Y:S01]  /*18f0*/  @UP5 USEL UR7, UR60, UR15, !UP3 ;  /* 0x0000000f3c075287 */ /* 0x000fe2000d800000 */
[----:B---3--:R1:W2:Y:S02]  /*1900*/  R2UR UR12, R4 ;  /* 0x00000000040c73c2 */ /* 0x0082a400000e0000 */
[----:B-1----:R-:W1:Y:S08]  /*1910*/  I2F.RP R4, R8 ;  /* 0x0000000800047306 */ /* 0x002e700000209400 */
[----:B-1----:R-:W1:Y:S02]  /*1920*/  MUFU.RCP R4, R4 ;  /* 0x0000000400047308 */ /* 0x002e640000001000 */
[----:B-1----:R-:W-:-:S06]  /*1930*/  IADD3 R4, R4, 0xffffffe, RZ ;  /* 0x0ffffffe04047810 */ /* 0x002fcc0007ffe0ff */
[----:B------:R-:W1:Y:S02]  /*1940*/  F2I.FTZ.U32.TRUNC.NTZ R5, R4 ;  /* 0x0000000400057305 */ /* 0x000e64000021f000 */
[----:B-1----:R-:W-:-:S04]  /*1950*/  IMAD.MOV R4, RZ, RZ, -R5 ;  /* 0x000000ffff047224 */ /* 0x002fc800078e0a05 */
[----:B------:R-:W-:Y:S02]  /*1960*/  IMAD R6, R4, R8, RZ ;  /* 0x0000000804067224 */ /* 0x000fe400078e02ff */
[----:B------:R-:W-:-:S04]  /*1970*/  IMAD.MOV.U32 R4, RZ, RZ, RZ ;  /* 0x000000ffff047224 */ /* 0x000fc800078e00ff */
[----:B------:R-:W-:-:S04]  /*1980*/  IMAD.HI.U32 R4, R5, R6, R4 ;  /* 0x0000000605047227 */ /* 0x000fc800078e0004 */
[----:B------:R-:W-:-:S04]  /*1990*/  IMAD.MOV.U32 R5, RZ, RZ, R7 ;  /* 0x000000ffff057224 */ /* 0x000fc800078e0007 */
[----:B------:R-:W-:-:S04]  /*19a0*/  IMAD.HI.U32 R4, R4, R5, RZ ;  /* 0x0000000504047227 */ /* 0x000fc800078e00ff */
[----:B------:R-:W-:-:S04]  /*19b0*/  IMAD.MOV R6, RZ, RZ, -R4 ;  /* 0x000000ffff067224 */ /* 0x000fc800078e0a04 */
[----:B------:R-:W-:-:S05]  /*19c0*/  IMAD R5, R8, R6, R5 ;  /* 0x0000000608057224 */ /* 0x000fca00078e0205 */
[----:B------:R-:W-:-:S13]  /*19d0*/  ISETP.GT.U32.AND P1, PT, R8, R5, PT ;  /* 0x000000050800720c */ /* 0x000fda0003f24070 */
[----:B------:R-:W-:Y:S01]  /*19e0*/  @!P1 IMAD.IADD R5, R5, 0x1, -R8 ;  /* 0x0000000105059824 */ /* 0x000fe200078e0a08 */
[----:B------:R-:W-:Y:S02]  /*19f0*/  @!P1 IADD3 R4, R4, 0x1, RZ ;  /* 0x0000000104049810 */ /* 0x000fe40007ffe0ff */
[----:B--2---:R-:W-:Y:S01]  /*1a00*/  ISETP.LE.AND P1, PT, RZ, UR12, PT ;  /* 0x0000000cff007c0c */ /* 0x004fe2000bf23270 */
[----:B------:R-:W-:Y:S01]  /*1a10*/  @UP5 UIMAD UR12, UR41, UR10, UR7 ;  /* 0x0000000a290c52a4 */ /* 0x000fe2000f8e0207 */
[----:B------:R-:W-:Y:S01]  /*1a20*/  ISETP.GE.U32.AND P3, PT, R5, R8, PT ;  /* 0x000000080500720c */ /* 0x000fe20003f66070 */
[----:B------:R-:W-:-:S04]  /*1a30*/  UIMAD.WIDE.U32 UR6, UR42, UR6, URZ ;  /* 0x000000062a0672a5 */ /* 0x000fc8000f8e003f */
[----:B------:R-:W-:Y:S02]  /*1a40*/  UIADD3 UR10, UR7, UR9, URZ ;  /* 0x00000009070a7290 */ /* 0x000fe4000fffe03f */
[----:B------:R-:W-:-:S06]  /*1a50*/  @!UP5 UMOV UR12, UR55 ;  /* 0x00000037000cdc82 */ /* 0x000fcc0008000000 */
        /* <DEDUP_REMOVED lines=12> */
.L_x_609:
[----:B------:R-:W-:Y:S02]  /*1b20*/  UMOV UR9, UR56 ;  /* 0x0000003800097c82 */ /* 0x000fe40008000000 */
.L_x_610:
[----:B------:R-:W2:Y:S04]  /*1b30*/  LDL.64 R4, [R1+0x48] ;  /* 0x0000480001047983 */ /* 0x000ea80000100a00 */
[----:B------:R1:W2:Y:S01]  /*1b40*/  LDL.64 R28, [R1+0x48] ;  /* 0x00004800011c7983 */ /* 0x0002a20000100a00 */
[----:B------:R-:W-:Y:S01]  /*1b50*/  UIADD3 UR6, UP4, UP3, UR6, UR50, UR52 ;  /* 0x0000003206067290 */ /* 0x000fe2000fb9e034 */
[----:B------:R-:W-:Y:S01]  /*1b60*/  IMAD.U32 R10, RZ, RZ, UR16 ;  /* 0x00000010ff0a7e24 */ /* 0x000fe2000f8e00ff */
[----:B------:R-:W-:Y:S01]  /*1b70*/  USHF.R.S32.HI UR15, URZ, 0x1f, UR41 ;  /* 0x0000001f3f0f7899 */ /* 0x000fe20008011429 */
[----:B------:R-:W3:Y:S01]  /*1b80*/  S2R R27, SR_TID.X ;  /* 0x00000000001b7919 */ /* 0x000ee20000002100 */
[----:B------:R-:W-:Y:S01]  /*1b90*/  UIADD3 UR21, UP2, UP1, UR17, UR6, UR19 ;  /* 0x0000000611157290 */ /* 0x000fe2000f95e013 */
[----:B------:R-:W-:Y:S01]  /*1ba0*/  BSSY B1, `(.L_x_606) ;  /* 0x0000823000017945 */ /* 0x000fe20003800000 */
[----:B------:R-:W-:Y:S01]  /*1bb0*/  UIADD3.X UR6, UR10, UR54, UR59, UP4, UP3 ;  /* 0x000000360a067290 */ /* 0x000fe2000a7e643b */
[----:B------:R-:W4:Y:S01]  /*1bc0*/  S2R R30, SR_TID.X ;  /* 0x00000000001e7919 */ /* 0x000f220000002100 */
[----:B------:R-:W-:-:S02]  /*1bd0*/  UMOV UR33, 0x4 ;  /* 0x0000000400217882 */ /* 0x000fc40000000000 */
[----:B------:R-:W-:Y:S01]  /*1be0*/  UIADD3.X UR20, UR11, UR6, UR13, UP2, UP1 ;  /* 0x000000060b147290 */ /* 0x000fe200097e240d */
[----:B------:R-:W5:Y:S01]  /*1bf0*/  S2R R24, SR_TID.X ;  /* 0x0000000000187919 */ /* 0x000f620000002100 */
[----:B------:R-:W-:Y:S02]  /*1c00*/  UIADD3 UR11, UR16, UR12, URZ ;  /* 0x0000000c100b7290 */ /* 0x000fe4000fffe03f */
[----:B------:R-:W-:Y:S02]  /*1c10*/  ULDC.64 UR6, c[0x0][0x1a8] ;  /* 0x00006a0000067ab9 */ /* 0x000fe40000000a00 */
[----:B------:R-:W-:Y:S02]  /*1c20*/  UIMAD UR6, UR15, UR6, URZ ;  /* 0x000000060f0672a4 */ /* 0x000fe4000f8e023f */
[----:B------:R-:W-:Y:S02]  /*1c30*/  ULDC UR17, c[0x0][0x2e8] ;  /* 0x0000ba0000117ab9 */ /* 0x000fe40000000800 */
[----:B------:R-:W-:-:S03]  /*1c40*/  UIMAD UR19, UR41, UR7, UR6 ;  /* 0x00000007291372a4 */ /* 0x000fc6000f8e0206 */
[----:B------:R-:W-:Y:S02]  /*1c50*/  ULDC.64 UR6, c[0x0][0x378] ;  /* 0x0000de0000067ab9 */ /* 0x000fe40000000a00 */
[----:B------:R-:W-:Y:S01]  /*1c60*/  UIMAD UR6, UR15, UR6, URZ ;  /* 0x000000060f0672a4 */ /* 0x000fe2000f8e023f */
[----:B---3--:R-:W-:-:S03]  /*1c70*/  SHF.R.S32.HI R27, RZ, 0x1f, R27 ;  /* 0x0000001fff1b7819 */ /* 0x008fc6000001141b */
[----:B------:R-:W-:Y:S01]  /*1c80*/  UIMAD UR13, UR41, UR7, UR6 ;  /* 0x00000007290d72a4 */ /* 0x000fe2000f8e0206 */
[----:B----4-:R-:W-:Y:S02]  /*1c90*/  LEA.HI R27, R27, R30, RZ, 0x3 ;  /* 0x0000001e1b1b7211 */ /* 0x010fe400078f18ff */
[----:B------:R-:W-:Y:S02]  /*1ca0*/  ULDC.64 UR6, c[0x0][0x370] ;  /* 0x0000dc0000067ab9 */ /* 0x000fe40000000a00 */
[----:B------:R-:W-:Y:S01]  /*1cb0*/  UIMAD UR6, UR26, UR6, URZ ;  /* 0x000000061a0672a4 */ /* 0x000fe2000f8e023f */
[----:B------:R-:W-:Y:S02]  /*1cc0*/  SHF.R.S32.HI R27, RZ, 0x3, R27 ;  /* 0x00000003ff1b7819 */ /* 0x000fe4000001141b */
[----:B-----5:R-:W-:Y:S01]  /*1cd0*/  SHF.R.S32.HI R25, RZ, 0x1f, R24 ;  /* 0x0000001fff197819 */ /* 0x020fe20000011418 */
[----:B------:R-:W-:Y:S01]  /*1ce0*/  UIMAD UR10, UR16, UR7, UR6 ;  /* 0x00000007100a72a4 */ /* 0x000fe2000f8e0206 */
[----:B------:R-:W-:Y:S01]  /*1cf0*/  SHF.R.S32.HI R23, RZ, 0x1f, R27 ;  /* 0x0000001fff177819 */ /* 0x000fe2000001141b */
[----:B------:R-:W-:Y:S01]  /*1d00*/  UIADD3 UR6, UR16, UR9, URZ ;  /* 0x0000000910067290 */ /* 0x000fe2000fffe03f */
[----:B------:R-:W-:Y:S01]  /*1d10*/  IADD3 R6, P1, R27, UR16, RZ ;  /* 0x000000101b067c10 */ /* 0x000fe2000ff3e0ff */
[----:B------:R-:W-:-:S03]  /*1d20*/  UIADD3 UR9, UR28, -0x1, URZ ;  /* 0xffffffff1c097890 */ /* 0x000fc6000fffe03f */
[----:B------:R-:W-:-:S05]  /*1d30*/  IADD3.X R7, R23, UR26, RZ, P1, !PT ;  /* 0x0000001a17077c10 */ /* 0x000fca0008ffe4ff */
[----:B------:R-:W-:Y:S02]  /*1d40*/  IMAD R7, R7, c[0x0][0x190], RZ ;  /* 0x0000640007077a24 */ /* 0x000fe400078e02ff */
[----:B--2---:R-:W-:-:S05]  /*1d50*/  IMAD.MOV.U32 R28, RZ, RZ, R4 ;  /* 0x000000ffff1c7224 */ /* 0x004fca00078e0004 */
[----:B------:R-:W-:-:S05]  /*1d60*/  SHF.R.S32.HI R29, RZ, 0x1f, R28 ;  /* 0x0000001fff1d7819 */ /* 0x000fca000001141c */
[C---:B------:R-:W-:Y:S01]  /*1d70*/  IMAD.WIDE.U32 R4, R6.reuse, c[0x0][0x190], R28 ;  /* 0x0000640006047a25 */ /* 0x040fe200078e001c */
[----:B------:R1:W-:Y:S03]  /*1d80*/  STL [R1+0x4c], R29 ;  /* 0x00004c1d01007387 */ /* 0x0003e60000100800 */
[----:B------:R-:W-:Y:S01]  /*1d90*/  IMAD R6, R6, c[0x0][0x194], R7 ;  /* 0x0000650006067a24 */ /* 0x000fe200078e0207 */
[----:B------:R-:W-:-:S04]  /*1da0*/  IADD3 R8, P1, R4, UR31, RZ ;  /* 0x0000001f04087c10 */ /* 0x000fc8000ff3e0ff */
[----:B------:R-:W-:Y:S01]  /*1db0*/  IADD3.X R9, R5, UR30, R6, P1, !PT ;  /* 0x0000001e05097c10 */ /* 0x000fe20008ffe406 */
[----:B------:R-:W-:Y:S01]  /*1dc0*/  ULDC.64 UR30, c[0x0][0x3c8] ;  /* 0x0000f200001e7ab9 */ /* 0x000fe20000000a00 */
[----:B------:R-:W-:Y:S01]  /*1dd0*/  LEA.HI R6, R25, R24, RZ, 0x5 ;  /* 0x0000001819067211 */ /* 0x000fe200078f28ff */
[----:B------:R-:W-:Y:S01]  /*1de0*/  UIMAD.WIDE UR6, UR6, UR33, UR30 ;  /* 0x00000021060672a5 */ /* 0x000fe2000f8e021e */
[----:B------:R-:W-:Y:S02]  /*1df0*/  IADD3 R4, P1, R28, UR22, RZ ;  /* 0x000000161c047c10 */ /* 0x000fe4000ff3e0ff */
[----:B------:R-:W-:Y:S01]  /*1e00*/  LOP3.LUT R7, R6, 0xffffffe0, RZ, 0xc0, !PT ;  /* 0xffffffe006077812 */ /* 0x000fe200078ec0ff */
[----:B------:R-:W-:Y:S01]  /*1e10*/  ULDC.64 UR30, c[0x0][0x200] ;  /* 0x00008000001e7ab9 */ /* 0x000fe20000000a00 */
[----:B------:R-:W-:Y:S02]  /*1e20*/  SHF.R.S32.HI R6, RZ, 0x5, R6 ;  /* 0x00000005ff067819 */ /* 0x000fe40000011406 */
[----:B------:R-:W-:Y:S01]  /*1e30*/  IADD3.X R5, R29, UR25, RZ, P1, !PT ;  /* 0x000000191d057c10 */ /* 0x000fe20008ffe4ff */
[----:B------:R-:W-:Y:S01]  /*1e40*/  IMAD.IADD R21, R24, 0x1, -R7 ;  /* 0x0000000118157824 */ /* 0x000fe200078e0a07 */
[----:B------:R-:W-:-:S02]  /*1e50*/  UMOV UR16, UR6 ;  /* 0x0000000600107c82 */ /* 0x000fc40008000000 */
[----:B------:R-:W-:Y:S01]  /*1e60*/  UIADD3 UR6, -UR8, UR14, UR38 ;  /* 0x0000000e08067290 */ /* 0x000fe2000fffe126 */
[----:B------:R-:W-:Y:S01]  /*1e70*/  IMAD R6, R6, UR51, R21 ;  /* 0x0000003306067c24 */ /* 0x000fe2000f8e0215 */
[----:B------:R-:W-:Y:S01]  /*1e80*/  UMOV UR15, UR7 ;  /* 0x00000007000f7c82 */ /* 0x000fe20008000000 */
[----:B------:R-:W-:Y:S01]  /*1e90*/  IMAD.WIDE.U32 R4, R10, c[0x0][0x370], R4 ;  /* 0x0000dc000a047a25 */ /* 0x000fe200078e0004 */
[----:B------:R-:W-:Y:S02]  /*1ea0*/  UIADD3 UR6, UR6, -UR17, URZ ;  /* 0x8000001106067290 */ /* 0x000fe4000fffe03f */
[C---:B------:R-:W-:Y:S02]  /*1eb0*/  IADD3 R11, P1, R6.reuse, UR21, RZ ;  /* 0x00000015060b7c10 */ /* 0x040fe4000ff3e0ff */
[----:B------:R-:W-:Y:S01]  /*1ec0*/  IADD3 R5, R5, UR10, RZ ;  /* 0x0000000a05057c10 */ /* 0x000fe2000fffe0ff */
[----:B------:R-:W-:Y:S01]  /*1ed0*/  USHF.R.S32.HI UR17, URZ, 0x1f, UR6 ;  /* 0x0000001f3f117899 */ /* 0x000fe20008011406 */
[----:B------:R-:W-:Y:S01]  /*1ee0*/  LEA.HI.X.SX32 R10, R6, UR20, 0x1, P1 ;  /* 0x00000014060a7c11 */ /* 0x000fe200088f0eff */
[----:B------:R-:W-:Y:S01]  /*1ef0*/  IMAD.U32 R6, RZ, RZ, UR41 ;  /* 0x00000029ff067e24 */ /* 0x000fe2000f8e00ff */
[----:B------:R-:W-:Y:S01]  /*1f00*/  LEA R12, P1, R11, c[0x0][0x350], 0x2 ;  /* 0x0000d4000b0c7a11 */ /* 0x000fe200078210ff */
[----:B------:R-:W-:-:S02]  /*1f10*/  ULEA.HI UR17, UR17, UR6, URZ, 0x6 ;  /* 0x0000000611117291 */ /* 0x000fc4000f8f303f */
[----:B------:R-:W-:Y:S01]  /*1f20*/  IMAD.WIDE.U32 R4, R6, c[0x0][0x378], R4 ;  /* 0x0000de0006047a25 */ /* 0x000fe200078e0004 */
[----:B------:R-:W-:Y:S01]  /*1f30*/  LEA.HI.X R13, R11, c[0x0][0x354], R10, 0x2, P1 ;  /* 0x0000d5000b0d7a11 */ /* 0x000fe200008f140a */
[----:B------:R-:W-:Y:S02]  /*1f40*/  USHF.R.S32.HI UR17, URZ, 0x6, UR17 ;  /* 0x000000063f117899 */ /* 0x000fe40008011411 */
[----:B------:R-:W-:Y:S01]  /*1f50*/  IMAD.MOV.U32 R6, RZ, RZ, R4 ;  /* 0x000000ffff067224 */ /* 0x000fe200078e0004 */
[----:B------:R-:W-:Y:S01]  /*1f60*/  IADD3 R7, R5, UR13, RZ ;  /* 0x0000000d05077c10 */ /* 0x000fe2000fffe0ff */
[----:B------:R-:W-:Y:S01]  /*1f70*/  IMAD.U32 R5, RZ, RZ, UR41 ;  /* 0x00000029ff057e24 */ /* 0x000fe2000f8e00ff */
[----:B------:R-:W-:Y:S01]  /*1f80*/  UISETP.LT.AND UP1, UPT, URZ, UR17, UPT ;  /* 0x000000113f00728c */ /* 0x000fe2000bf21270 */
[----:B------:R1:W-:Y:S01]  /*1f90*/  STL.64 [R1+0x30], R12 ;  /* 0x0000300c01007387 */ /* 0x0003e20000100a00 */
[----:B------:R-:W-:Y:S01]  /*1fa0*/  UIMAD.WIDE UR6, UR11, UR33, UR30 ;  /* 0x000000210b0672a5 */ /* 0x000fe2000f8e021e */
[----:B------:R-:W-:Y:S01]  /*1fb0*/  IMAD.WIDE.U32 R8, R5, c[0x0][0x1a8], R8 ;  /* 0x00006a0005087a25 */ /* 0x000fe200078e0008 */
[----:B------:R-:W-:-:S03]  /*1fc0*/  USEL UR17, URZ, UR17, !UP1 ;  /* 0x000000113f117287 */ /* 0x000fc6000c800000 */
[----:B------:R-:W-:Y:S01]  /*1fd0*/  IMAD R5, R23, c[0x0][0x370], RZ ;  /* 0x0000dc0017057a24 */ /* 0x000fe200078e02ff */
[----:B------:R-:W-:Y:S01]  /*1fe0*/  IADD3 R20, R9, UR19, RZ ;  /* 0x0000001309147c10 */ /* 0x000fe2000fffe0ff */
[C---:B------:R-:W-:Y:S01]  /*1ff0*/  IMAD.WIDE.U32 R6, R27.reuse, c[0x0][0x370], R6 ;  /* 0x0000dc001b067a25 */ /* 0x040fe200078e0006 */
[----:B------:R-:W-:Y:S01]  /*2000*/  LEA R30, P3, R8, c[0x0][0x160], 0x1 ;  /* 0x00005800081e7a11 */ /* 0x000fe200078608ff */
[----:B------:R-:W-:Y:S02]  /*2010*/  UISETP.GT.AND UP1, UPT, UR28, UR17, UPT ;  /* 0x000000111c00728c */ /* 0x000fe4000bf24270 */
        /* <DEDUP_REMOVED lines=8> */
[----:B------:R-:W-:Y:S05]  /*20a0*/  @P1 BRA `(.L_x_611) ;  /* 0x000008e000001947 */ /* 0x000fea0003800000 */
        /* <DEDUP_REMOVED lines=18> */
.L_x_612:
        /* <DEDUP_REMOVED lines=16> */
[----:B------:R-:W-:-:S03]  /*22d0*/  UIADD3 UR11, UR7, UR9, URZ ;  /* 0x00000009070b7290 */ /* 0x000fc6000fffe03f */
[----:B------:R-:W-:Y:S02]  /*22e0*/  UMOV UR9, UR6 ;  /* 0x0000000600097c82 */ /* 0x000fe40008000000 */
.L_x_613:
[----:B-1----:R1:W5:Y:S01]  /*22f0*/  LDL R13, [R1+0x6c] ;  /* 0x00006c00010d7983 */ /* 0x0023620000100800 */
[----:B------:R-:W-:-:S03]  /*2300*/  ULDC.64 UR6, c[0x0][0x3a0] ;  /* 0x0000e80000067ab9 */ /* 0x000fc60000000a00 */
[----:B------:R1:W5:Y:S01]  /*2310*/  LDL R12, [R1+0x70] ;  /* 0x00007000010c7983 */ /* 0x0003620000100800 */
[----:B------:R-:W-:Y:S01]  /*2320*/  IMAD.U32 R4, RZ, RZ, UR38 ;  /* 0x00000026ff047e24 */ /* 0x000fe2000f8e00ff */
[----:B------:R-:W-:Y:S01]  /*2330*/  UIMAD UR6, UR18, UR6, URZ ;  /* 0x00000006120672a4 */ /* 0x000fe2000f8e023f */
[----:B------:R-:W-:Y:S01]  /*2340*/  BSSY B0, `(.L_x_614) ;  /* 0x000001e000007945 */ /* 0x000fe20003800000 */
[----:B------:R-:W-:Y:S01]  /*2350*/  UIMAD UR8, UR35, -0x40, UR8 ;  /* 0xffffffc0230878a4 */ /* 0x000fe2000f8e0208 */
[----:B------:R-:W-:Y:S01]  /*2360*/  IMAD.WIDE.U32 R4, R4, c[0x0][0x3a0], R28 ;  /* 0x0000e80004047a25 */ /* 0x000fe200078e001c */
[----:B------:R-:W-:Y:S02]  /*2370*/  UIMAD UR6, UR38, UR7, UR6 ;  /* 0x00000007260672a4 */ /* 0x000fe4000f8e0206 */
[----:B------:R-:W-:Y:S02]  /*2380*/  USHF.R.S32.HI UR10, URZ, 0x1f, UR41 ;  /* 0x0000001f3f0a7899 */ /* 0x000fe40008011429 */
[----:B------:R-:W-:-:S02]  /*2390*/  IADD3 R6, P0, R4, UR14, RZ ;  /* 0x0000000e04067c10 */ /* 0x000fc4000ff1e0ff */
[----:B------:R-:W-:Y:S01]  /*23a0*/  MOV R4, UR6 ;  /* 0x0000000600047c02 */ /* 0x000fe20008000f00 */
[----:B------:R-:W-:Y:S01]  /*23b0*/  ULDC.64 UR6, c[0x0][0x3b8] ;  /* 0x0000ee0000067ab9 */ /* 0x000fe20000000a00 */
[----:B------:R-:W-:Y:S01]  /*23c0*/  ISETP.GE.AND P4, PT, R27, UR8, PT ;  /* 0x000000081b007c0c */ /* 0x000fe2000bf86270 */
[----:B------:R-:W-:Y:S01]  /*23d0*/  UIMAD UR6, UR10, UR6, URZ ;  /* 0x000000060a0672a4 */ /* 0x000fe2000f8e023f */
[----:B------:R-:W-:Y:S01]  /*23e0*/  IADD3.X R7, R5, UR15, R4, P0, !PT ;  /* 0x0000000f05077c10 */ /* 0x000fe200087fe404 */
[----:B------:R-:W-:Y:S02]  /*23f0*/  IMAD.U32 R4, RZ, RZ, UR41 ;  /* 0x00000029ff047e24 */ /* 0x000fe4000f8e00ff */
[----:B------:R-:W-:Y:S02]  /*2400*/  UIMAD UR6, UR41, UR7, UR6 ;  /* 0x00000007290672a4 */ /* 0x000fe4000f8e0206 */
        /* <DEDUP_REMOVED lines=17> */
.L_x_615:
[----:B-1----:R-:W-:Y:S05]  /*2520*/  BSYNC B0 ;  /* 0x0000000000007941 */ /* 0x002fea0003800000 */
.L_x_614:
        /* <DEDUP_REMOVED lines=19> */
.L_x_617:
[----:B------:R-:W-:Y:S05]  /*2660*/  BSYNC B0 ;  /* 0x0000000000007941 */ /* 0x000fea0003800000 */
.L_x_616:
[----:B------:R-:W-:Y:S01]  /*2670*/  ULDC.64 UR6, c[0x0][0x3a8] ;  /* 0x0000ea0000067ab9 */ /* 0x000fe20000000a00 */
[----:B-1----:R-:W-:Y:S01]  /*2680*/  IMAD.U32 R4, RZ, RZ, UR38 ;  /* 0x00000026ff047e24 */ /* 0x002fe2000f8e00ff */
[----:B------:R-:W-:Y:S01]  /*2690*/  UIMAD UR6, UR18, UR6, URZ ;  /* 0x00000006120672a4 */ /* 0x000fe2000f8e023f */
[----:B------:R-:W-:Y:S01]  /*26a0*/  BSSY B0, `(.L_x_618) ;  /* 0x000001c000007945 */ /* 0x000fe20003800000 */
[----:B------:R-:W-:Y:S01]  /*26b0*/  USHF.R.S32.HI UR8, URZ, 0x1f, UR41 ;  /* 0x0000001f3f087899 */ /* 0x000fe20008011429 */
        /* <DEDUP_REMOVED lines=26> */
.L_x_619:
[----:B------:R-:W-:Y:S05]  /*2860*/  BSYNC B0 ;  /* 0x0000000000007941 */ /* 0x000fea0003800000 */
.L_x_618:
        /* <DEDUP_REMOVED lines=18> */
.L_x_611:
[----:B------:R-:W2:Y:S01]  /*2990*/  LDL R26, [R1+0x2c] ;  /* 0x00002c00011a7983 */ /* 0x000ea20000100800 */
[----:B------:R-:W-:Y:S01]  /*29a0*/  ULDC.64 UR10, c[0x0][0x1a0] ;  /* 0x00006800000a7ab9 */ /* 0x000fe20000000a00 */
[----:B------:R-:W-:Y:S01]  /*29b0*/  MOV R4, UR38 ;  /* 0x0000002600047c02 */ /* 0x000fe20008000f00 */
[----:B------:R-:W-:Y:S01]  /*29c0*/  UIMAD UR10, UR18, UR10, URZ ;  /* 0x0000000a120a72a4 */ /* 0x000fe2000f8e023f */
[----:B------:R-:W-:Y:S03]  /*29d0*/  BSSY B0, `(.L_x_621) ;  /* 0x0000033000007945 */ /* 0x000fe60003800000 */
[----:B------:R-:W-:Y:S01]  /*29e0*/  UIMAD UR10, UR38, UR11, UR10 ;  /* 0x0000000b260a72a4 */ /* 0x000fe2000f8e020a */
[----:B------:R-:W-:-:S05]  /*29f0*/  IMAD.WIDE.U32 R4, R4, c[0x0][0x1a0], R28 ;  /* 0x0000680004047a25 */ /* 0x000fca00078e001c */
[----:B------:R-:W-:Y:S02]  /*2a00*/  IADD3 R10, P0, R4, UR27, RZ ;  /* 0x0000001b040a7c10 */ /* 0x000fe4000ff1e0ff */
[----:B------:R-:W-:Y:S01]  /*2a10*/  MOV R4, UR10 ;  /* 0x0000000a00047c02 */ /* 0x000fe20008000f00 */
[----:B------:R-:W-:-:S03]  /*2a20*/  UIMAD UR10, UR35, -0x40, UR8 ;  /* 0xffffffc0230a78a4 */ /* 0x000fc6000f8e0208 */
[----:B------:R-:W-:Y:S01]  /*2a30*/  IADD3.X R11, R5, UR29, R4, P0, !PT ;  /* 0x0000001d050b7c10 */ /* 0x000fe200087fe404 */
[----:B------:R-:W-:Y:S01]  /*2a40*/  IMAD R4, R22, c[0x0][0x1b8], RZ ;  /* 0x00006e0016047a24 */ /* 0x000fe200078e02ff */
[----:B------:R-:W-:-:S13]  /*2a50*/  PLOP3.LUT P0, PT, PT, PT, UP6, 0x80, 0x0 ;  /* 0x000000000000781c */ /* 0x000fda0003f0f068 */
[----:B------:R-:W-:Y:S01]  /*2a60*/  @P0 BAR.SYNC.DEFER_BLOCKING 0x0 ;  /* 0x0000000000000b1d */ /* 0x000fe20000010000 */
[----:B------:R-:W-:Y:S01]  /*2a70*/  ISETP.GE.AND P6, PT, R27, UR10, PT ;  /* 0x0000000a1b007c0c */ /* 0x000fe2000bfc6270 */
[C---:B------:R-:W-:Y:S02]  /*2a80*/  IMAD R4, R17.reuse, c[0x0][0x1bc], R4 ;  /* 0x00006f0011047a24 */ /* 0x040fe400078e0204 */
[----:B------:R-:W-:-:S05]  /*2a90*/  IMAD.WIDE.U32 R10, R17, c[0x0][0x1b8], R10 ;  /* 0x00006e00110a7a25 */ /* 0x000fca00078e000a */
[----:B------:R-:W-:-:S05]  /*2aa0*/  IADD3 R18, R11, R4, RZ ;  /* 0x000000040b127210 */ /* 0x000fca0007ffe0ff */
[----:B--2---:R2:W-:Y:S04]  /*2ab0*/  @P6 STS.128 [R26+0x12000], RZ ;  /* 0x012000ff1a006388 */ /* 0x0045e80000000c00 */
[----:B------:R2:W-:Y:S04]  /*2ac0*/  @P6 STS.128 [R26+0x14000], RZ ;  /* 0x014000ff1a006388 */ /* 0x0005e80000000c00 */
[----:B------:R2:W-:Y:S01]  /*2ad0*/  @P6 STS.128 [R26+0x16000], RZ ;  /* 0x016000ff1a006388 */ /* 0x0005e20000000c00 */
[----:B------:R-:W-:Y:S05]  /*2ae0*/  @P6 BRA `(.L_x_622) ;  /* 0x0000021000006947 */ /* 0x000fea0003800000 */
[----:B-1----:R-:W3:Y:S04]  /*2af0*/  LDL R13, [R1+0x6c] ;  /* 0x00006c00010d7983 */ /* 0x002ee80000100800 */
        /* <DEDUP_REMOVED lines=32> */
.L_x_622:
[----:B------:R-:W-:Y:S05]  /*2d00*/  BSYNC B0 ;  /* 0x0000000000007941 */ /* 0x000fea0003800000 */
.L_x_621:
        /* <DEDUP_REMOVED lines=42> */
.L_x_624:
[----:B------:R-:W-:Y:S05]  /*2fb0*/  BSYNC B0 ;  /* 0x0000000000007941 */ /* 0x000fea0003800000 */
.L_x_623:
        /* <DEDUP_REMOVED lines=29> */
.L_x_626:
[----:B------:R-:W-:Y:S05]  /*3190*/  BSYNC B0 ;  /* 0x0000000000007941 */ /* 0x000fea0003800000 */
.L_x_625:
        /* <DEDUP_REMOVED lines=40> */
.L_x_628:
[----:B------:R-:W-:Y:S05]  /*3420*/  BSYNC B0 ;  /* 0x0000000000007941 */ /* 0x000fea0003800000 */
.L_x_627:
        /* <DEDUP_REMOVED lines=26> */
.L_x_630:
[----:B------:R-:W-:Y:S05]  /*35d0*/  BSYNC B0 ;  /* 0x0000000000007941 */ /* 0x000fea0003800000 */
.L_x_629:
        /* <DEDUP_REMOVED lines=38> */
.L_x_632:
[----:B------:R-:W-:Y:S05]  /*3840*/  BSYNC B0 ;  /* 0x0000000000007941 */ /* 0x000fea0003800000 */
.L_x_631:
[----:B------:R-:W5:Y:S01]  /*3850*/  LDL R5, [R1+0x50] ;  /* 0x0000500001057983 */ /* 0x000f620000100800 */
[----:B-1----:R-:W-:Y:S01]  /*3860*/  MOV R6, 0x7f800000 ;  /* 0x7f80000000067802 */ /* 0x002fe20000000f00 */
[----:B------:R-:W-:Y:S01]  /*3870*/  IMAD.MOV.U32 R7, RZ, RZ, 0x7f800000 ;  /* 0x7f800000ff077424 */ /* 0x000fe200078e00ff */
[----:B------:R-:W-:Y:S02]  /*3880*/  ULDC.64 UR12, c[0x0][0x198] ;  /* 0x00006600000c7ab9 */ /* 0x000fe40000000a00 */
[----:B------:R-:W-:Y:S01]  /*3890*/  UIMAD UR11, UR18, UR12, URZ ;  /* 0x0000000c120b72a4 */ /* 0x000fe2000f8e023f */
[C---:B-----5:R-:W-:Y:S02]  /*38a0*/  IADD3 R4, R5.reuse, 0x8, RZ ;  /* 0x0000000805047810 */ /* 0x060fe40007ffe0ff */
[----:B------:R-:W-:Y:S02]  /*38b0*/  ISETP.GE.AND P1, PT, R5, UR10, PT ;  /* 0x0000000a05007c0c */ /* 0x000fe4000bf26270 */
[----:B------:R-:W-:Y:S01]  /*38c0*/  ISETP.GE.AND P0, PT, R4, UR10, PT ;  /* 0x0000000a04007c0c */ /* 0x000fe2000bf06270 */
[----:B------:R-:W-:Y:S01]  /*38d0*/  IMAD.MOV.U32 R4, RZ, RZ, 0x4 ;  /* 0x00000004ff047424 */ /* 0x000fe200078e00ff */
[----:B------:R-:W-:Y:S01]  /*38e0*/  @P6 STS.128 [R26+0xc000], RZ ;  /* 0x00c000ff1a006388 */ /* 0x000fe20000000c00 */
[----:B------:R-:W-:-:S02]  /*38f0*/  UIMAD UR10, UR38, UR13, UR11 ;  /* 0x0000000d260a72a4 */ /* 0x000fc4000f8e020b */
[----:B------:R-:W-:-:S06]  /*3900*/  IMAD.WIDE R4, R5, R4, UR6 ;  /* 0x0000000605047e25 */ /* 0x000fcc000f8e0204 */
[----:B------:R1:W5:Y:S04]  /*3910*/  @!P1 LDG.E R7, [R4.64] ;  /* 0x0000000404079981 */ /* 0x000368000c1e1900 */
[----:B--2---:R1:W2:Y:S01]  /*3920*/  @!P0 LDG.E R6, [R4.64+0x20] ;  /* 0x0000200404068981 */ /* 0x0042a2000c1e1900 */
[----:B------:R-:W-:Y:S03]  /*3930*/  BSSY B0, `(.L_x_633) ;  /* 0x0000030000007945 */ /* 0x000fe60003800000 */
[----:B------:R-:W-:Y:S04]  /*3940*/  @P6 STS.128 [R26+0xe000], RZ ;  /* 0x00e000ff1a006388 */ /* 0x000fe80000000c00 */
[----:B------:R-:W-:Y:S01]  /*3950*/  @P6 STS.128 [R26+0x10000], RZ ;  /* 0x010000ff1a006388 */ /* 0x000fe20000000c00 */
[----:B-1----:R-:W-:-:S04]  /*3960*/  IMAD.U32 R4, RZ, RZ, UR38 ;  /* 0x00000026ff047e24 */ /* 0x002fc8000f8e00ff */
[----:B------:R-:W-:Y:S01]  /*3970*/  IMAD.WIDE.U32 R4, R4, c[0x0][0x198], R28 ;  /* 0x0000660004047a25 */ /* 0x000fe200078e001c */
[----:B--2---:R1:W-:Y:S04]  /*3980*/  STL [R1+0x68], R6 ;  /* 0x0000680601007387 */ /* 0x0043e80000100800 */
[----:B-----5:R2:W-:Y:S01]  /*3990*/  STL [R1+0x64], R7 ;  /* 0x0000640701007387 */ /* 0x0205e20000100800 */
[----:B-1----:R-:W-:Y:S02]  /*39a0*/  IADD3 R6, P0, R4, UR23, RZ ;  /* 0x0000001704067c10 */ /* 0x002fe4000ff1e0ff */
[----:B------:R-:W-:-:S04]  /*39b0*/  MOV R4, UR10 ;  /* 0x0000000a00047c02 */ /* 0x000fc80008000f00 */
        /* <DEDUP_REMOVED lines=39> */
.L_x_634:
[----:B------:R-:W-:Y:S05]  /*3c30*/  BSYNC B0 ;  /* 0x0000000000007941 */ /* 0x000fea0003800000 */
.L_x_633:
        /* <DEDUP_REMOVED lines=39> */
.L_x_636:
[----:B------:R-:W-:Y:S05]  /*3eb0*/  BSYNC B0 ;  /* 0x0000000000007941 */ /* 0x000fea0003800000 */
.L_x_635:
[----:B------:R-:W0:Y:S01]  /*3ec0*/  LDGDEPBAR ;  /* 0x00000000000079af */ /* 0x000e220000000000 */
[----:B-1----:R-:W-:Y:S02]  /*3ed0*/  IMAD.MOV.U32 R8, RZ, RZ, c[0x0][0x308] ;  /* 0x0000c200ff087624 */ /* 0x002fe400078e00ff */
[----:B------:R-:W-:Y:S01]  /*3ee0*/  IMAD.MOV.U32 R9, RZ, RZ, c[0x0][0x30c] ;  /* 0x0000c300ff097624 */ /* 0x000fe200078e00ff */
[----:B------:R-:W-:-:S04]  /*3ef0*/  DEPBAR.LE SB0, 0x1 ;  /* 0x000080400000791a */ /* 0x000fc80000000000 */
[----:B------:R-:W-:Y:S06]  /*3f00*/  BAR.SYNC.DEFER_BLOCKING 0x0 ;  /* 0x0000000000007b1d */ /* 0x000fec0000010000 */
[----:B------:R1:W5:Y:S01]  /*3f10*/  LDG.E.64 R4, [R8.64+0x8] ;  /* 0x0000080408047981 */ /* 0x000362000c1e1b00 */
[----:B------:R-:W-:Y:S01]  /*3f20*/  LEA.HI R6, R25, R24, RZ, 0x3 ;  /* 0x0000001819067211 */ /* 0x000fe200078f18ff */
[----:B------:R-:W-:Y:S02]  /*3f30*/  IMAD.MOV.U32 R240, RZ, RZ, 0x20 ;  /* 0x00000020fff07424 */ /* 0x000fe400078e00ff */
[----:B------:R2:W3:Y:S04]  /*3f40*/  LDSM.16.M88.4 R164, [R252+0x12000] ;  /* 0x01200000fca4783b */ /* 0x0004e80000000200 */
[----:B------:R2:W4:Y:S04]  /*3f50*/  LDSM.16.M88.4 R168, [R252+0x12800] ;  /* 0x01280000fca8783b */ /* 0x0005280000000200 */
[----:B------:R2:W2:Y:S04]  /*3f60*/  LDSM.16.M88.4 R196, [R252+0x14000] ;  /* 0x01400000fcc4783b */ /* 0x0004a80000000200 */
[----:B------:R2:W2:Y:S04]  /*3f70*/  LDSM.16.M88.4 R200, [R252+0x14800] ;  /* 0x01480000fcc8783b */ /* 0x0004a80000000200 */
[----:B------:R2:W2:Y:S04]  /*3f80*/  LDSM.16.M88.4 R228, [R252+0x16000] ;  /* 0x01600000fce4783b */ /* 0x0004a80000000200 */
[----:B------:R2:W2:Y:S04]  /*3f90*/  LDSM.16.M88.4 R232, [R252+0x16800] ;  /* 0x01680000fce8783b */ /* 0x0004a80000000200 */
[----:B-1----:R-:W2:Y:S01]  /*3fa0*/  LDG.E.64 R8, [R8.64] ;  /* 0x0000000408087981 */ /* 0x002ea2000c1e1b00 */
[----:B------:R-:W-:-:S02]  /*3fb0*/  LOP3.LUT R6, R6, 0xfffffff8, RZ, 0xc0, !PT ;  /* 0xfffffff806067812 */ /* 0x000fc400078ec0ff */
[----:B------:R-:W-:-:S03]  /*3fc0*/  SHF.R.S32.HI R7, RZ, 0x1f, R21 ;  /* 0x0000001fff077819 */ /* 0x000fc60000011415 */
[----:B------:R-:W-:-:S05]  /*3fd0*/  IMAD.IADD R6, R24, 0x1, -R6 ;  /* 0x0000000118067824 */ /* 0x000fca00078e0a06 */
[----:B------:R-:W-:Y:S02]  /*3fe0*/  LOP3.LUT P0, RZ, R6, 0x2, RZ, 0xc0, !PT ;  /* 0x0000000206ff7812 */ /* 0x000fe4000780c0ff */
[----:B-----5:R-:W-:Y:S01]  /*3ff0*/  IADD3 R10, P2, P1, R4, UR45, R21 ;  /* 0x0000002d040a7c10 */ /* 0x020fe2000f95e015 */
[----:B--2---:R1:W2:Y:S04]  /*4000*/  R2UR UR20, R8 ;  /* 0x00000000081473c2 */ /* 0x0042a800000e0000 */
[----:B------:R2:W-:Y:S01]  /*4010*/  STL [R1+0x7c], R10 ;  /* 0x00007c0a01007387 */ /* 0x0005e20000100800 */
[----:B------:R-:W-:Y:S02]  /*4020*/  SEL R240, R240, 0xffffffe0, !P0 ;  /* 0xffffffe0f0f07807 */ /* 0x000fe40004000000 */
[----:B------:R-:W-:Y:S01]  /*4030*/  IADD3.X R4, R5, UR53, R7, P2, P1 ;  /* 0x0000003505047c10 */ /* 0x000fe200097e2407 */
[----:B------:R-:W5:Y:S04]  /*4040*/  LDL R6, [R1] ;  /* 0x0000000001067983 */ /* 0x000f680000100800 */
[----:B-1----:R-:W3:Y:S01]  /*4050*/  LDL R8, [R1+0x4] ;  /* 0x0000040001087983 */ /* 0x002ee20000100800 */
[----:B------:R-:W-:-:S05]  /*4060*/  IMAD.IADD R240, R240, 0x1, R252 ;  /* 0x00000001f0f07824 */ /* 0x000fca00078e02fc */
[----:B------:R1:W1:Y:S04]  /*4070*/  LDSM.16.M88.4 R172, [R240+0x12000] ;  /* 0x01200000f0ac783b */ /* 0x0002680000000200 */
[----:B------:R1:W1:Y:S04]  /*4080*/  LDSM.16.M88.4 R176, [R240+0x12800] ;  /* 0x01280000f0b0783b */ /* 0x0002680000000200 */
[----:B------:R1:W1:Y:S04]  /*4090*/  LDSM.16.M88.4 R204, [R240+0x14000] ;  /* 0x01400000f0cc783b */ /* 0x0002680000000200 */
[----:B------:R1:W1:Y:S04]  /*40a0*/  LDSM.16.M88.4 R208, [R240+0x14800] ;  /* 0x01480000f0d0783b */ /* 0x0002680000000200 */
[----:B------:R1:W1:Y:S04]  /*40b0*/  LDSM.16.M88.4 R236, [R240+0x16000] ;  /* 0x01600000f0ec783b */ /* 0x0002680000000200 */
[----:B------:R-:W1:Y:S01]  /*40c0*/  LDSM.16.M88.4 R240, [R240+0x16800] ;  /* 0x01680000f0f0783b */ /* 0x000e620000000200 */
[----:B------:R-:W1:Y:S03]  /*40d0*/  R2UR UR19, R9 ;  /* 0x00000000091373c2 */ /* 0x000e6600000e0000 */
[----:B------:R1:W-:Y:S01]  /*40e0*/  STL [R1+0x80], R4 ;  /* 0x0000800401007387 */ /* 0x0003e20000100800 */
[----:B------:R-:W-:Y:S01]  /*40f0*/  UIADD3 UR18, UR38, UR14, URZ ;  /* 0x0000000e26127290 */ /* 0x000fe2000fffe03f */
[----:B------:R-:W-:Y:S01]  /*4100*/  CS2R R142, SRZ ;  /* 0x00000000008e7805 */ /* 0x000fe2000001ff00 */
[----:B------:R-:W-:Y:S01]  /*4110*/  CS2R R140, SRZ ;  /* 0x00000000008c7805 */ /* 0x000fe2000001ff00 */
[----:B------:R-:W-:Y:S01]  /*4120*/  CS2R R146, SRZ ;  /* 0x0000000000927805 */ /* 0x000fe2000001ff00 */
        /* <DEDUP_REMOVED lines=42> */
[----:B---34-:R-:W-:Y:S01]  /*43d0*/  CS2R R26, SRZ ;  /* 0x00000000001a7805 */ /* 0x018fe2000001ff00 */
[----:B------:R-:W-:Y:S01]  /*43e0*/  CS2R R24, SRZ ;  /* 0x0000000000187805 */ /* 0x000fe2000001ff00 */
[----:B------:R-:W-:Y:S01]  /*43f0*/  CS2R R22, SRZ ;  /* 0x0000000000167805 */ /* 0x000fe2000001ff00 */
[----:B------:R-:W-:Y:S01]  /*4400*/  CS2R R20, SRZ ;  /* 0x0000000000147805 */ /* 0x000fe2000001ff00 */
[----:B------:R-:W-:-:S02]  /*4410*/  ULDC UR10, c[0x0][0x2e8] ;  /* 0x0000ba00000a7ab9 */ /* 0x000fc40000000800 */
[----:B------:R-:W-:Y:S02]  /*4420*/  UIADD3 UR21, UR21, -UR10, URZ ;  /* 0x8000000a15157290 */ /* 0x000fe4000fffe03f */
[----:B------:R-:W-:Y:S02]  /*4430*/  UIADD3 UR34, UR38, 0x40, URZ ;  /* 0x0000004026227890 */ /* 0x000fe4000fffe03f */
[----:B--2---:R-:W-:Y:S02]  /*4440*/  UIADD3 UR33, UR20, -0x61c88647, URZ ;  /* 0x9e3779b914217890 */ /* 0x004fe4000fffe03f */
[----:B-1----:R-:W-:Y:S02]  /*4450*/  UIADD3 UR32, UR19, -0x4498517b, URZ ;  /* 0xbb67ae8513207890 */ /* 0x002fe4000fffe03f */
[----:B------:R-:W-:Y:S02]  /*4460*/  UIADD3 UR31, UR20, 0x3c6ef372, URZ ;  /* 0x3c6ef372141f7890 */ /* 0x000fe4000fffe03f */
[----:B------:R-:W-:-:S02]  /*4470*/  UIADD3 UR30, UR19, 0x76cf5d0a, URZ ;  /* 0x76cf5d0a131e7890 */ /* 0x000fc4000fffe03f */
[----:B------:R-:W-:Y:S02]  /*4480*/  UIADD3 UR29, UR20, -0x255992d5, URZ ;  /* 0xdaa66d2b141d7890 */ /* 0x000fe4000fffe03f */
[----:B------:R-:W-:Y:S02]  /*4490*/  UIADD3 UR28, UR19, 0x32370b8f, URZ ;  /* 0x32370b8f131c7890 */ /* 0x000fe4000fffe03f */
[----:B------:R-:W-:Y:S02]  /*44a0*/  UIADD3 UR27, UR20, 0x78dde6e4, URZ ;  /* 0x78dde6e4141b7890 */ /* 0x000fe4000fffe03f */
[----:B------:R-:W-:Y:S02]  /*44b0*/  UIADD3 UR26, UR19, -0x126145ec, URZ ;  /* 0xed9eba14131a7890 */ /* 0x000fe4000fffe03f */
[----:B------:R-:W-:Y:S02]  /*44c0*/  UIADD3 UR25, UR20, 0x1715609d, URZ ;  /* 0x1715609d14197890 */ /* 0x000fe4000fffe03f */
[----:B------:R-:W-:-:S02]  /*44d0*/  UIADD3 UR24, UR19, -0x56f99767, URZ ;  /* 0xa906689913187890 */ /* 0x000fc4000fffe03f */
[----:B------:R-:W-:Y:S02]  /*44e0*/  UIADD3 UR23, UR20, -0x4ab325aa, URZ ;  /* 0xb54cda5614177890 */ /* 0x000fe4000fffe03f */
[----:B------:R-:W-:Y:S02]  /*44f0*/  UIADD3 UR22, UR19, 0x646e171e, URZ ;  /* 0x646e171e13167890 */ /* 0x000fe4000fffe03f */
[----:B------:R-:W-:Y:S01]  /*4500*/  ULDC UR12, c[0x0][0x2e4] ;  /* 0x0000b900000c7ab9 */ /* 0x000fe20000000800 */
[----:B-----5:R1:W2:Y:S04]  /*4510*/  LDSM.16.M88.4 R156, [R6+0x12000] ;  /* 0x01200000069c783b */ /* 0x0202a80000000200 */
[----:B------:R1:W3:Y:S04]  /*4520*/  LDSM.16.M88.4 R160, [R6+0x12800] ;  /* 0x0128000006a0783b */ /* 0x0002e80000000200 */
[----:B------:R1:W4:Y:S04]  /*4530*/  LDSM.16.M88.4 R188, [R6+0x14000] ;  /* 0x0140000006bc783b */ /* 0x0003280000000200 */
        /* <DEDUP_REMOVED lines=8> */
[----:B--23--:R1:W1:Y:S02]  /*45c0*/  LDSM.16.M88.4 R224, [R6+0x16800] ;  /* 0x0168000006e0783b */ /* 0x00c2640000000200 */
.L_x_641:
[----:B------:R-:W2:Y:S01]  /*45d0*/  LDL R79, [R1+0x4] ;  /* 0x00000400014f7983 */ /* 0x000ea20000100800 */
[----:B------:R-:W-:Y:S02]  /*45e0*/  USHF.L.U32 UR11, UR9, 0x6, URZ ;  /* 0x00000006090b7899 */ /* 0x000fe4000800063f */
[----:B------:R-:W-:Y:S01]  /*45f0*/  ULDC UR10, c[0x0][0x2e4] ;  /* 0x0000b900000a7ab9 */ /* 0x000fe20000000800 */
[----:B------:R-:W3:Y:S01]  /*4600*/  LDL R97, [R1+0x8] ;  /* 0x0000080001617983 */ /* 0x000ee20000100800 */
[----:B------:R-:W-:Y:S03]  /*4610*/  UISETP.GE.AND UP0, UPT, UR11, UR21, UPT ;  /* 0x000000150b00728c */ /* 0x000fe6000bf06270 */
[----:B----4-:R-:W4:Y:S04]  /*4620*/  LDL R78, [R1] ;  /* 0x00000000014e7983 */ /* 0x010f280000100800 */
[----:B------:R-:W4:Y:S04]  /*4630*/  LDL R96, [R1+0xc] ;  /* 0x00000c0001607983 */ /* 0x000f280000100800 */
[----:B------:R-:W4:Y:S04]  /*4640*/  LDL R95, [R1+0x18] ;  /* 0x00001800015f7983 */ /* 0x000f280000100800 */
[----:B------:R-:W0:Y:S04]  /*4650*/  LDGDEPBAR ;  /* 0x00000000000079af */ /* 0x000e280000000000 */
[----:B------:R-:W4:Y:S04]  /*4660*/  LDL R77, [R1+0x10] ;  /* 0x00001000014d7983 */ /* 0x000f280000100800 */
[----:B------:R-:W4:Y:S04]  /*4670*/  LDL R94, [R1+0x14] ;  /* 0x00001400015e7983 */ /* 0x000f280000100800 */
[----:B------:R-:W4:Y:S01]  /*4680*/  LDL R76, [R1+0x50] ;  /* 0x00005000014c7983 */ /* 0x000f220000100800 */
[----:B------:R-:W-:Y:S04]  /*4690*/  DEPBAR.LE SB0, 0x0 ;  /* 0x000080000000791a */ /* 0x000fe80000000000 */
[----:B------:R-:W-:Y:S06]  /*46a0*/  BAR.SYNC.DEFER_BLOCKING 0x0 ;  /* 0x0000000000007b1d */ /* 0x000fec0000010000 */
[----:B-12---:R-:W-:Y:S04]  /*46b0*/  LDSM.16.M88.4 R8, [R79+0xc000] ;  /* 0x00c000004f08783b */ /* 0x006fe80000000200 */
[----:B---3--:R-:W1:Y:S04]  /*46c0*/  LDSM.16.M88.4 R16, [R97] ;  /* 0x000000006110783b */ /* 0x008e680000000200 */
[----:B------:R-:W2:Y:S04]  /*46d0*/  LDSM.16.M88.4 R68, [R79+0xc800] ;  /* 0x00c800004f44783b */ /* 0x000ea80000000200 */
[----:B----4-:R-:W-:Y:S01]  /*46e0*/  LDSM.16.M88.4 R72, [R96] ;  /* 0x000000006048783b */ /* 0x010fe20000000200 */
[C---:B-1----:R-:W-:Y:S08]  /*46f0*/  HMMA.16816.F32.BF16 R4, R16.reuse, R8, RZ ;  /* 0x000000081004723c */ /* 0x042ff000000418ff */
[C---:B------:R-:W-:Y:S08]  /*4700*/  HMMA.16816.F32.BF16 R8, R16.reuse, R10, RZ ;  /* 0x0000000a1008723c */ /* 0x040ff000000418ff */
[C---:B--2---:R-:W-:Y:S08]  /*4710*/  HMMA.16816.F32.BF16 R12, R16.reuse, R68, RZ ;  /* 0x00000044100c723c */ /* 0x044ff000000418ff */
        /* <DEDUP_REMOVED lines=76> */
[----:B------:R-:W-:Y:S01]  /*4be0*/  IMAD.U32 R72, RZ, RZ, UR16 ;  /* 0x00000010ff487e24 */ /* 0x000fe2000f8e00ff */
[----:B------:R-:W-:Y:S01]  /*4bf0*/  HMMA.16816.F32.BF16 R16, R68, R74, R16 ;  /* 0x0000004a4410723c */ /* 0x000fe20000041810 */
[----:B------:R-:W-:Y:S06]  /*4c00*/  IMAD.U32 R73, RZ, RZ, UR15 ;  /* 0x0000000fff497e24 */ /* 0x000fec000f8e00ff */
[C---:B------:R-:W-:Y:S05]  /*4c10*/  LEA R68, P0, R76.reuse, R72, 0x2 ;  /* 0x000000484c447211 */ /* 0x040fea00078010ff */
[----:B------:R-:W-:Y:S02]  /*4c20*/  LEA.HI.X.SX32 R69, R76, R73, 0x2, P0 ;  /* 0x000000494c457211 */ /* 0x000fe400000f16ff */
[----:B------:R-:W-:Y:S03]  /*4c30*/  PLOP3.LUT P0, PT, PT, PT, UP0, 0x80, 0x0 ;  /* 0x000000000000781c */ /* 0x000fe60003f0f008 */
[----:B-----5:R1:W5:Y:S04]  /*4c40*/  LDG.E R73, [R68.64] ;  /* 0x0000000444497981 */ /* 0x020368000c1e1900 */
[----:B------:R1:W5:Y:S06]  /*4c50*/  LDG.E R72, [R68.64+0x20] ;  /* 0x0000200444487981 */ /* 0x00036c000c1e1900 */
        /* <DEDUP_REMOVED lines=10> */
.L_x_637:
[----:B------:R-:W-:Y:S01]  /*4d00*/  IADD3 R80, R76, UR11, RZ ;  /* 0x0000000b4c507c10 */ /* 0x000fe2000fffe0ff */
[----:B-1----:R-:W2:Y:S01]  /*4d10*/  LDL R69, [R1+0x88] ;  /* 0x0000880001457983 */ /* 0x002ea20000100800 */
[----:B------:R-:W-:Y:S01]  /*4d20*/  UIADD3 UR11, UR8, 0x1, -UR14 ;  /* 0x00000001080b7890 */ /* 0x000fe2000fffe80e */
[----:B------:R-:W-:Y:S01]  /*4d30*/  IMAD.U32 R68, RZ, RZ, UR35 ;  /* 0x00000023ff447e24 */ /* 0x000fe2000f8e00ff */
[----:B------:R-:W-:Y:S01]  /*4d40*/  UIADD3 UR12, -UR10, UR8, -UR14 ;  /* 0x000000080a0c7290 */ /* 0x000fe2000fffe90e */
[----:B------:R-:W1:Y:S01]  /*4d50*/  S2R R71, SR_TID.X ;  /* 0x0000000000477919 */ /* 0x000e620000002100 */
[----:B------:R-:W-:Y:S04]  /*4d60*/  UIADD3 UR11, UR11, UR44, URZ ;  /* 0x0000002c0b0b7290 */ /* 0x000fe8000fffe03f */
[C---:B------:R-:W-:Y:S04]  /*4d70*/  IADD3 R70, R80.reuse, UR12, RZ ;  /* 0x0000000c50467c10 */ /* 0x040fe8000fffe0ff */
[----:B------:R-:W-:Y:S01]  /*4d80*/  IMNMX R70, RZ, R70, !PT ;  /* 0x00000046ff467217 */ /* 0x000fe20007800200 */
[----:B-1----:R-:W-:Y:S05]  /*4d90*/  IMAD.SHL.U32 R71, R71, 0x2, RZ ;  /* 0x0000000247477824 */ /* 0x002fea00078e00ff */
[----:B--2---:R-:W-:Y:S02]  /*4da0*/  LOP3.LUT R71, R69, 0x6, R71, 0xf8, !PT ;  /* 0x0000000645477812 */ /* 0x004fe400078ef847 */
[C---:B------:R-:W-:Y:S02]  /*4db0*/  IADD3 R69, R80.reuse, UR11, RZ ;  /* 0x0000000b50457c10 */ /* 0x040fe4000fffe0ff */
[----:B------:R-:W-:Y:S01]  /*4dc0*/  IADD3 R80, R80, 0x8, RZ ;  /* 0x0000000850507810 */ /* 0x000fe20007ffe0ff */
[----:B------:R-:W-:Y:S01]  /*4dd0*/  IMAD R68, R68, 0x40, R71 ;  /* 0x0000004044447824 */ /* 0x000fe200078e0247 */
[----:B------:R-:W-:Y:S04]  /*4de0*/  IMNMX R69, R69, UR8, PT ;  /* 0x0000000845457c17 */ /* 0x000fe8000b800200 */
[CC--:B------:R-:W-:Y:S02]  /*4df0*/  ISETP.GE.AND P1, PT, R68.reuse, R70.reuse, PT ;  /* 0x000000464400720c */ /* 0x0c0fe40003f26270 */
[C---:B------:R-:W-:Y:S02]  /*4e00*/  IADD3 R79, R68.reuse, 0x1, RZ ;  /* 0x00000001444f7810 */ /* 0x040fe40007ffe0ff */
[C---:B------:R-:W-:Y:S02]  /*4e10*/  IADD3 R78, R68.reuse, 0x8, RZ ;  /* 0x00000008444e7810 */ /* 0x040fe40007ffe0ff */
[C---:B------:R-:W-:Y:S02]  /*4e20*/  IADD3 R77, R68.reuse, 0x9, RZ ;  /* 0x00000009444d7810 */ /* 0x040fe40007ffe0ff */
[C---:B------:R-:W-:Y:S02]  /*4e30*/  IADD3 R76, R68.reuse, 0x10, RZ ;  /* 0x00000010444c7810 */ /* 0x040fe40007ffe0ff */
[C---:B------:R-:W-:Y:S02]  /*4e40*/  IADD3 R75, R68.reuse, 0x11, RZ ;  /* 0x00000011444b7810 */ /* 0x040fe40007ffe0ff */
[C---:B------:R-:W-:Y:S02]  /*4e50*/  IADD3 R74, R68.reuse, 0x18, RZ ;  /* 0x00000018444a7810 */ /* 0x040fe40007ffe0ff */
[C---:B------:R-:W-:Y:S02]  /*4e60*/  IADD3 R71, R68.reuse, 0x19, RZ ;  /* 0x0000001944477810 */ /* 0x040fe40007ffe0ff */
[-C--:B------:R-:W-:Y:S02]  /*4e70*/  ISETP.GE.OR P1, PT, R68, R69.reuse, !P1 ;  /* 0x000000454400720c */ /* 0x080fe40004f26670 */
        /* <DEDUP_REMOVED lines=19> */
[----:B------:R-:W-:Y:S02]  /*4fb0*/  P2R R81, PR, RZ, 0x1 ;  /* 0x00000001ff517803 */ /* 0x000fe40000000000 */
[----:B------:R-:W-:Y:S02]  /*4fc0*/  IMNMX R69, R69, UR8, PT ;  /* 0x0000000845457c17 */ /* 0x000fe4000b800200 */
[-C--:B------:R-:W-:Y:S02]  /*4fd0*/  ISETP.GE.AND P0, PT, R68, R70.reuse, PT ;  /* 0x000000464400720c */ /* 0x080fe40003f06270 */
[----:B------:R-:W-:Y:S02]  /*4fe0*/  FSEL R8, R8, -INF , !P6 ;  /* 0xff80000008087808 */ /* 0x000fe40007000000 */
[-C--:B------:R-:W-:Y:S02]  /*4ff0*/  ISETP.GE.OR P0, PT, R68, R69.reuse, !P0 ;  /* 0x000000454400720c */ /* 0x080fe40004706670 */
[-C--:B------:R-:W-:Y:S02]  /*5000*/  ISETP.GE.AND P6, PT, R78, R70.reuse, PT ;  /* 0x000000464e00720c */ /* 0x080fe40003fc6270 */
[----:B------:R-:W-:Y:S02]  /*5010*/  FSEL R6, R6, -INF , !P0 ;  /* 0xff80000006067808 */ /* 0x000fe40004000000 */
[----:B------:R-:W-:Y:S02]  /*5020*/  ISETP.NE.AND P0, PT, R81, RZ, PT ;  /* 0x000000ff5100720c */ /* 0x000fe40003f05270 */
[----:B------:R-:W-:Y:S02]  /*5030*/  FSEL R9, R9, -INF , !P5 ;  /* 0xff80000009097808 */ /* 0x000fe40006800000 */
[----:B------:R-:W-:Y:S02]  /*5040*/  FSEL R5, R5, -INF , !P0 ;  /* 0xff80000005057808 */ /* 0x000fe40004000000 */
[-C--:B------:R-:W-:Y:S02]  /*5050*/  ISETP.GE.AND P0, PT, R79, R70.reuse, PT ;  /* 0x000000464f00720c */ /* 0x080fe40003f06270 */
        /* <DEDUP_REMOVED lines=23> */
.L_x_638:
[----:B------:R-:W2:Y:S01]  /*51d0*/  LDL R69, [R1+0x64] ;  /* 0x0000640001457983 */ /* 0x000ea20000100800 */
[----:B------:R-:W-:Y:S03]  /*51e0*/  UISETP.GT.AND UP1, UPT, UR9, UR17, UPT ;  /* 0x000000110900728c */ /* 0x000fe6000bf24270 */
[----:B------:R-:W3:Y:S04]  /*51f0*/  LDL R70, [R1+0x68] ;  /* 0x0000680001467983 */ /* 0x000ee80000100800 */
[----:B------:R-:W4:Y:S04]  /*5200*/  LDL R76, [R1+0x7c] ;  /* 0x00007c00014c7983 */ /* 0x000f280000100800 */
[----:B------:R-:W4:Y:S04]  /*5210*/  LDL R71, [R1+0x84] ;  /* 0x0000840001477983 */ /* 0x000f280000100800 */
[----:B------:R-:W4:Y:S04]  /*5220*/  LDL R78, [R1+0x80] ;  /* 0x00008000014e7983 */ /* 0x000f280000100800 */
[----:B------:R-:W4:Y:S04]  /*5230*/  LDL R93, [R1+0x54] ;  /* 0x00005400015d7983 */ /* 0x000f280000100800 */
[----:B------:R-:W4:Y:S04]  /*5240*/  LDL R92, [R1+0x60] ;  /* 0x00006000015c7983 */ /* 0x000f280000100800 */
[----:B------:R-:W4:Y:S04]  /*5250*/  LDL R91, [R1+0x58] ;  /* 0x00005800015b7983 */ /* 0x000f280000100800 */
[----:B------:R-:W4:Y:S04]  /*5260*/  LDL R90, [R1+0x5c] ;  /* 0x00005c00015a7983 */ /* 0x000f280000100800 */
[----:B------:R-:W1:Y:S08]  /*5270*/  S2R R74, SR_TID.X ;  /* 0x00000000004a7919 */ /* 0x000e700000002100 */
[----:B------:R-:W1:Y:S02]  /*5280*/  S2R R75, SR_TID.X ;  /* 0x00000000004b7919 */ /* 0x000e640000002100 */
[----:B-1----:R-:W-:Y:S04]  /*5290*/  SHF.R.S32.HI R74, RZ, 0x1f, R74 ;  /* 0x0000001fff4a7819 */ /* 0x002fe8000001144a */
[----:B------:R-:W-:Y:S04]  /*52a0*/  LEA.HI R74, R74, R75, RZ, 0x7 ;  /* 0x0000004b4a4a7211 */ /* 0x000fe800078f38ff */
[----:B------:R-:W-:Y:S01]  /*52b0*/  SHF.R.S32.HI R74, RZ, 0x7, R74 ;  /* 0x00000007ff4a7819 */ /* 0x000fe2000001144a */
[C---:B--2---:R-:W-:Y:S01]  /*52c0*/  FMUL.FTZ R68, R69.reuse, 1.4426950216293334961 ;  /* 0x3fb8aa3b45447820 */ /* 0x044fe20000410000 */
[----:B------:R-:W-:Y:S01]  /*52d0*/  FSETP.NEU.FTZ.AND P0, PT, R69, -INF , PT ;  /* 0xff8000004500780b */ /* 0x000fe20003f1d000 */
[----:B---3--:R-:W-:Y:S03]  /*52e0*/  FMUL.FTZ R69, R70, 1.4426950216293334961 ;  /* 0x3fb8aa3b46457820 */ /* 0x008fe60000410000 */
[----:B------:R-:W-:Y:S02]  /*52f0*/  FSEL R68, R68, RZ, P0 ;  /* 0x000000ff44447208 */ /* 0x000fe40000000000 */
[----:B------:R-:W-:Y:S01]  /*5300*/  FSETP.NEU.FTZ.AND P0, PT, R70, -INF , PT ;  /* 0xff8000004600780b */ /* 0x000fe20003f1d000 */
[----:B----4-:R-:W-:Y:S04]  /*5310*/  IMAD.WIDE.U32 R76, R76, -0x2daee0ad, RZ ;  /* 0xd2511f534c4c7825 */ /* 0x010fe800078e00ff */
[--C-:B------:R-:W-:Y:S02]  /*5320*/  FFMA.FTZ R16, R16, c[0x0][0x23c], -R68.reuse ;  /* 0x00008f0010107a23 */ /* 0x100fe40000010844 */
[--C-:B------:R-:W-:Y:S02]  /*5330*/  FFMA.FTZ R8, R8, c[0x0][0x23c], -R68.reuse ;  /* 0x00008f0008087a23 */ /* 0x100fe40000010844 */
[----:B------:R1:W2:Y:S01]  /*5340*/  MUFU.EX2 R89, R16 ;  /* 0x0000001000597308 */ /* 0x0002a20000000800 */
[----:B------:R-:W-:Y:S02]  /*5350*/  IMAD.U32 R70, RZ, RZ, UR9 ;  /* 0x00000009ff467e24 */ /* 0x000fe4000f8e00ff */
[--C-:B------:R-:W-:Y:S02]  /*5360*/  FFMA.FTZ R9, R9, c[0x0][0x23c], -R68.reuse ;  /* 0x00008f0009097a23 */ /* 0x100fe40000010844 */
[----:B------:R-:W-:Y:S02]  /*5370*/  IMAD R70, R70, 0x4, R71 ;  /* 0x0000000446467824 */ /* 0x000fe400078e0247 */
[--C-:B------:R-:W-:Y:S02]  /*5380*/  FFMA.FTZ R4, R4, c[0x0][0x23c], -R68.reuse ;  /* 0x00008f0004047a23 */ /* 0x100fe40000010844 */
[----:B------:R-:W-:Y:S01]  /*5390*/  IMAD.WIDE.U32 R70, R70, -0x326172a9, RZ ;  /* 0xcd9e8d5746467825 */ /* 0x000fe200078e00ff */
[----:B------:R-:W-:Y:S03]  /*53a0*/  MUFU.EX2 R87, R8 ;  /* 0x0000000800577308 */ /* 0x000fe60000000800 */
[--C-:B------:R-:W-:Y:S02]  /*53b0*/  FFMA.FTZ R5, R5, c[0x0][0x23c], -R68.reuse ;  /* 0x00008f0005057a23 */ /* 0x100fe40000010844 */
[--C-:B------:R-:W-:Y:S02]  /*53c0*/  FFMA.FTZ R12, R12, c[0x0][0x23c], -R68.reuse ;  /* 0x00008f000c0c7a23 */ /* 0x100fe40000010844 */
[--C-:B------:R-:W-:Y:S02]  /*53d0*/  FFMA.FTZ R13, R13, c[0x0][0x23c], -R68.reuse ;  /* 0x00008f000d0d7a23 */ /* 0x100fe40000010844 */
[----:B------:R-:W-:Y:S01]  /*53e0*/  FFMA.FTZ R68, R17, c[0x0][0x23c], -R68 ;  /* 0x00008f0011447a23 */ /* 0x000fe20000010844 */
[----:B------:R-:W-:Y:S01]  /*53f0*/  MUFU.EX2 R83, R9 ;  /* 0x0000000900537308 */ /* 0x000fe20000000800 */
[----:B-1----:R-:W-:Y:S05]  /*5400*/  FSEL R16, R69, RZ, P0 ;  /* 0x000000ff45107208 */ /* 0x002fea0000000000 */
[--C-:B------:R-:W-:Y:S04]  /*5410*/  FFMA.FTZ R7, R7, c[0x0][0x23c], -R16.reuse ;  /* 0x00008f0007077a23 */ /* 0x100fe80000010810 */
[----:B------:R-:W-:Y:S01]  /*5420*/  MUFU.EX2 R85, R4 ;  /* 0x0000000400557308 */ /* 0x000fe20000000800 */
[--C-:B------:R-:W-:Y:S02]  /*5430*/  FFMA.FTZ R6, R6, c[0x0][0x23c], -R16.reuse ;  /* 0x00008f0006067a23 */ /* 0x100fe40000010810 */
[--C-:B------:R-:W-:Y:S02]  /*5440*/  FFMA.FTZ R15, R15, c[0x0][0x23c], -R16.reuse ;  /* 0x00008f000f0f7a23 */ /* 0x100fe40000010810 */
[--C-:B------:R-:W-:Y:S02]  /*5450*/  FFMA.FTZ R11, R11, c[0x0][0x23c], -R16.reuse ;  /* 0x00008f000b0b7a23 */ /* 0x100fe40000010810 */
[--C-:B------:R-:W-:Y:S02]  /*5460*/  FFMA.FTZ R19, R19, c[0x0][0x23c], -R16.reuse ;  /* 0x00008f0013137a23 */ /* 0x100fe40000010810 */
[----:B------:R-:W-:Y:S01]  /*5470*/  FFMA.FTZ R14, R14, c[0x0][0x23c], -R16 ;  /* 0x00008f000e0e7a23 */ /* 0x000fe20000010810 */
[----:B------:R1:W-:Y:S10]  /*5480*/  MUFU.EX2 R86, R7 ;  /* 0x0000000700567308 */ /* 0x0003f40000000800 */
[----:B------:R3:W-:Y:S10]  /*5490*/  MUFU.EX2 R84, R6 ;  /* 0x0000000600547308 */ /* 0x0007f40000000800 */
[----:B------:R4:W-:Y:S01]  /*54a0*/  MUFU.EX2 R82, R5 ;  /* 0x0000000500527308 */ /* 0x0009e20000000800 */
[----:B-1----:R-:W-:Y:S04]  /*54b0*/  IMAD.U32 R7, RZ, RZ, UR35 ;  /* 0x00000023ff077e24 */ /* 0x002fe8000f8e00ff */
[----:B------:R-:W-:Y:S05]  /*54c0*/  IMAD R7, R7, 0x2, R74 ;  /* 0x0000000207077824 */ /* 0x000fea00078e024a */
[----:B------:R1:W-:Y:S01]  /*54d0*/  MUFU.EX2 R80, R12 ;  /* 0x0000000c00507308 */ /* 0x0003e20000000800 */
[----:B------:R-:W-:Y:S05]  /*54e0*/  LOP3.LUT R7, R77, UR19, R7, 0x96, !PT ;  /* 0x000000134d077c12 */ /* 0x000fea000f8e9607 */
[----:B------:R-:W-:Y:S01]  /*54f0*/  IMAD.WIDE.U32 R74, R7, -0x326172a9, RZ ;  /* 0xcd9e8d57074a7825 */ /* 0x000fe200078e00ff */
[----:B------:R-:W-:Y:S03]  /*5500*/  LOP3.LUT R7, R71, UR20, R78, 0x96, !PT ;  /* 0x0000001447077c12 */ /* 0x000fe6000f8e964e */
[----:B------:R1:W-:Y:S01]  /*5510*/  MUFU.EX2 R79, R15 ;  /* 0x0000000f004f7308 */ /* 0x0003e20000000800 */
[----:B------:R-:W-:Y:S01]  /*5520*/  LOP3.LUT R70, R75, UR33, R70, 0x96, !PT ;  /* 0x000000214b467c12 */ /* 0x000fe2000f8e9646 */
[----:B---3--:R-:W-:Y:S04]  /*5530*/  IMAD.WIDE.U32 R6, R7, -0x2daee0ad, RZ ;  /* 0xd2511f5307067825 */ /* 0x008fe800078e00ff */
[----:B------:R-:W-:Y:S01]  /*5540*/  IMAD.WIDE.U32 R70, R70, -0x2daee0ad, RZ ;  /* 0xd2511f5346467825 */ /* 0x000fe200078e00ff */
[----:B------:R-:W-:Y:S03]  /*5550*/  LOP3.LUT R7, R7, UR32, R76, 0x96, !PT ;  /* 0x0000002007077c12 */ /* 0x000fe6000f8e964c */
[----:B------:R3:W-:Y:S01]  /*5560*/  MUFU.EX2 R81, R11 ;  /* 0x0000000b00517308 */ /* 0x0007e20000000800 */
[----:B------:R-:W-:Y:S01]  /*5570*/  FFMA.FTZ R76, R10, c[0x0][0x23c], -R16 ;  /* 0x00008f000a4c7a23 */ /* 0x000fe20000010810 */
[----:B------:R-:W-:Y:S01]  /*5580*/  LOP3.LUT R8, R71, UR30, R6, 0x96, !PT ;  /* 0x0000001e47087c12 */ /* 0x000fe2000f8e9606 */
[----:B------:R-:W-:Y:S04]  /*5590*/  IMAD.WIDE.U32 R6, R7, -0x326172a9, RZ ;  /* 0xcd9e8d5707067825 */ /* 0x000fe800078e00ff */
[----:B------:R-:W-:Y:S01]  /*55a0*/  IMAD.WIDE.U32 R8, R8, -0x326172a9, RZ ;  /* 0xcd9e8d5708087825 */ /* 0x000fe200078e00ff */
[----:B------:R-:W-:Y:S02]  /*55b0*/  LOP3.LUT R4, R7, UR31, R74, 0x96, !PT ;  /* 0x0000001f07047c12 */ /* 0x000fe4000f8e964a */
[----:B------:R-:W1:Y:S01]  /*55c0*/  MUFU.EX2 R88, R19 ;  /* 0x0000001300587308 */ /* 0x000e620000000800 */
[----:B------:R-:W-:Y:S01]  /*55d0*/  FFMA.FTZ R16, R18, c[0x0][0x23c], -R16 ;  /* 0x00008f0012107a23 */ /* 0x000fe20000010810 */
[----:B------:R-:W-:Y:S01]  /*55e0*/  LOP3.LUT R74, R9, UR29, R6, 0x96, !PT ;  /* 0x0000001d094a7c12 */ /* 0x000fe2000f8e9606 */
[----:B----4-:R-:W-:Y:S04]  /*55f0*/  IMAD.WIDE.U32 R4, R4, -0x2daee0ad, RZ ;  /* 0xd2511f5304047825 */ /* 0x010fe800078e00ff */
[----:B------:R-:W-:Y:S01]  /*5600*/  IMAD.WIDE.U32 R74, R74, -0x2daee0ad, RZ ;  /* 0xd2511f534a4a7825 */ /* 0x000fe200078e00ff */
[----:B------:R-:W-:Y:S02]  /*5610*/  LOP3.LUT R5, R5, UR28, R70, 0x96, !PT ;  /* 0x0000001c05057c12 */ /* 0x000fe4000f8e9646 */
[----:B------:R-:W-:Y:S02]  /*5620*/  MUFU.EX2 R76, R76 ;  /* 0x0000004c004c7308 */ /* 0x000fe40000000800 */
[----:B------:R-:W-:Y:S01]  /*5630*/  LOP3.LUT R70, R75, UR26, R4, 0x96, !PT ;  /* 0x0000001a4b467c12 */ /* 0x000fe2000f8e9604 */
[----:B------:R-:W-:Y:S04]  /*5640*/  IMAD.WIDE.U32 R4, R5, -0x326172a9, RZ ;  /* 0xcd9e8d5705047825 */ /* 0x000fe800078e00ff */
        /* <DEDUP_REMOVED lines=8> */
[----:B------:R-:W-:Y:S01]  /*56d0*/  LOP3.LUT R9, R6, 0xff, RZ, 0xc0, !PT ;  /* 0x000000ff06097812 */ /* 0x000fe200078ec0ff */
[----:B------:R-:W-:Y:S01]  /*56e0*/  IMAD.WIDE.U32 R4, R4, -0x326172a9, RZ ;  /* 0xcd9e8d5704047825 */ /* 0x000fe200078e00ff */
[----:B------:R-:W-:Y:S02]  /*56f0*/  LOP3.LUT R8, R7, UR22, R8, 0x96, !PT ;  /* 0x0000001607087c12 */ /* 0x000fe4000f8e9608 */
[----:B------:R-:W-:Y:S02]  /*5700*/  ISETP.LE.U32.AND P6, PT, R9, UR36, PT ;  /* 0x0000002409007c0c */ /* 0x000fe4000bfc3070 */
[--C-:B------:R-:W-:Y:S02]  /*5710*/  SHF.R.U32.HI R10, RZ, 0x18, R6.reuse ;  /* 0x00000018ff0a7819 */ /* 0x100fe40000011606 */
[----:B------:R-:W-:Y:S01]  /*5720*/  MUFU.EX2 R78, R68 ;  /* 0x00000044004e7308 */ /* 0x000fe20000000800 */
[----:B-1----:R-:W-:Y:S02]  /*5730*/  SHF.R.U32.HI R12, RZ, 0x10, R6 ;  /* 0x00000010ff0c7819 */ /* 0x002fe40000011606 */
[----:B------:R-:W-:Y:S02]  /*5740*/  LOP3.LUT R15, R6, 0xffff, RZ, 0xc0, !PT ;  /* 0x0000ffff060f7812 */ /* 0x000fe400078ec0ff */
[----:B------:R-:W-:Y:S02]  /*5750*/  LOP3.LUT R6, R5, UR23, R70, 0x96, !PT ;  /* 0x0000001705067c12 */ /* 0x000fe4000f8e9646 */
[----:B------:R-:W-:Y:S02]  /*5760*/  ISETP.LE.U32.AND P0, PT, R10, UR36, PT ;  /* 0x000000240a007c0c */ /* 0x000fe4000bf03070 */
[C---:B------:R-:W-:Y:S01]  /*5770*/  LOP3.LUT R7, R4.reuse, 0xff, RZ, 0xc0, !PT ;  /* 0x000000ff04077812 */ /* 0x040fe200078ec0ff */
[----:B--2---:R-:W-:Y:S01]  /*5780*/  @!P6 FADD.FTZ R89, -R89, -RZ ;  /* 0x800000ff5959e221 */ /* 0x004fe20000010100 */
[----:B------:R-:W-:Y:S01]  /*5790*/  LOP3.LUT R10, R4, 0xffff, RZ, 0xc0, !PT ;  /* 0x0000ffff040a7812 */ /* 0x000fe200078ec0ff */
[----:B------:R-:W1:Y:S01]  /*57a0*/  MUFU.EX2 R74, R16 ;  /* 0x00000010004a7308 */ /* 0x000e620000000800 */
[----:B------:R-:W-:Y:S02]  /*57b0*/  LOP3.LUT R5, R8, 0xff, RZ, 0xc0, !PT ;  /* 0x000000ff08057812 */ /* 0x000fe400078ec0ff */
[--C-:B------:R-:W-:Y:S02]  /*57c0*/  SHF.R.U32.HI R9, RZ, 0x18, R4.reuse ;  /* 0x00000018ff097819 */ /* 0x100fe40000011604 */
[----:B---3--:R-:W-:Y:S02]  /*57d0*/  SHF.R.U32.HI R11, RZ, 0x10, R4 ;  /* 0x00000010ff0b7819 */ /* 0x008fe40000011604 */
[----:B------:R-:W-:Y:S01]  /*57e0*/  SHF.R.U32.HI R4, RZ, 0x18, R8 ;  /* 0x00000018ff047819 */ /* 0x000fe20000011608 */
[----:B------:R-:W-:Y:S01]  /*57f0*/  @!P0 FADD.FTZ R88, -R88, -RZ ;  /* 0x800000ff58588221 */ /* 0x000fe20000010100 */
[----:B------:R-:W-:Y:S02]  /*5800*/  ISETP.LE.U32.AND P4, PT, R7, UR36, PT ;  /* 0x0000002407007c0c */ /* 0x000fe4000bf83070 */
[----:B------:R-:W-:Y:S02]  /*5810*/  ISETP.LE.U32.AND P2, PT, R5, UR36, PT ;  /* 0x0000002405007c0c */ /* 0x000fe4000bf43070 */
[----:B------:R-:W-:Y:S02]  /*5820*/  LOP3.LUT R5, R6, 0xff, RZ, 0xc0, !PT ;  /* 0x000000ff06057812 */ /* 0x000fe400078ec0ff */
[--C-:B------:R-:W-:Y:S02]  /*5830*/  SHF.R.U32.HI R7, RZ, 0x18, R6.reuse ;  /* 0x00000018ff077819 */ /* 0x100fe40000011606 */
[----:B------:R-:W-:Y:S02]  /*5840*/  ISETP.LE.U32.AND P1, PT, R4, UR36, PT ;  /* 0x0000002404007c0c */ /* 0x000fe4000bf23070 */
[----:B------:R-:W-:Y:S02]  /*5850*/  SHF.R.U32.HI R4, RZ, 0x10, R6 ;  /* 0x00000010ff047819 */ /* 0x000fe40000011606 */
[----:B------:R-:W-:Y:S01]  /*5860*/  ISETP.LE.U32.AND P6, PT, R5, UR36, PT ;  /* 0x0000002405007c0c */ /* 0x000fe2000bfc3070 */
[----:B------:R-:W-:Y:S01]  /*5870*/  @!P4 FADD.FTZ R87, -R87, -RZ ;  /* 0x800000ff5757c221 */ /* 0x000fe20000010100 */
[----:B------:R-:W-:Y:S01]  /*5880*/  ISETP.LE.U32.AND P5, PT, R7, UR36, PT ;  /* 0x0000002407007c0c */ /* 0x000fe2000bfa3070 */
[----:B------:R-:W-:Y:S01]  /*5890*/  @!P2 FADD.FTZ R80, -R80, -RZ ;  /* 0x800000ff5050a221 */ /* 0x000fe20000010100 */
[----:B------:R-:W-:Y:S02]  /*58a0*/  LOP3.LUT R4, R4, 0xff, RZ, 0xc0, !PT ;  /* 0x000000ff04047812 */ /* 0x000fe400078ec0ff */
[----:B------:R-:W-:Y:S02]  /*58b0*/  LOP3.LUT R6, R6, 0xffff, RZ, 0xc0, !PT ;  /* 0x0000ffff06067812 */ /* 0x000fe400078ec0ff */
[----:B------:R-:W-:Y:S01]  /*58c0*/  ISETP.LE.U32.AND P0, PT, R4, UR36, PT ;  /* 0x0000002404007c0c */ /* 0x000fe2000bf03070 */
[----:B------:R-:W-:Y:S01]  /*58d0*/  @!P1 FADD.FTZ R79, -R79, -RZ ;  /* 0x800000ff4f4f9221 */ /* 0x000fe20000010100 */
[----:B------:R-:W-:Y:S02]  /*58e0*/  LOP3.LUT R4, R12, 0xff, RZ, 0xc0, !PT ;  /* 0x000000ff0c047812 */ /* 0x000fe400078ec0ff */
[----:B------:R-:W-:Y:S01]  /*58f0*/  SHF.R.U32.HI R5, RZ, 0x8, R10 ;  /* 0x00000008ff057819 */ /* 0x000fe2000001160a */
[----:B------:R-:W-:Y:S01]  /*5900*/  @!P6 FADD.FTZ R85, -R85, -RZ ;  /* 0x800000ff5555e221 */ /* 0x000fe20000010100 */
[----:B------:R-:W-:Y:S01]  /*5910*/  SHF.R.U32.HI R6, RZ, 0x8, R6 ;  /* 0x00000008ff067819 */ /* 0x000fe20000011606 */
[----:B------:R-:W-:Y:S01]  /*5920*/  @!P5 FADD.FTZ R86, -R86, -RZ ;  /* 0x800000ff5656d221 */ /* 0x000fe20000010100 */
[----:B------:R-:W-:Y:S02]  /*5930*/  ISETP.LE.U32.AND P4, PT, R4, UR36, PT ;  /* 0x0000002404007c0c */ /* 0x000fe4000bf83070 */
[----:B------:R-:W-:Y:S02]  /*5940*/  LOP3.LUT R4, R5, 0xffff, RZ, 0xc0, !PT ;  /* 0x0000ffff05047812 */ /* 0x000fe400078ec0ff */
[----:B------:R-:W-:Y:S01]  /*5950*/  LOP3.LUT R5, R6, 0xffff, RZ, 0xc0, !PT ;  /* 0x0000ffff06057812 */ /* 0x000fe200078ec0ff */
[----:B------:R-:W-:Y:S01]  /*5960*/  @!P0 FADD.FTZ R84, -R84, -RZ ;  /* 0x800000ff54548221 */ /* 0x000fe20000010100 */
[----:B------:R-:W-:Y:S02]  /*5970*/  ISETP.LE.U32.AND P5, PT, R4, UR36, PT ;  /* 0x0000002404007c0c */ /* 0x000fe4000bfa3070 */
[----:B------:R-:W-:Y:S02]  /*5980*/  ISETP.LE.U32.AND P6, PT, R5, UR36, PT ;  /* 0x0000002405007c0c */ /* 0x000fe4000bfc3070 */
[----:B------:R-:W-:Y:S02]  /*5990*/  LOP3.LUT R4, R8, 0xffff, RZ, 0xc0, !PT ;  /* 0x0000ffff08047812 */ /* 0x000fe400078ec0ff */
[----:B------:R-:W-:Y:S01]  /*59a0*/  SHF.R.U32.HI R5, RZ, 0x10, R8 ;  /* 0x00000010ff057819 */ /* 0x000fe20000011608 */
[----:B-1----:R-:W-:Y:S01]  /*59b0*/  @!P4 FADD.FTZ R74, -R74, -RZ ;  /* 0x800000ff4a4ac221 */ /* 0x002fe20000010100 */
[----:B------:R-:W-:Y:S02]  /*59c0*/  LOP3.LUT R6, R11, 0xff, RZ, 0xc0, !PT ;  /* 0x000000ff0b067812 */ /* 0x000fe400078ec0ff */
[----:B------:R-:W-:Y:S02]  /*59d0*/  LOP3.LUT R5, R5, 0xff, RZ, 0xc0, !PT ;  /* 0x000000ff05057812 */ /* 0x000fe400078ec0ff */
[----:B------:R-:W-:Y:S01]  /*59e0*/  ISETP.LE.U32.AND P0, PT, R6, UR36, PT ;  /* 0x0000002406007c0c */ /* 0x000fe2000bf03070 */
[----:B------:R-:W-:Y:S01]  /*59f0*/  @!P5 FADD.FTZ R83, -R83, -RZ ;  /* 0x800000ff5353d221 */ /* 0x000fe20000010100 */
[----:B------:R-:W-:Y:S01]  /*5a00*/  SHF.R.U32.HI R6, RZ, 0x8, R4 ;  /* 0x00000008ff067819 */ /* 0x000fe20000011604 */
[----:B------:R-:W-:Y:S01]  /*5a10*/  @!P6 FADD.FTZ R82, -R82, -RZ ;  /* 0x800000ff5252e221 */ /* 0x000fe20000010100 */
[----:B------:R-:W-:Y:S02]  /*5a20*/  ISETP.LE.U32.AND P3, PT, R9, UR36, PT ;  /* 0x0000002409007c0c */ /* 0x000fe4000bf63070 */
[----:B------:R-:W-:Y:S02]  /*5a30*/  LOP3.LUT R6, R6, 0xffff, RZ, 0xc0, !PT ;  /* 0x0000ffff06067812 */ /* 0x000fe400078ec0ff */
[----:B------:R-:W-:Y:S02]  /*5a40*/  ISETP.LE.U32.AND P5, PT, R5, UR36, PT ;  /* 0x0000002405007c0c */ /* 0x000fe4000bfa3070 */
[----:B------:R-:W-:Y:S02]  /*5a50*/  F2FP.RELU.BF16.PACK_AB R5, R86, R84 ;  /* 0x000000545605723e */ /* 0x000fe400000018ff */
[----:B------:R-:W-:Y:S01]  /*5a60*/  ISETP.LE.U32.AND P6, PT, R6, UR36, PT ;  /* 0x0000002406007c0c */ /* 0x000fe2000bfc3070 */
[----:B------:R-:W-:Y:S01]  /*5a70*/  @!P0 FADD.FTZ R76, -R76, -RZ ;  /* 0x800000ff4c4c8221 */ /* 0x000fe20000010100 */
[C---:B------:R-:W-:Y:S01]  /*5a80*/  F2FP.RELU.BF16.PACK_AB R6, R82.reuse, R85 ;  /* 0x000000555206723e */ /* 0x040fe200000018ff */
[----:B------:R1:W-:Y:S01]  /*5a90*/  STS [R93+0x14400], R5 ;  /* 0x014400055d007388 */ /* 0x0003e20000000800 */
[----:B------:R-:W-:Y:S01]  /*5aa0*/  SHF.R.U32.HI R4, RZ, 0x8, R15 ;  /* 0x00000008ff047819 */ /* 0x000fe2000001160f */
[----:B------:R-:W-:Y:S01]  /*5ab0*/  @!P3 FADD.FTZ R81, -R81, -RZ ;  /* 0x800000ff5151b221 */ /* 0x000fe20000010100 */
[----:B------:R-:W-:Y:S01]  /*5ac0*/  FSETP.GE.FTZ.AND P2, PT, R82, RZ, PT ;  /* 0x000000ff5200720b */ /* 0x000fe20003f56000 */
[----:B------:R2:W-:Y:S01]  /*5ad0*/  STS [R93+0x14000], R6 ;  /* 0x014000065d007388 */ /* 0x0005e20000000800 */
[----:B------:R-:W-:Y:S01]  /*5ae0*/  LOP3.LUT R4, R4, 0xffff, RZ, 0xc0, !PT ;  /* 0x0000ffff04047812 */ /* 0x000fe200078ec0ff */
[----:B------:R-:W-:Y:S01]  /*5af0*/  @!P5 FADD.FTZ R75, -R75, -RZ ;  /* 0x800000ff4b4bd221 */ /* 0x000fe20000010100 */
[----:B------:R-:W-:Y:S02]  /*5b00*/  F2FP.RELU.BF16.PACK_AB R8, R81, R76 ;  /* 0x0000004c5108723e */ /* 0x000fe400000018ff */
[----:B------:R-:W-:Y:S01]  /*5b10*/  ISETP.LE.U32.AND P3, PT, R4, UR36, PT ;  /* 0x0000002404007c0c */ /* 0x000fe2000bf63070 */
[----:B------:R-:W-:Y:S01]  /*5b20*/  @!P6 FADD.FTZ R77, -R77, -RZ ;  /* 0x800000ff4d4de221 */ /* 0x000fe20000010100 */
[----:B------:R-:W-:Y:S02]  /*5b30*/  F2FP.RELU.BF16.PACK_AB R4, R83, R87 ;  /* 0x000000575304723e */ /* 0x000fe400000018ff */
[----:B------:R-:W-:Y:S02]  /*5b40*/  FSETP.GE.FTZ.AND P1, PT, R84, RZ, PT ;  /* 0x000000ff5400720b */ /* 0x000fe40003f36000 */
[----:B------:R-:W-:Y:S01]  /*5b50*/  F2FP.RELU.BF16.PACK_AB R7, R77, R80 ;  /* 0x000000504d07723e */ /* 0x000fe200000018ff */
[----:B------:R3:W-:Y:S01]  /*5b60*/  STS [R92+0x14000], R4 ;  /* 0x014000045c007388 */ /* 0x0007e20000000800 */
[----:B------:R-:W-:Y:S03]  /*5b70*/  FSETP.GE.FTZ.AND P0, PT, R86, RZ, PT ;  /* 0x000000ff5600720b */ /* 0x000fe60003f16000 */
[----:B------:R-:W-:Y:S02]  /*5b80*/  STS [R92+0x14400], R8 ;  /* 0x014400085c007388 */ /* 0x000fe40000000800 */
[----:B------:R-:W-:Y:S01]  /*5b90*/  @!P3 FADD.FTZ R78, -R78, -RZ ;  /* 0x800000ff4e4eb221 */ /* 0x000fe20000010100 */
[----:B------:R-:W-:Y:S01]  /*5ba0*/  FSETP.GE.FTZ.AND P3, PT, R85, RZ, PT ;  /* 0x000000ff5500720b */ /* 0x000fe20003f76000 */
[----:B------:R-:W-:Y:S03]  /*5bb0*/  STS [R91+0x14000], R7 ;  /* 0x014000075b007388 */ /* 0x000fe60000000800 */
[----:B-1----:R-:W-:Y:S02]  /*5bc0*/  F2FP.RELU.BF16.PACK_AB R5, R78, R89 ;  /* 0x000000594e05723e */ /* 0x002fe400000018ff */
[----:B--2---:R-:W-:Y:S05]  /*5bd0*/  F2FP.RELU.BF16.PACK_AB R6, R79, R75 ;  /* 0x0000004b4f06723e */ /* 0x004fea00000018ff */
[----:B------:R-:W-:Y:S04]  /*5be0*/  STS [R91+0x14400], R6 ;  /* 0x014400065b007388 */ /* 0x000fe80000000800 */
[----:B------:R-:W-:Y:S01]  /*5bf0*/  STS [R90+0x14000], R5 ;  /* 0x014000055a007388 */ /* 0x000fe20000000800 */
[----:B---3--:R-:W-:Y:S05]  /*5c00*/  F2FP.RELU.BF16.PACK_AB R4, R88, R74 ;  /* 0x0000004a5804723e */ /* 0x008fea00000018ff */
        /* <DEDUP_REMOVED lines=63> */
[----:B------:R-:W-:Y:S01]  /*6000*/  FADD.FTZ R6, -R72, R6 ;  /* 0x0000000648067221 */ /* 0x000fe20000010100 */
[-C--:B------:R-:W-:Y:S02]  /*6010*/  FSEL R69, R4, R73.reuse, P3 ;  /* 0x0000004904457208 */ /* 0x080fe40001800000 */
[----:B------:R-:W-:Y:S01]  /*6020*/  FSETP.GE.FTZ.AND P3, PT, R87, RZ, PT ;  /* 0x000000ff5700720b */ /* 0x000fe20003f76000 */
[C---:B------:R-:W-:Y:S01]  /*6030*/  FADD.FTZ R7, -R72.reuse, R7 ;  /* 0x0000000748077221 */ /* 0x040fe20000010100 */
[----:B------:R-:W-:Y:S01]  /*6040*/  FSEL R68, R5, R73, P2 ;  /* 0x0000004905447208 */ /* 0x000fe20001000000 */
[----:B------:R-:W-:Y:S01]  /*6050*/  FADD.FTZ R5, -R72, R10 ;  /* 0x0000000a48057221 */ /* 0x000fe20000010100 */
[----:B------:R-:W-:Y:S01]  /*6060*/  FSEL R6, R6, R72, P1 ;  /* 0x0000004806067208 */ /* 0x000fe20000800000 */
[----:B------:R-:W-:Y:S01]  /*6070*/  FMUL.FTZ R69, R85, R69 ;  /* 0x0000004555457220 */ /* 0x000fe20000410000 */
[----:B------:R-:W-:Y:S01]  /*6080*/  FSETP.GE.FTZ.AND P1, PT, R76, RZ, PT ;  /* 0x000000ff4c00720b */ /* 0x000fe20003f36000 */
[----:B------:R-:W-:Y:S01]  /*6090*/  FMUL.FTZ R68, R82, R68 ;  /* 0x0000004452447220 */ /* 0x000fe20000410000 */
        /* <DEDUP_REMOVED lines=8> */
[----:B------:R-:W-:Y:S01]  /*6120*/  F2FP.BF16.PACK_AB R5, R68, R69 ;  /* 0x000000454405723e */ /* 0x000fe200000010ff */
[C---:B------:R-:W-:Y:S01]  /*6130*/  FADD.FTZ R8, -R73.reuse, R8 ;  /* 0x0000000849087221 */ /* 0x040fe20000010100 */
[----:B------:R-:W-:Y:S01]  /*6140*/  FSEL R4, R4, R72, P0 ;  /* 0x0000004804047208 */ /* 0x000fe20000000000 */
[C---:B------:R-:W-:Y:S01]  /*6150*/  FADD.FTZ R9, -R73.reuse, R9 ;  /* 0x0000000949097221 */ /* 0x040fe20000010100 */
[----:B------:R-:W-:Y:S01]  /*6160*/  FSETP.GE.FTZ.AND P0, PT, R80, RZ, PT ;  /* 0x000000ff5000720b */ /* 0x000fe20003f16000 */
[----:B------:R1:W-:Y:S01]  /*6170*/  STS [R93+0x12000], R5 ;  /* 0x012000055d007388 */ /* 0x0003e20000000800 */
[----:B------:R-:W-:Y:S01]  /*6180*/  FADD.FTZ R6, -R73, R12 ;  /* 0x0000000c49067221 */ /* 0x000fe20000010100 */
[-C--:B------:R-:W-:Y:S01]  /*6190*/  FSEL R10, R8, R73.reuse, P3 ;  /* 0x00000049080a7208 */ /* 0x080fe20001800000 */
[----:B------:R-:W-:Y:S01]  /*61a0*/  FMUL.FTZ R81, R81, R4 ;  /* 0x0000000451517220 */ /* 0x000fe20000410000 */
[----:B------:R-:W-:Y:S01]  /*61b0*/  F2FP.BF16.PACK_AB R4, R86, R84 ;  /* 0x000000545604723e */ /* 0x000fe200000010ff */
[----:B------:R-:W-:Y:S01]  /*61c0*/  FADD.FTZ R8, -R73, R13 ;  /* 0x0000000d49087221 */ /* 0x000fe20000010100 */
[-C--:B------:R-:W-:Y:S01]  /*61d0*/  FSEL R9, R9, R73.reuse, P2 ;  /* 0x0000004909097208 */ /* 0x080fe20001000000 */
[----:B------:R-:W-:Y:S01]  /*61e0*/  FADD.FTZ R15, -R72, R15 ;  /* 0x0000000f480f7221 */ /* 0x000fe20000010100 */
[----:B------:R-:W-:Y:S01]  /*61f0*/  FSETP.GE.FTZ.AND P2, PT, R77, RZ, PT ;  /* 0x000000ff4d00720b */ /* 0x000fe20003f56000 */
[----:B------:R2:W-:Y:S01]  /*6200*/  STS [R93+0x12400], R4 ;  /* 0x012400045d007388 */ /* 0x0005e20000000800 */
[----:B------:R-:W-:Y:S01]  /*6210*/  FSEL R6, R6, R73, P0 ;  /* 0x0000004906067208 */ /* 0x000fe20000000000 */
[----:B------:R-:W-:Y:S01]  /*6220*/  FMUL.FTZ R10, R87, R10 ;  /* 0x0000000a570a7220 */ /* 0x000fe20000410000 */
[----:B------:R-:W-:Y:S01]  /*6230*/  FSETP.GE.FTZ.AND P0, PT, R79, RZ, PT ;  /* 0x000000ff4f00720b */ /* 0x000fe20003f16000 */
[----:B------:R-:W-:Y:S01]  /*6240*/  FMUL.FTZ R9, R83, R9 ;  /* 0x0000000953097220 */ /* 0x000fe20000410000 */
[----:B------:R-:W-:Y:S01]  /*6250*/  FSEL R8, R8, R73, P2 ;  /* 0x0000004908087208 */ /* 0x000fe20001000000 */
[----:B------:R-:W-:Y:S01]  /*6260*/  FMUL.FTZ R80, R80, R6 ;  /* 0x0000000650507220 */ /* 0x000fe20000410000 */
[----:B------:R-:W-:Y:S01]  /*6270*/  FSETP.GE.FTZ.AND P2, PT, R78, RZ, PT ;  /* 0x000000ff4e00720b */ /* 0x000fe20003f56000 */
[C---:B------:R-:W-:Y:S01]  /*6280*/  FADD.FTZ R7, -R72.reuse, R14 ;  /* 0x0000000e48077221 */ /* 0x040fe20000010100 */
[----:B------:R-:W-:Y:S01]  /*6290*/  FSEL R6, R15, R72, P0 ;  /* 0x000000480f067208 */ /* 0x000fe20000000000 */
[----:B------:R-:W-:Y:S01]  /*62a0*/  FADD.FTZ R18, -R72, R18 ;  /* 0x0000001248127221 */ /* 0x000fe20000010100 */
[----:B------:R-:W-:Y:S01]  /*62b0*/  FSETP.GE.FTZ.AND P0, PT, R88, RZ, PT ;  /* 0x000000ff5800720b */ /* 0x000fe20003f16000 */
[----:B------:R-:W-:Y:S01]  /*62c0*/  FMUL.FTZ R77, R77, R8 ;  /* 0x000000084d4d7220 */ /* 0x000fe20000410000 */
[----:B------:R-:W-:Y:S01]  /*62d0*/  FSETP.GE.FTZ.AND P1, PT, R75, RZ, PT ;  /* 0x000000ff4b00720b */ /* 0x000fe20003f36000 */
[----:B------:R-:W-:Y:S01]  /*62e0*/  FMUL.FTZ R79, R79, R6 ;  /* 0x000000064f4f7220 */ /* 0x000fe20000410000 */
[----:B------:R-:W-:Y:S01]  /*62f0*/  F2FP.BF16.PACK_AB R9, R9, R10 ;  /* 0x0000000a0909723e */ /* 0x000fe200000010ff */
[----:B------:R-:W-:Y:S01]  /*6300*/  FADD.FTZ R6, -R73, R16 ;  /* 0x0000001049067221 */ /* 0x000fe20000010100 */
[----:B------:R-:W-:Y:S02]  /*6310*/  FSEL R7, R7, R72, P1 ;  /* 0x0000004807077208 */ /* 0x000fe40000800000 */
[----:B------:R-:W-:Y:S01]  /*6320*/  FSETP.GE.FTZ.AND P3, PT, R89, RZ, PT ;  /* 0x000000ff5900720b */ /* 0x000fe20003f76000 */
[----:B------:R-:W-:Y:S01]  /*6330*/  STS [R92+0x12000], R9 ;  /* 0x012000095c007388 */ /* 0x000fe20000000800 */
[----:B------:R-:W-:Y:S01]  /*6340*/  FSETP.GE.FTZ.AND P1, PT, R74, RZ, PT ;  /* 0x000000ff4a00720b */ /* 0x000fe20003f36000 */
[----:B------:R-:W-:Y:S01]  /*6350*/  FMUL.FTZ R75, R75, R7 ;  /* 0x000000074b4b7220 */ /* 0x000fe20000410000 */
[----:B------:R-:W-:Y:S02]  /*6360*/  F2FP.BF16.PACK_AB R8, R81, R76 ;  /* 0x0000004c5108723e */ /* 0x000fe400000010ff */
[----:B-1----:R-:W-:Y:S01]  /*6370*/  FSEL R5, R18, R72, P1 ;  /* 0x0000004812057208 */ /* 0x002fe20000800000 */
[----:B------:R-:W-:Y:S01]  /*6380*/  @P0 FADD.FTZ R72, -R72, R19 ;  /* 0x0000001348480221 */ /* 0x000fe20000010100 */
[----:B------:R-:W-:Y:S01]  /*6390*/  FSEL R6, R6, R73, P3 ;  /* 0x0000004906067208 */ /* 0x000fe20001800000 */
[----:B------:R-:W-:Y:S01]  /*63a0*/  @P2 FADD.FTZ R73, -R73, R17 ;  /* 0x0000001149492221 */ /* 0x000fe20000010100 */
[----:B------:R-:W-:Y:S01]  /*63b0*/  F2FP.BF16.PACK_AB R7, R77, R80 ;  /* 0x000000504d07723e */ /* 0x000fe200000010ff */
[----:B------:R-:W-:Y:S01]  /*63c0*/  STS [R92+0x12400], R8 ;  /* 0x012400085c007388 */ /* 0x000fe20000000800 */
[----:B------:R-:W-:Y:S01]  /*63d0*/  FMUL.FTZ R74, R74, R5 ;  /* 0x000000054a4a7220 */ /* 0x000fe20000410000 */
[----:B------:R-:W-:Y:S01]  /*63e0*/  PLOP3.LUT P0, PT, PT, PT, UP1, 0x80, 0x0 ;  /* 0x000000000000781c */ /* 0x000fe20003f0f018 */
[----:B------:R-:W-:Y:S01]  /*63f0*/  FMUL.FTZ R89, R89, R6 ;  /* 0x0000000659597220 */ /* 0x000fe20000410000 */
[----:B------:R-:W-:Y:S01]  /*6400*/  F2FP.BF16.PACK_AB R6, R79, R75 ;  /* 0x0000004b4f06723e */ /* 0x000fe200000010ff */
[----:B------:R-:W-:Y:S01]  /*6410*/  FMUL.FTZ R5, R78, R73 ;  /* 0x000000494e057220 */ /* 0x000fe20000410000 */
[----:B------:R-:W-:Y:S01]  /*6420*/  STS [R91+0x12000], R7 ;  /* 0x012000075b007388 */ /* 0x000fe20000000800 */
[----:B--2---:R-:W-:Y:S03]  /*6430*/  FMUL.FTZ R4, R88, R72 ;  /* 0x0000004858047220 */ /* 0x004fe60000410000 */
[----:B------:R-:W-:Y:S01]  /*6440*/  F2FP.BF16.PACK_AB R5, R5, R89 ;  /* 0x000000590505723e */ /* 0x000fe200000010ff */
[----:B------:R-:W-:Y:S01]  /*6450*/  STS [R91+0x12400], R6 ;  /* 0x012400065b007388 */ /* 0x000fe20000000800 */
[----:B------:R-:W-:Y:S03]  /*6460*/  F2FP.BF16.PACK_AB R4, R4, R74 ;  /* 0x0000004a0404723e */ /* 0x000fe600000010ff */
[----:B------:R-:W-:Y:S04]  /*6470*/  STS [R90+0x12000], R5 ;  /* 0x012000055a007388 */ /* 0x000fe80000000800 */
[----:B------:R-:W-:Y:S04]  /*6480*/  STS [R90+0x12400], R4 ;  /* 0x012400045a007388 */ /* 0x000fe80000000800 */
[----:B------:R-:W-:Y:S08]  /*6490*/  BAR.SYNC.DEFER_BLOCKING 0x0 ;  /* 0x0000000000007b1d */ /* 0x000ff00000010000 */
[----:B------:R-:W-:Y:S08]  /*64a0*/  LDSM.16.MT88.4 R4, [R3+0x14000] ;  /* 0x014000000304783b */ /* 0x000ff00000004200 */
[----:B------:R-:W1:Y:S08]  /*64b0*/  LDSM.16.MT88.4 R8, [R0+0x6000] ;  /* 0x006000000008783b */ /* 0x000e700000004200 */
[----:B------:R-:W2:Y:S08]  /*64c0*/  LDSM.16.MT88.4 R12, [R2+0x14000] ;  /* 0x01400000020c783b */ /* 0x000eb00000004200 */
[----:B------:R-:W3:Y:S08]  /*64d0*/  LDSM.16.MT88.4 R16, [R0+0x8000] ;  /* 0x008000000010783b */ /* 0x000ef00000004200 */
[----:B------:R-:W4:Y:S06]  /*64e0*/  LDL.LU.64 R88, [R1+0x30] ;  /* 0x0000300001587983 */ /* 0x000f2c0000300a00 */
        /* <DEDUP_REMOVED lines=53> */
[----:B------:R-:W-:Y:S01]  /*6840*/  IMAD.MOV.U32 R4, RZ, RZ, c[0x0][0x22c] ;  /* 0x00008b00ff047624 */ /* 0x000fe200078e00ff */
[-C--:B-1----:R-:W-:Y:S05]  /*6850*/  HMMA.16816.F32.BF16 R20, R12, R16.reuse, R20 ;  /* 0x000000100c14723c */ /* 0x082fea0000041814 */
[----:B------:R-:W-:Y:S03]  /*6860*/  IMAD R90, R4, c[0x0][0x1c0], RZ ;  /* 0x00007000045a7a24 */ /* 0x000fe600078e02ff */
[C---:B------:R-:W-:Y:S04]  /*6870*/  HMMA.16816.F32.BF16 R24, R72.reuse, R16, R24 ;  /* 0x000000104818723c */ /* 0x040fe80000041818 */
[----:B------:R-:W-:Y:S04]  /*6880*/  IMAD.U32 R4, R90, -0x40, RZ ;  /* 0xffffffc05a047824 */ /* 0x000fe800078e00ff */
        /* <DEDUP_REMOVED lines=71> */
.L_x_639:
        /* <DEDUP_REMOVED lines=417> */
.L_x_640:
[----:B------:R-:W-:Y:S02]  /*8710*/  UISETP.GT.AND UP0, UPT, UR9, UR17, UPT ;  /* 0x000000110900728c */ /* 0x000fe4000bf04270 */
[----:B------:R-:W-:Y:S04]  /*8720*/  UIADD3 UR9, UR9, -0x1, URZ ;  /* 0xffffffff09097890 */ /* 0x000fe8000fffe03f */
[----:B------:R-:W-:Y:S11]  /*8730*/  PLOP3.LUT P0, PT, PT, PT, UP0, 0x80, 0x0 ;  /* 0x000000000000781c */ /* 0x000ff60003f0f008 */
[----:B------:R-:W-:Y:S02]  /*8740*/  @!UPT UIADD3 URZ, URZ, URZ, URZ ;  /* 0x0000003f3f3ff290 */ /* 0x000fe4000fffe03f */
        /* <DEDUP_REMOVED lines=217> */
.L_x_642:
        /* <DEDUP_REMOVED lines=19> */
.L_x_643:
        /* <DEDUP_REMOVED lines=11> */
[----:B------:R-:W-:Y:S01]  /*96c0*/  IMAD.WIDE.U32 R4, R4, c[0x0][0x3a0], R6 ;  /* 0x0000e80004047a25 */ /* 0x000fe200078e0006 */
[----:B------:R-:W-:-:S02]  /*96d0*/  USHF.R.S32.HI UR12, URZ, 0x1f, UR41 ;  /* 0x0000001f3f0c7899 */ /* 0x000fc40008011429 */
[----:B------:R-:W-:Y:S02]  /*96e0*/  UIMAD UR6, UR38, UR7, UR6 ;  /* 0x00000007260672a4 */ /* 0x000fe4000f8e0206 */
[----:B------:R-:W-:-:S04]  /*96f0*/  IADD3 R4, P0, R4, UR14, RZ ;  /* 0x0000000e04047c10 */ /* 0x000fc8000ff1e0ff */
[----:B------:R-:W-:Y:S01]  /*9700*/  IMAD.U32 R8, RZ, RZ, UR6 ;  /* 0x00000006ff087e24 */ /* 0x000fe2000f8e00ff */
[----:B------:R-:W-:Y:S02]  /*9710*/  ULDC.64 UR6, c[0x0][0x3b8] ;  /* 0x0000ee0000067ab9 */ /* 0x000fe40000000a00 */
[----:B------:R-:W-:Y:S01]  /*9720*/  UIMAD UR6, UR12, UR6, URZ ;  /* 0x000000060c0672a4 */ /* 0x000fe2000f8e023f */
[----:B------:R3:W4:Y:S01]  /*9730*/  LDS.128 R36, [R248+0xd000] ;  /* 0x00d00000f8247984 */ /* 0x0007220000000c00 */
        /* <DEDUP_REMOVED lines=36> */
.L_x_645:
[----:B------:R-:W-:Y:S05]  /*9980*/  BSYNC B0 ;  /* 0x0000000000007941 */ /* 0x000fea0003800000 */
.L_x_644:
        /* <DEDUP_REMOVED lines=19> */
.L_x_647:
[----:B------:R-:W-:Y:S05]  /*9ac0*/  BSYNC B0 ;  /* 0x0000000000007941 */ /* 0x000fea0003800000 */
.L_x_646:
[----:B------:R-:W-:Y:S01]  /*9ad0*/  ULDC.64 UR6, c[0x0][0x3a8] ;  /* 0x0000ea0000067ab9 */ /* 0x000fe20000000a00 */
[----:B---3--:R-:W-:Y:S01]  /*9ae0*/  IMAD.U32 R4, RZ, RZ, UR38 ;  /* 0x00000026ff047e24 */ /* 0x008fe2000f8e00ff */
        /* <DEDUP_REMOVED lines=29> */
.L_x_649:
[----:B------:R-:W-:Y:S05]  /*9cc0*/  BSYNC B0 ;  /* 0x0000000000007941 */ /* 0x000fea0003800000 */
.L_x_648:
        /* <DEDUP_REMOVED lines=16> */
.L_x_620:
[----:B------:R-:W-:Y:S05]  /*9dd0*/  BSYNC B1 ;  /* 0x0000000000017941 */ /* 0x000fea0003800000 */
.L_x_606:
        /* <DEDUP_REMOVED lines=11> */
.L_x_650:
[----:B------:R-:W-:Y:S05]  /*9e90*/  EXIT ;  /* 0x000000000000794d */ /* 0x000fea0003800000 */
.L_x_652:
        /* <DEDUP_REMOVED lines=14> */
.L_x_1593:


//--------------------- .text._ZN5flash44flash_bwd_dq_dk_dv_loop_seqk_parallel_kernelI23Flash_bwd_kernel_traitsILi192ELi64ELi64ELi8ELi4ELi2ELi2ELb1ELb1EN7cutlass10bfloat16_tE19Flash_kernel_traitsILi192ELi64ELi64ELi8ES3_EELb0ELb0ELb1ELb0ELb0ELb0ELb1EEEvNS_16Flash_bwd_paramsE --------------------------
	.section	.text._ZN5flash44flash_bwd_dq_dk_dv_loop_seqk_parallel_kernelI23Flash_bwd_kernel_traitsILi192ELi64ELi64ELi8ELi4ELi2ELi2ELb1ELb1EN7cutlass10bfloat16_tE19Flash_kernel_traitsILi192ELi64ELi64ELi8ES3_EELb0ELb0ELb1ELb0ELb0ELb0ELb1EEEvNS_16Flash_bwd_paramsE,"ax",@progbits
	.sectioninfo	@"SHI_REGISTERS=255"
	.align	128
        .global         _ZN5flash44flash_bwd_dq_dk_dv_loop_seqk_parallel_kernelI23Flash_bwd_kernel_traitsILi192ELi64ELi64ELi8ELi4ELi2ELi2ELb1ELb1EN7cutlass10bfloat16_tE19Flash_kernel_traitsILi192ELi64ELi64ELi8ES3_EELb0ELb0ELb1ELb0ELb0ELb0ELb1EEEvNS_16Flash_bwd_paramsE
        .type           _ZN5flash44flash_bwd_dq_dk_dv_loop_seqk_parallel_kernelI23Flash_bwd_kernel_traitsILi192ELi64ELi64ELi8ELi4ELi2ELi2ELb1ELb1EN7cutlass10bfloat16_tE19Flash_kernel_traitsILi192ELi64ELi64ELi8ES3_EELb0ELb0ELb1ELb0ELb0ELb0ELb1EEEvNS_16Flash_bwd_paramsE,@function
        .size           _ZN5flash44flash_bwd_dq_dk_dv_loop_seqk_parallel_kernelI23Flash_bwd_kernel_traitsILi192ELi64ELi64ELi8ELi4ELi2ELi2ELb1ELb1EN7cutlass10bfloat16_tE19Flash_kernel_traitsILi192ELi64ELi64ELi8ES3_EELb0ELb0ELb1ELb0ELb0ELb0ELb1EEEvNS_16Flash_bwd_paramsE,(.L_x_1594 - _ZN5flash44flash_bwd_dq_dk_dv_loop_seqk_parallel_kernelI23Flash_bwd_kernel_traitsILi192ELi64ELi64ELi8ELi4ELi2ELi2ELb1ELb1EN7cutlass10bfloat16_tE19Flash_kernel_traitsILi192ELi64ELi64ELi8ES3_EELb0ELb0ELb1ELb0ELb0ELb0ELb1EEEvNS_16Flash_bwd_paramsE)
        .other          _ZN5flash44flash_bwd_dq_dk_dv_loop_seqk_parallel_kernelI23Flash_bwd_kernel_traitsILi192ELi64ELi64ELi8ELi4ELi2ELi2ELb1ELb1EN7cutlass10bfloat16_tE19Flash_kernel_traitsILi192ELi64ELi64ELi8ES3_EELb0ELb0ELb1ELb0ELb0ELb0ELb1EEEvNS_16Flash_bwd_paramsE,@"STO_CUDA_ENTRY STV_DEFAULT"
_ZN5flash44flash_bwd_dq_dk_dv_loop_seqk_parallel_kernelI23Flash_bwd_kernel_traitsILi192ELi64ELi64ELi8ELi4ELi2ELi2ELb1ELb1EN7cutlass10bfloat16_tE19Flash_kernel_traitsILi192ELi64ELi64ELi8ES3_EELb0ELb0ELb1ELb0ELb0ELb0ELb1EEEvNS_16Flash_bwd_paramsE:
.text._ZN5flash44flash_bwd_dq_dk_dv_loop_seqk_parallel_kernelI23Flash_bwd_kernel_traitsILi192ELi64ELi64ELi8ELi4ELi2ELi2ELb1ELb1EN7cutlass10bfloat16_tE19Flash_kernel_traitsILi192ELi64ELi64ELi8ES3_EELb0ELb0ELb1ELb0ELb0ELb0ELb1EEEvNS_16Flash_bwd_paramsE:
        /* <DEDUP_REMOVED lines=214> */
.L_x_699:
        /* <DEDUP_REMOVED lines=53> */
.L_x_653:
        /* <DEDUP_REMOVED lines=67> */
.L_x_655:
        /* <DEDUP_REMOVED lines=18> */
.L_x_656:
        /* <DEDUP_REMOVED lines=72> */
.L_x_657:
[----:B------:R-:W-:Y:S02]  /*1a80*/  UMOV UR11, UR53 ;  /* 0x00000035000b7c82 */ /* 0x000fe40008000000 */
.L_x_658:
        /* <DEDUP_REMOVED lines=111> */
.L_x_660:
        /* <DEDUP_REMOVED lines=18> */
.L_x_661:
        /* <DEDUP_REMOVED lines=34> */
.L_x_663:
[----:B-1----:R-:W-:Y:S05]  /*24c0*/  BSYNC B0 ;  /* 0x0000000000007941 */ /* 0x002fea0003800000 */
.L_x_662:
        /* <DEDUP_REMOVED lines=19> */
.L_x_665:
[----:B------:R-:W-:Y:S05]  /*2600*/  BSYNC B0 ;  /* 0x0000000000007941 */ /* 0x000fea0003800000 */
.L_x_664:
        /* <DEDUP_REMOVED lines=30> */
.L_x_667:
[----:B------:R-:W-:Y:S05]  /*27f0*/  BSYNC B0 ;  /* 0x0000000000007941 */ /* 0x000fea0003800000 */
.L_x_666:
        /* <DEDUP_REMOVED lines=18> */
.L_x_659:
        /* <DEDUP_REMOVED lines=55> */
.L_x_670:
[----:B------:R-:W-:Y:S05]  /*2c90*/  BSYNC B0 ;  /* 0x0000000000007941 */ /* 0x000fea0003800000 */
.L_x_669:
        /* <DEDUP_REMOVED lines=42> */
.L_x_672:
[----:B------:R-:W-:Y:S05]  /*2f40*/  BSYNC B0 ;  /* 0x0000000000007941 */ /* 0x000fea0003800000 */
.L_x_671:
        /* <DEDUP_REMOVED lines=29> */
.L_x_674:
[----:B------:R-:W-:Y:S05]  /*3120*/  BSYNC B0 ;  /* 0x0000000000007941 */ /* 0x000fea0003800000 */
.L_x_673:
        /* <DEDUP_REMOVED lines=40> */
.L_x_676:
[----:B------:R-:W-:Y:S05]  /*33b0*/  BSYNC B0 ;  /* 0x0000000000007941 */ /* 0x000fea0003800000 */
.L_x_675:
        /* <DEDUP_REMOVED lines=26> */
.L_x_678:
[----:B------:R-:W-:Y:S05]  /*3560*/  BSYNC B0 ;  /* 0x0000000000007941 */ /* 0x000fea0003800000 */
.L_x_677:
        /* <DEDUP_REMOVED lines=38> */
.L_x_680:
[----:B------:R-:W-:Y:S05]  /*37d0*/  BSYNC B0 ;  /* 0x0000000000007941 */ /* 0x000fea0003800000 */
.L_x_679:
        /* <DEDUP_REMOVED lines=67> */
.L_x_682:
[----:B------:R-:W-:Y:S05]  /*3c10*/  BSYNC B0 ;  /* 0x0000000000007941 */ /* 0x000fea0003800000 */
.L_x_681:
        /* <DEDUP_REMOVED lines=39> */
.L_x_684:
[----:B------:R-:W-:Y:S05]  /*3e90*/  BSYNC B0 ;  /* 0x0000000000007941 */ /* 0x000fea0003800000 */
.L_x_683:
        /* <DEDUP_REMOVED lines=90> */
.L_x_689:
[----:B------:R-:W3:Y:S01]  /*4440*/  LDL R84, [R1+0x8] ;  /* 0x0000080001547983 */ /* 0x000ee20000100800 */
[----:B------:R-:W-:Y:S02]  /*4450*/  USHF.L.U32 UR9, UR7, 0x6, URZ ;  /* 0x0000000607097899 */ /* 0x000fe4000800063f */
[----:B------:R-:W-:Y:S02]  /*4460*/  ULDC UR8, c[0x0][0x2e4] ;  /* 0x0000b90000087ab9 */ /* 0x000fe40000000800 */
[----:B------:R-:W4:Y:S01]  /*4470*/  LDL R83, [R1] ;  /* 0x0000000001537983 */ /* 0x000f220000100800 */
[----:B------:R-:W-:Y:S04]  /*4480*/  UISETP.GE.AND UP0, UPT, UR9, UR19, UPT ;  /* 0x000000130900728c */ /* 0x000fe8000bf06270 */
[----:B--2---:R-:W2:Y:S05]  /*4490*/  LDL R82, [R1+0xc] ;  /* 0x00000c0001527983 */ /* 0x004eaa0000100800 */
[----:B------:R-:W2:Y:S05]  /*44a0*/  LDL R81, [R1+0x4] ;  /* 0x0000040001517983 */ /* 0x000eaa0000100800 */
[----:B------:R-:W2:Y:S05]  /*44b0*/  LDL R80, [R1+0x18] ;  /* 0x0000180001507983 */ /* 0x000eaa0000100800 */
[----:B------:R-:W0:Y:S05]  /*44c0*/  LDGDEPBAR ;  /* 0x00000000000079af */ /* 0x000e2a0000000000 */
[----:B------:R-:W2:Y:S05]  /*44d0*/  LDL R79, [R1+0x14] ;  /* 0x00001400014f7983 */ /* 0x000eaa0000100800 */
[----:B------:R-:W2:Y:S05]  /*44e0*/  LDL R77, [R1+0x10] ;  /* 0x00001000014d7983 */ /* 0x000eaa0000100800 */
[----:B------:R-:W2:Y:S05]  /*44f0*/  LDL R76, [R1+0x74] ;  /* 0x00007400014c7983 */ /* 0x000eaa0000100800 */
[----:B------:R-:W2:Y:S01]  /*4500*/  LDL R78, [R1+0x70] ;  /* 0x00007000014e7983 */ /* 0x000ea20000100800 */
[----:B------:R-:W-:Y:S04]  /*4510*/  DEPBAR.LE SB0, 0x0 ;  /* 0x000080000000791a */ /* 0x000fe80000000000 */
[----:B------:R-:W-:Y:S06]  /*4520*/  BAR.SYNC.DEFER_BLOCKING 0x0 ;  /* 0x0000000000007b1d */ /* 0x000fec0000010000 */
[----:B---3--:R-:W-:Y:S05]  /*4530*/  LDSM.16.M88.4 R16, [R84] ;  /* 0x000000005410783b */ /* 0x008fea0000000200 */
[----:B-1--4-:R-:W3:Y:S05]  /*4540*/  LDSM.16.M88.4 R8, [R83+0xc000] ;  /* 0x00c000005308783b */ /* 0x012eea0000000200 */
[----:B------:R-:W4:Y:S05]  /*4550*/  LDSM.16.M88.4 R68, [R83+0xc800] ;  /* 0x00c800005344783b */ /* 0x000f2a0000000200 */
[----:B--2---:R-:W-:Y:S01]  /*4560*/  LDSM.16.M88.4 R72, [R82] ;  /* 0x000000005248783b */ /* 0x004fe20000000200 */
[----:B------:R-:W-:Y:S01]  /*4570*/  IADD3 R76, P0, R76, UR16, RZ ;  /* 0x000000104c4c7c10 */ /* 0x000fe2000ff1e0ff */
        /* <DEDUP_REMOVED lines=10> */
[----:B------:R-:W-:Y:S05]  /*4620*/  LDSM.16.M88.4 R68, [R80] ;  /* 0x000000005044783b */ /* 0x000fea0000000200 */
[----:B------:R-:W1:Y:S02]  /*4630*/  LDSM.16.M88.4 R72, [R252+0xc000] ;  /* 0x00c00000fc48783b */ /* 0x000e640000000200 */
        /* <DEDUP_REMOVED lines=12> */
[----:B------:R-:W-:Y:S05]  /*4700*/  LDSM.16.M88.4 R68, [R84+0x2000] ;  /* 0x002000005444783b */ /* 0x000fea0000000200 */
        /* <DEDUP_REMOVED lines=52> */
[----:B------:R1:W2:Y:S11]  /*4a50*/  LDSM.16.M88.4 R72, [R77+0x10800] ;  /* 0x010800004d48783b */ /* 0x0002b60000000200 */
[----:B------:R-:W-:Y:S04]  /*4a60*/  @!UPT UIADD3 URZ, URZ, URZ, URZ ;  /* 0x0000003f3f3ff290 */ /* 0x000fe8000fffe03f */
[----:B------:R-:W-:Y:S02]  /*4a70*/  FMUL.FTZ R4, R4, c[0x0][0x2ec] ;  /* 0x0000bb0004047a20 */ /* 0x000fe40000410000 */
[----:B------:R-:W-:Y:S02]  /*4a80*/  FMUL.FTZ R5, R5, c[0x0][0x2ec] ;  /* 0x0000bb0005057a20 */ /* 0x000fe40000410000 */
[----:B------:R-:W-:Y:S02]  /*4a90*/  FMUL.FTZ R6, R6, c[0x0][0x2ec] ;  /* 0x0000bb0006067a20 */ /* 0x000fe40000410000 */
[----:B------:R-:W-:Y:S01]  /*4aa0*/  FMUL.FTZ R7, R7, c[0x0][0x2ec] ;  /* 0x0000bb0007077a20 */ /* 0x000fe20000410000 */
[----:B-1----:R-:W-:Y:S01]  /*4ab0*/  IADD3.X R77, R78, UR15, RZ, P0, !PT ;  /* 0x0000000f4e4d7c10 */ /* 0x002fe200087fe4ff */
[----:B------:R-:W-:Y:S01]  /*4ac0*/  FMUL.FTZ R8, R8, c[0x0][0x2ec] ;  /* 0x0000bb0008087a20 */ /* 0x000fe20000410000 */
[----:B------:R-:W-:Y:S01]  /*4ad0*/  PLOP3.LUT P0, PT, PT, PT, UP0, 0x80, 0x0 ;  /* 0x000000000000781c */ /* 0x000fe20003f0f008 */
[----:B------:R-:W-:Y:S02]  /*4ae0*/  FMUL.FTZ R9, R9, c[0x0][0x2ec] ;  /* 0x0000bb0009097a20 */ /* 0x000fe40000410000 */
[----:B------:R1:W3:Y:S01]  /*4af0*/  MUFU.TANH R81, R8 ;  /* 0x0000000800517308 */ /* 0x0002e20000002400 */
[----:B------:R-:W-:Y:S02]  /*4b00*/  FMUL.FTZ R10, R10, c[0x0][0x2ec] ;  /* 0x0000bb000a0a7a20 */ /* 0x000fe40000410000 */
[----:B------:R-:W-:Y:S07]  /*4b10*/  FMUL.FTZ R11, R11, c[0x0][0x2ec] ;  /* 0x0000bb000b0b7a20 */ /* 0x000fee0000410000 */
[----:B------:R1:W4:Y:S01]  /*4b20*/  MUFU.TANH R80, R9 ;  /* 0x0000000900507308 */ /* 0x0003220000002400 */
[C---:B--2---:R-:W-:Y:S01]  /*4b30*/  HMMA.16816.F32.BF16 R12, R68.reuse, R72, R12 ;  /* 0x00000048440c723c */ /* 0x044fe2000004180c */
[----:B------:R2:W5:Y:S05]  /*4b40*/  LDG.E R73, [R76.64] ;  /* 0x000000044c497981 */ /* 0x00056a000c1e1900 */
[----:B------:R2:W5:Y:S03]  /*4b50*/  LDG.E R72, [R76.64+0x20] ;  /* 0x000020044c487981 */ /* 0x000566000c1e1900 */
[----:B------:R1:W1:Y:S01]  /*4b60*/  MUFU.TANH R79, R10 ;  /* 0x0000000a004f7308 */ /* 0x0002620000002400 */
[----:B------:R-:W-:Y:S09]  /*4b70*/  HMMA.16816.F32.BF16 R16, R68, R74, R16 ;  /* 0x0000004a4410723c */ /* 0x000ff20000041810 */
[----:B------:R1:W1:Y:S05]  /*4b80*/  MUFU.TANH R75, R6 ;  /* 0x00000006004b7308 */ /* 0x00026a0000002400 */
[----:B------:R-:W-:Y:S02]  /*4b90*/  FMUL.FTZ R12, R12, c[0x0][0x2ec] ;  /* 0x0000bb000c0c7a20 */ /* 0x000fe40000410000 */
[----:B------:R-:W-:Y:S03]  /*4ba0*/  FMUL.FTZ R13, R13, c[0x0][0x2ec] ;  /* 0x0000bb000d0d7a20 */ /* 0x000fe60000410000 */
[----:B------:R1:W1:Y:S01]  /*4bb0*/  MUFU.TANH R74, R7 ;  /* 0x00000007004a7308 */ /* 0x0002620000002400 */
[----:B------:R-:W-:Y:S02]  /*4bc0*/  FMUL.FTZ R14, R14, c[0x0][0x2ec] ;  /* 0x0000bb000e0e7a20 */ /* 0x000fe40000410000 */
[----:B------:R-:W-:Y:S02]  /*4bd0*/  FMUL.FTZ R15, R15, c[0x0][0x2ec] ;  /* 0x0000bb000f0f7a20 */ /* 0x000fe40000410000 */
[----:B------:R-:W-:Y:S02]  /*4be0*/  FMUL.FTZ R16, R16, c[0x0][0x2ec] ;  /* 0x0000bb0010107a20 */ /* 0x000fe40000410000 */
[----:B------:R-:W-:Y:S02]  /*4bf0*/  FMUL.FTZ R17, R17, c[0x0][0x2ec] ;  /* 0x0000bb0011117a20 */ /* 0x000fe40000410000 */
[----:B------:R-:W-:Y:S01]  /*4c00*/  FMUL.FTZ R18, R18, c[0x0][0x2ec] ;  /* 0x0000bb0012127a20 */ /* 0x000fe20000410000 */
[----:B--2---:R2:W1:Y:S01]  /*4c10*/  MUFU.TANH R77, R4 ;  /* 0x00000004004d7308 */ /* 0x0044620000002400 */
[----:B------:R-:W-:Y:S09]  /*4c20*/  FMUL.FTZ R19, R19, c[0x0][0x2ec] ;  /* 0x0000bb0013137a20 */ /* 0x000ff20000410000 */
[----:B------:R2:W1:Y:S10]  /*4c30*/  MUFU.TANH R76, R5 ;  /* 0x00000005004c7308 */ /* 0x0004740000002400 */
        /* <DEDUP_REMOVED lines=8> */
[----:B------:R2:W1:Y:S01]  /*4cc0*/  MUFU.TANH R86, R19 ;  /* 0x0000001300567308 */ /* 0x0004620000002400 */
[----:B------:R-:W-:-:S05]  /*4cd0*/  @!P0 BRA `(.L_x_685) ;  /* 0x0000019000008947 */ /* 0x000fca0003800000 */
[----:B-1234-:R-:W-:Y:S01]  /*4ce0*/  MOV R12, R86 ;  /* 0x00000056000c7202 */ /* 0x01efe20000000f00 */
[----:B------:R-:W-:Y:S01]  /*4cf0*/  UIADD3 UR11, UR10, UR18, -UR6 ;  /* 0x000000120a0b7290 */ /* 0x000fe2000fffe806 */
[----:B------:R-:W-:Y:S01]  /*4d00*/  MOV R16, R88 ;  /* 0x0000005800107202 */ /* 0x000fe20000000f00 */
[----:B------:R-:W-:Y:S01]  /*4d10*/  IMAD.U32 R4, RZ, RZ, UR20 ;  /* 0x00000014ff047e24 */ /* 0x000fe2000f8e00ff */
[----:B------:R-:W-:Y:S01]  /*4d20*/  MOV R10, R82 ;  /* 0x00000052000a7202 */ /* 0x000fe20000000f00 */
[----:B------:R-:W-:Y:S01]  /*4d30*/  IMAD.MOV.U32 R11, RZ, RZ, R87 ;  /* 0x000000ffff0b7224 */ /* 0x000fe200078e0057 */
[----:B------:R-:W-:Y:S01]  /*4d40*/  MOV R14, R84 ;  /* 0x00000054000e7202 */ /* 0x000fe20000000f00 */
[----:B------:R-:W-:Y:S01]  /*4d50*/  IMAD.MOV.U32 R15, RZ, RZ, R89 ;  /* 0x000000ffff0f7224 */ /* 0x000fe200078e0059 */
[----:B------:R-:W-:Y:S01]  /*4d60*/  ISETP.LT.AND P0, PT, R4, UR6, PT ;  /* 0x0000000604007c0c */ /* 0x000fe2000bf01270 */
[----:B------:R-:W-:Y:S01]  /*4d70*/  IMAD.MOV.U32 R9, RZ, RZ, R83 ;  /* 0x000000ffff097224 */ /* 0x000fe200078e0053 */
[----:B------:R-:W-:Y:S01]  /*4d80*/  MOV R8, R78 ;  /* 0x0000004e00087202 */ /* 0x000fe20000000f00 */
[----:B------:R-:W-:Y:S01]  /*4d90*/  IMAD.MOV.U32 R68, RZ, RZ, R85 ;  /* 0x000000ffff447224 */ /* 0x000fe200078e0055 */
[----:B------:R-:W-:Y:S01]  /*4da0*/  MOV R19, R80 ;  /* 0x0000005000137202 */ /* 0x000fe20000000f00 */
[----:B------:R-:W-:Y:S01]  /*4db0*/  IMAD.MOV.U32 R7, RZ, RZ, R79 ;  /* 0x000000ffff077224 */ /* 0x000fe200078e004f */
[----:B------:R-:W-:Y:S01]  /*4dc0*/  UIADD3 UR8, UR9, 0x40, URZ ;  /* 0x0000004009087890 */ /* 0x000fe2000fffe03f */
[----:B------:R-:W-:Y:S01]  /*4dd0*/  MOV R6, R74 ;  /* 0x0000004a00067202 */ /* 0x000fe20000000f00 */
[----:B------:R-:W-:Y:S01]  /*4de0*/  IMAD.MOV.U32 R18, RZ, RZ, R81 ;  /* 0x000000ffff127224 */ /* 0x000fe200078e0051 */
[----:B------:R-:W-:Y:S01]  /*4df0*/  MOV R17, R76 ;  /* 0x0000004c00117202 */ /* 0x000fe20000000f00 */
[----:B------:R-:W-:Y:S01]  /*4e00*/  UISETP.GE.AND UP0, UPT, UR8, UR11, UPT ;  /* 0x0000000b0800728c */ /* 0x000fe2000bf06270 */
[----:B------:R-:W-:Y:S02]  /*4e10*/  IMAD.MOV.U32 R13, RZ, RZ, R75 ;  /* 0x000000ffff0d7224 */ /* 0x000fe400078e004b */
[----:B------:R-:W-:Y:S01]  /*4e20*/  UMOV UR8, UR10 ;  /* 0x0000000a00087c82 */ /* 0x000fe20008000000 */
[----:B------:R-:W-:Y:S02]  /*4e30*/  IMAD.MOV.U32 R69, RZ, RZ, R77 ;  /* 0x000000ffff457224 */ /* 0x000fe400078e004d */
[----:B------:R-:W-:Y:S11]  /*4e40*/  PLOP3.LUT P1, PT, PT, PT, UP0, 0x80, 0x0 ;  /* 0x000000000000781c */ /* 0x000ff60003f2f008 */
[----:B------:R-:W-:Y:S02]  /*4e50*/  @!UPT UIADD3 URZ, URZ, URZ, URZ ;  /* 0x0000003f3f3ff290 */ /* 0x000fe4000fffe03f */
[----:B------:R-:W-:-:S05]  /*4e60*/  @!P1 BRA P0, `(.L_x_686) ;  /* 0x0000049000009947 */ /* 0x000fca0000000000 */
.L_x_685:
[----:B--234-:R-:W2:Y:S01]  /*4e70*/  LDL R4, [R1+0x80] ;  /* 0x0000800001047983 */ /* 0x01cea20000100800 */
[----:B------:R-:W-:Y:S02]  /*4e80*/  UIADD3 UR11, UR6, 0x1, -UR12 ;  /* 0x00000001060b7890 */ /* 0x000fe4000fffe80c */
[----:B------:R-:W-:Y:S01]  /*4e90*/  UIADD3 UR10, -UR8, UR6, -UR12 ;  /* 0x00000006080a7290 */ /* 0x000fe2000fffe90c */
[----:B------:R-:W3:Y:S01]  /*4ea0*/  LDL R70, [R1+0x84] ;  /* 0x0000840001467983 */ /* 0x000ee20000100800 */
[----:B--2---:R-:W-:Y:S01]  /*4eb0*/  IADD3 R5, R4, UR9, RZ ;  /* 0x0000000904057c10 */ /* 0x004fe2000fffe0ff */
[----:B------:R-:W-:Y:S01]  /*4ec0*/  UIADD3 UR9, UR11, UR43, URZ ;  /* 0x0000002b0b097290 */ /* 0x000fe2000fffe03f */
[----:B------:R-:W-:Y:S02]  /*4ed0*/  IMAD.U32 R4, RZ, RZ, UR22 ;  /* 0x00000016ff047e24 */ /* 0x000fe4000f8e00ff */
[C---:B-1----:R-:W-:Y:S02]  /*4ee0*/  IADD3 R7, R5.reuse, UR10, RZ ;  /* 0x0000000a05077c10 */ /* 0x042fe4000fffe0ff */
[C---:B------:R-:W-:Y:S01]  /*4ef0*/  IADD3 R6, R5.reuse, 0x8, RZ ;  /* 0x0000000805067810 */ /* 0x040fe20007ffe0ff */
[----:B---3--:R-:W-:Y:S01]  /*4f00*/  IMAD R4, R4, 0x40, R70 ;  /* 0x0000004004047824 */ /* 0x008fe200078e0246 */
[----:B------:R-:W-:Y:S02]  /*4f10*/  IADD3 R15, R5, UR9, RZ ;  /* 0x00000009050f7c10 */ /* 0x000fe4000fffe0ff */
[----:B------:R-:W-:Y:S02]  /*4f20*/  IMNMX R5, RZ, R7, !PT ;  /* 0x00000007ff057217 */ /* 0x000fe40007800200 */
[C---:B------:R-:W-:Y:S02]  /*4f30*/  IADD3 R14, R4.reuse, 0x1, RZ ;  /* 0x00000001040e7810 */ /* 0x040fe40007ffe0ff */
[----:B------:R-:W-:Y:S02]  /*4f40*/  IMNMX R7, R15, UR6, PT ;  /* 0x000000060f077c17 */ /* 0x000fe4000b800200 */
[CC--:B------:R-:W-:Y:S02]  /*4f50*/  ISETP.GE.AND P1, PT, R4.reuse, R5.reuse, PT ;  /* 0x000000050400720c */ /* 0x0c0fe40003f26270 */
[C---:B------:R-:W-:Y:S02]  /*4f60*/  IADD3 R13, R4.reuse, 0x8, RZ ;  /* 0x00000008040d7810 */ /* 0x040fe40007ffe0ff */
[C---:B------:R-:W-:Y:S02]  /*4f70*/  IADD3 R12, R4.reuse, 0x9, RZ ;  /* 0x00000009040c7810 */ /* 0x040fe40007ffe0ff */
[C---:B------:R-:W-:Y:S02]  /*4f80*/  IADD3 R11, R4.reuse, 0x10, RZ ;  /* 0x00000010040b7810 */ /* 0x040fe40007ffe0ff */
[C---:B------:R-:W-:Y:S02]  /*4f90*/  IADD3 R10, R4.reuse, 0x11, RZ ;  /* 0x00000011040a7810 */ /* 0x040fe40007ffe0ff */
[C---:B------:R-:W-:Y:S02]  /*4fa0*/  IADD3 R9, R4.reuse, 0x18, RZ ;  /* 0x0000001804097810 */ /* 0x040fe40007ffe0ff */
[----:B------:R-:W-:Y:S02]  /*4fb0*/  IADD3 R8, R4, 0x19, RZ ;  /* 0x0000001904087810 */ /* 0x000fe40007ffe0ff */
[----:B------:R-:W-:Y:S01]  /*4fc0*/  IADD3 R16, R6, UR10, RZ ;  /* 0x0000000a06107c10 */ /* 0x000fe2000fffe0ff */
[----:B------:R-:W-:Y:S01]  /*4fd0*/  UMOV UR10, UR8 ;  /* 0x00000008000a7c82 */ /* 0x000fe20008000000 */
[----:B------:R-:W-:Y:S02]  /*4fe0*/  ISETP.GE.AND P0, PT, R14, R5, PT ;  /* 0x000000050e00720c */ /* 0x000fe40003f06270 */
        /* <DEDUP_REMOVED lines=8> */
[----:B------:R-:W-:Y:S02]  /*5070*/  IADD3 R5, R6, UR9, RZ ;  /* 0x0000000906057c10 */ /* 0x000fe4000fffe0ff */
[----:B------:R-:W-:Y:S02]  /*5080*/  IMNMX R6, RZ, R16, !PT ;  /* 0x00000010ff067217 */ /* 0x000fe40007800200 */
[-C--:B------:R-:W-:Y:S02]  /*5090*/  ISETP.GE.OR P0, PT, R14, R7.reuse, !P0 ;  /* 0x000000070e00720c */ /* 0x080fe40004706670 */
[-C--:B------:R-:W-:Y:S02]  /*50a0*/  ISETP.GE.OR P6, PT, R13, R7.reuse, !P6 ;  /* 0x000000070d00720c */ /* 0x080fe400077c6670 */
[-C--:B------:R-:W-:Y:S02]  /*50b0*/  ISETP.GE.OR P5, PT, R12, R7.reuse, !P5 ;  /* 0x000000070c00720c */ /* 0x080fe40006fa6670 */
[----:B------:R-:W-:Y:S02]  /*50c0*/  IMNMX R5, R5, UR6, PT ;  /* 0x0000000605057c17 */ /* 0x000fe4000b800200 */
[----:B------:R-:W-:Y:S02]  /*50d0*/  FSEL R17, R76, -INF , !P0 ;  /* 0xff8000004c117808 */ /* 0x000fe40004000000 */
[-C--:B------:R-:W-:Y:S02]  /*50e0*/  ISETP.GE.AND P0, PT, R4, R6.reuse, PT ;  /* 0x000000060400720c */ /* 0x080fe40003f06270 */
[-C--:B------:R-:W-:Y:S02]  /*50f0*/  ISETP.GE.OR P4, PT, R11, R7.reuse, !P4 ;  /* 0x000000070b00720c */ /* 0x080fe40006786670 */
[-C--:B------:R-:W-:Y:S02]  /*5100*/  ISETP.GE.OR P3, PT, R10, R7.reuse, !P3 ;  /* 0x000000070a00720c */ /* 0x080fe40005f66670 */
[-C--:B------:R-:W-:Y:S02]  /*5110*/  ISETP.GE.OR P2, PT, R9, R7.reuse, !P2 ;  /* 0x000000070900720c */ /* 0x080fe40005746670 */
[----:B------:R-:W-:Y:S02]  /*5120*/  ISETP.GE.OR P1, PT, R8, R7, !P1 ;  /* 0x000000070800720c */ /* 0x000fe40004f26670 */
[----:B------:R-:W-:Y:S02]  /*5130*/  FSEL R18, R81, -INF , !P6 ;  /* 0xff80000051127808 */ /* 0x000fe40007000000 */
[-C--:B------:R-:W-:Y:S02]  /*5140*/  ISETP.GE.AND P6, PT, R14, R6.reuse, PT ;  /* 0x000000060e00720c */ /* 0x080fe40003fc6270 */
[----:B------:R-:W-:Y:S02]  /*5150*/  FSEL R19, R80, -INF , !P5 ;  /* 0xff80000050137808 */ /* 0x000fe40006800000 */
[-C--:B------:R-:W-:Y:S02]  /*5160*/  ISETP.GE.AND P5, PT, R13, R6.reuse, PT ;  /* 0x000000060d00720c */ /* 0x080fe40003fa6270 */
[-C--:B------:R-:W-:Y:S02]  /*5170*/  ISETP.GE.OR P0, PT, R4, R5.reuse, !P0 ;  /* 0x000000050400720c */ /* 0x080fe40004706670 */
[----:B------:R-:W-:Y:S02]  /*5180*/  FSEL R68, R85, -INF , !P4 ;  /* 0xff80000055447808 */ /* 0x000fe40006000000 */
[-C--:B------:R-:W-:Y:S02]  /*5190*/  ISETP.GE.AND P4, PT, R12, R6.reuse, PT ;  /* 0x000000060c00720c */ /* 0x080fe40003f86270 */
[-C--:B------:R-:W-:Y:S02]  /*51a0*/  ISETP.GE.OR P6, PT, R14, R5.reuse, !P6 ;  /* 0x000000050e00720c */ /* 0x080fe400077c6670 */
        /* <DEDUP_REMOVED lines=21> */
.L_x_686:
[----:B------:R-:W2:Y:S01]  /*5300*/  LDL R4, [R1+0x60] ;  /* 0x0000600001047983 */ /* 0x000ea20000100800 */
[----:B------:R-:W-:Y:S03]  /*5310*/  UISETP.GT.AND UP0, UPT, UR7, UR17, UPT ;  /* 0x000000110700728c */ /* 0x000fe6000bf04270 */
[----:B------:R-:W3:Y:S04]  /*5320*/  LDL R70, [R1+0x64] ;  /* 0x0000640001467983 */ /* 0x000ee80000100800 */
[----:B------:R1:W-:Y:S04]  /*5330*/  STL [R1+0x9c], R105 ;  /* 0x00009c6901007387 */ /* 0x0003e80000100800 */
[----:B------:R4:W-:Y:S04]  /*5340*/  STL [R1+0x98], R104 ;  /* 0x0000986801007387 */ /* 0x0009e80000100800 */
[----:B------:R4:W-:Y:S04]  /*5350*/  STL [R1+0x94], R103 ;  /* 0x0000946701007387 */ /* 0x0009e80000100800 */
[----:B------:R-:W-:Y:S04]  /*5360*/  STL [R1+0x90], R102 ;  /* 0x0000906601007387 */ /* 0x000fe80000100800 */
[----:B------:R4:W-:Y:S04]  /*5370*/  STL [R1+0x8c], R101 ;  /* 0x00008c6501007387 */ /* 0x0009e80000100800 */
[----:B------:R4:W-:Y:S04]  /*5380*/  STL [R1+0x88], R100 ;  /* 0x0000886401007387 */ /* 0x0009e80000100800 */
[----:B------:R-:W3:Y:S04]  /*5390*/  LDL R251, [R1+0x54] ;  /* 0x0000540001fb7983 */ /* 0x000ee80000100800 */
[----:B------:R-:W3:Y:S04]  /*53a0*/  LDL R250, [R1+0x58] ;  /* 0x0000580001fa7983 */ /* 0x000ee80000100800 */
[----:B-1----:R-:W3:Y:S04]  /*53b0*/  LDL R105, [R1+0x8] ;  /* 0x0000080001697983 */ /* 0x002ee80000100800 */
[----:B----4-:R-:W4:Y:S04]  /*53c0*/  LDL R104, [R1+0xc] ;  /* 0x00000c0001687983 */ /* 0x010f280000100800 */
[----:B------:R-:W4:Y:S04]  /*53d0*/  LDL R103, [R1+0x18] ;  /* 0x0000180001677983 */ /* 0x000f280000100800 */
[----:B------:R-:W4:Y:S04]  /*53e0*/  LDL R101, [R1+0x50] ;  /* 0x0000500001657983 */ /* 0x000f280000100800 */
[----:B------:R-:W4:Y:S04]  /*53f0*/  LDL R100, [R1+0x5c] ;  /* 0x00005c0001647983 */ /* 0x000f280000100800 */
[----:B------:R-:W4:Y:S01]  /*5400*/  LDL R102, [R1+0x14] ;  /* 0x0000140001667983 */ /* 0x000f220000100800 */
[C---:B--2---:R-:W-:Y:S01]  /*5410*/  FMUL.FTZ R5, R4.reuse, 1.4426950216293334961 ;  /* 0x3fb8aa3b04057820 */ /* 0x044fe20000410000 */
[----:B------:R-:W-:Y:S04]  /*5420*/  FSETP.NEU.FTZ.AND P0, PT, R4, -INF , PT ;  /* 0xff8000000400780b */ /* 0x000fe80003f1d000 */
[----:B------:R-:W-:Y:S02]  /*5430*/  FSEL R5, R5, RZ, P0 ;  /* 0x000000ff05057208 */ /* 0x000fe40000000000 */
[C---:B---3--:R-:W-:Y:S03]  /*5440*/  FSETP.NEU.FTZ.AND P0, PT, R70.reuse, -INF , PT ;  /* 0xff8000004600780b */ /* 0x048fe60003f1d000 */
[--C-:B------:R-:W-:Y:S02]  /*5450*/  FFMA.FTZ R4, R69, c[0x0][0x23c], -R5.reuse ;  /* 0x00008f0045047a23 */ /* 0x100fe40000010805 */
[----:B------:R-:W-:Y:S02]  /*5460*/  FMUL.FTZ R69, R70, 1.4426950216293334961 ;  /* 0x3fb8aa3b46457820 */ /* 0x000fe40000410000 */
[----:B------:R1:W-:Y:S02]  /*5470*/  MUFU.EX2 R97, R4 ;  /* 0x0000000400617308 */ /* 0x0003e40000000800 */
[--C-:B-1----:R-:W-:Y:S08]  /*5480*/  FFMA.FTZ R4, R17, c[0x0][0x23c], -R5.reuse ;  /* 0x00008f0011047a23 */ /* 0x102ff00000010805 */
[----:B------:R1:W-:Y:S02]  /*5490*/  MUFU.EX2 R96, R4 ;  /* 0x0000000400607308 */ /* 0x0003e40000000800 */
[----:B-1----:R-:W-:Y:S02]  /*54a0*/  FSEL R4, R69, RZ, P0 ;  /* 0x000000ff45047208 */ /* 0x002fe40000000000 */
[----:B------:R-:W-:Y:S03]  /*54b0*/  PLOP3.LUT P0, PT, PT, PT, UP0, 0x80, 0x0 ;  /* 0x000000000000781c */ /* 0x000fe60003f0f008 */
[--C-:B------:R-:W-:Y:S02]  /*54c0*/  FFMA.FTZ R6, R6, c[0x0][0x23c], -R4.reuse ;  /* 0x00008f0006067a23 */ /* 0x100fe40000010804 */
[--C-:B------:R-:W-:Y:S02]  /*54d0*/  FFMA.FTZ R13, R13, c[0x0][0x23c], -R4.reuse ;  /* 0x00008f000d0d7a23 */ /* 0x100fe40000010804 */
[----:B------:R1:W-:Y:S10]  /*54e0*/  MUFU.EX2 R91, R6 ;  /* 0x00000006005b7308 */ /* 0x0003f40000000800 */
[----:B------:R-:W-:Y:S01]  /*54f0*/  MUFU.EX2 R92, R13 ;  /* 0x0000000d005c7308 */ /* 0x000fe20000000800 */
[--C-:B-1----:R-:W-:Y:S09]  /*5500*/  FFMA.FTZ R6, R18, c[0x0][0x23c], -R5.reuse ;  /* 0x00008f0012067a23 */ /* 0x102ff20000010805 */
[----:B------:R1:W-:Y:S02]  /*5510*/  MUFU.EX2 R93, R6 ;  /* 0x00000006005d7308 */ /* 0x0003e40000000800 */
[--C-:B-1----:R-:W-:Y:S08]  /*5520*/  FFMA.FTZ R6, R19, c[0x0][0x23c], -R5.reuse ;  /* 0x00008f0013067a23 */ /* 0x102ff00000010805 */
[----:B------:R1:W-:Y:S02]  /*5530*/  MUFU.EX2 R95, R6 ;  /* 0x00000006005f7308 */ /* 0x0003e40000000800 */
[--C-:B-1----:R-:W-:Y:S08]  /*5540*/  FFMA.FTZ R6, R7, c[0x0][0x23c], -R4.reuse ;  /* 0x00008f0007067a23 */ /* 0x102ff00000010804 */
[----:B------:R1:W-:Y:S02]  /*5550*/  MUFU.EX2 R94, R6 ;  /* 0x00000006005e7308 */ /* 0x0003e40000000800 */
[--C-:B-1----:R-:W-:Y:S08]  /*5560*/  FFMA.FTZ R6, R8, c[0x0][0x23c], -R4.reuse ;  /* 0x00008f0008067a23 */ /* 0x102ff00000010804 */
[----:B------:R1:W2:Y:S02]  /*5570*/  MUFU.EX2 R90, R6 ;  /* 0x00000006005a7308 */ /* 0x0002a40000000800 */
[--C-:B-1----:R-:W-:Y:S01]  /*5580*/  FFMA.FTZ R6, R68, c[0x0][0x23c], -R5.reuse ;  /* 0x00008f0044067a23 */ /* 0x102fe20000010805 */
[----:B--2---:R-:W-:Y:S07]  /*5590*/  F2FP.BF16.PACK_AB R8, R90, R94 ;  /* 0x0000005e5a08723e */ /* 0x004fee00000010ff */
        /* <DEDUP_REMOVED lines=8> */
[--C-:B-1----:R-:W-:Y:S02]  /*5620*/  FFMA.FTZ R6, R15, c[0x0][0x23c], -R5.reuse ;  /* 0x00008f000f067a23 */ /* 0x102fe40000010805 */
[----:B------:R-:W-:Y:S06]  /*5630*/  FFMA.FTZ R5, R16, c[0x0][0x23c], -R5 ;  /* 0x00008f0010057a23 */ /* 0x000fec0000010805 */
[----:B------:R1:W-:Y:S10]  /*5640*/  MUFU.EX2 R249, R6 ;  /* 0x0000000600f97308 */ /* 0x0003f40000000800 */
[----:B------:R3:W2:Y:S01]  /*5650*/  MUFU.EX2 R248, R5 ;  /* 0x0000000500f87308 */ /* 0x0006a20000000800 */
[----:B-1----:R-:W-:Y:S05]  /*5660*/  F2FP.BF16.PACK_AB R6, R96, R97 ;  /* 0x000000616006723e */ /* 0x002fea00000010ff */
[----:B----4-:R2:W-:Y:S01]  /*5670*/  STS [R101+0x14000], R6 ;  /* 0x0140000665007388 */ /* 0x0105e20000000800 */
[--C-:B---3--:R-:W-:Y:S02]  /*5680*/  FFMA.FTZ R5, R11, c[0x0][0x23c], -R4.reuse ;  /* 0x00008f000b057a23 */ /* 0x108fe40000010804 */
[----:B------:R-:W-:Y:S02]  /*5690*/  FFMA.FTZ R4, R12, c[0x0][0x23c], -R4 ;  /* 0x00008f000c047a23 */ /* 0x000fe40000010804 */
[----:B------:R1:W-:Y:S10]  /*56a0*/  MUFU.EX2 R247, R5 ;  /* 0x0000000500f77308 */ /* 0x0003f40000000800 */
[----:B------:R3:W4:Y:S01]  /*56b0*/  MUFU.EX2 R246, R4 ;  /* 0x0000000400f67308 */ /* 0x0007220000000800 */
[----:B--2---:R-:W-:Y:S02]  /*56c0*/  F2FP.BF16.PACK_AB R6, R98, R99 ;  /* 0x000000636206723e */ /* 0x004fe400000010ff */
[----:B-1----:R-:W-:Y:S05]  /*56d0*/  F2FP.BF16.PACK_AB R5, R91, R92 ;  /* 0x0000005c5b05723e */ /* 0x002fea00000010ff */
[----:B------:R1:W-:Y:S01]  /*56e0*/  STS [R101+0x14400], R5 ;  /* 0x0144000565007388 */ /* 0x0003e20000000800 */
[----:B---3--:R-:W-:Y:S05]  /*56f0*/  F2FP.BF16.PACK_AB R4, R95, R93 ;  /* 0x0000005d5f04723e */ /* 0x008fea00000010ff */
[----:B------:R4:W-:Y:S04]  /*5700*/  STS [R100+0x14000], R4 ;  /* 0x0140000464007388 */ /* 0x0009e80000000800 */
[----:B------:R-:W-:Y:S04]  /*5710*/  STS [R100+0x14400], R8 ;  /* 0x0144000864007388 */ /* 0x000fe80000000800 */
[----:B------:R-:W-:Y:S04]  /*5720*/  STS [R251+0x14000], R7 ;  /* 0x01400007fb007388 */ /* 0x000fe80000000800 */
[----:B------:R-:W-:Y:S01]  /*5730*/  STS [R251+0x14400], R6 ;  /* 0x01440006fb007388 */ /* 0x000fe20000000800 */
[----:B-1----:R-:W-:Y:S05]  /*5740*/  F2FP.BF16.PACK_AB R5, R248, R249 ;  /* 0x000000f9f805723e */ /* 0x002fea00000010ff */
[----:B------:R-:W-:Y:S01]  /*5750*/  STS [R250+0x14000], R5 ;  /* 0x01400005fa007388 */ /* 0x000fe20000000800 */
[----:B----4-:R-:W-:Y:S05]  /*5760*/  F2FP.BF16.PACK_AB R4, R246, R247 ;  /* 0x000000f7f604723e */ /* 0x010fea00000010ff */
        /* <DEDUP_REMOVED lines=41> */
[----:B------:R1:W2:Y:S08]  /*5a00*/  LDSM.16.M88.4 R68, [R105+0xa000] ;  /* 0x00a000006944783b */ /* 0x0002b00000000200 */
[----:B-1----:R1:W5:Y:S01]  /*5a10*/  LDL.LU R105, [R1+0x9c] ;  /* 0x00009c0001697983 */ /* 0x0023620000300800 */
[C---:B--2---:R-:W-:Y:S08]  /*5a20*/  HMMA.16816.F32.BF16 R4, R68.reuse, R212, R4 ;  /* 0x000000d44404723c */ /* 0x044ff00000041804 */
[C---:B------:R-:W-:Y:S08]  /*5a30*/  HMMA.16816.F32.BF16 R8, R68.reuse, R214, R8 ;  /* 0x000000d64408723c */ /* 0x040ff00000041808 */
[C---:B------:R-:W-:Y:S08]  /*5a40*/  HMMA.16816.F32.BF16 R12, R68.reuse, R216, R12 ;  /* 0x000000d8440c723c */ /* 0x040ff0000004180c */
[----:B------:R-:W-:Y:S01]  /*5a50*/  HMMA.16816.F32.BF16 R16, R68, R218, R16 ;  /* 0x000000da4410723c */ /* 0x000fe20000041810 */
[----:B------:R2:W3:Y:S08]  /*5a60*/  LDSM.16.M88.4 R68, [R104+0xa000] ;  /* 0x00a000006844783b */ /* 0x0004f00000000200 */
[----:B--2---:R1:W5:Y:S01]  /*5a70*/  LDL.LU R104, [R1+0x98] ;  /* 0x0000980001687983 */ /* 0x0043620000300800 */
[C---:B---3--:R-:W-:Y:S08]  /*5a80*/  HMMA.16816.F32.BF16 R4, R68.reuse, R220, R4 ;  /* 0x000000dc4404723c */ /* 0x048ff00000041804 */
        /* <DEDUP_REMOVED lines=14> */
[----:B------:R-:W-:Y:S04]  /*5b70*/  HMMA.16816.F32.BF16 R16, R68, R242, R16 ;  /* 0x000000f24410723c */ /* 0x000fe80000041810 */
[----:B-----5:R-:W-:Y:S02]  /*5b80*/  FADD.FTZ R5, -R73, R5 ;  /* 0x0000000549057221 */ /* 0x020fe40000010100 */
[C---:B------:R-:W-:Y:S02]  /*5b90*/  FADD.FTZ R6, -R72.reuse, R6 ;  /* 0x0000000648067221 */ /* 0x040fe40000010100 */
[----:B------:R-:W-:Y:S04]  /*5ba0*/  FADD.FTZ R7, -R72, R7 ;  /* 0x0000000748077221 */ /* 0x000fe80000010100 */
[----:B------:R-:W-:Y:S02]  /*5bb0*/  FMUL.FTZ R68, R96, R5 ;  /* 0x0000000560447220 */ /* 0x000fe40000410000 */
[----:B------:R-:W-:Y:S02]  /*5bc0*/  FFMA.FTZ R5, -R75, R75, 1 ;  /* 0x3f8000004b057423 */ /* 0x000fe4000001014b */
[----:B------:R-:W-:Y:S02]  /*5bd0*/  FADD.FTZ R4, -R73, R4 ;  /* 0x0000000449047221 */ /* 0x000fe40000010100 */
[----:B------:R-:W-:Y:S02]  /*5be0*/  FMUL.FTZ R71, R92, R6 ;  /* 0x000000065c477220 */ /* 0x000fe40000410000 */
[----:B------:R-:W-:Y:S02]  /*5bf0*/  FFMA.FTZ R6, -R76, R76, 1 ;  /* 0x3f8000004c067423 */ /* 0x000fe4000001014c */
[----:B------:R-:W-:Y:S02]  /*5c00*/  FMUL.FTZ R70, R91, R7 ;  /* 0x000000075b467220 */ /* 0x000fe40000410000 */
[----:B------:R-:W-:Y:S02]  /*5c10*/  FFMA.FTZ R7, -R77, R77, 1 ;  /* 0x3f8000004d077423 */ /* 0x000fe4000001014d */
[----:B------:R-:W-:Y:S02]  /*5c20*/  FMUL.FTZ R69, R97, R4 ;  /* 0x0000000461457220 */ /* 0x000fe40000410000 */
[----:B------:R-:W-:Y:S02]  /*5c30*/  FFMA.FTZ R4, -R74, R74, 1 ;  /* 0x3f8000004a047423 */ /* 0x000fe4000001014a */
[----:B------:R-:W-:Y:S02]  /*5c40*/  FMUL.FTZ R5, R5, c[0x0][0x2ec] ;  /* 0x0000bb0005057a20 */ /* 0x000fe40000410000 */
[C---:B------:R-:W-:Y:S02]  /*5c50*/  FADD.FTZ R8, -R73.reuse, R8 ;  /* 0x0000000849087221 */ /* 0x040fe40000010100 */
[----:B------:R-:W-:Y:S02]  /*5c60*/  FADD.FTZ R9, -R73, R9 ;  /* 0x0000000949097221 */ /* 0x000fe40000010100 */
[----:B------:R-:W-:Y:S02]  /*5c70*/  FMUL.FTZ R7, R7, c[0x0][0x2ec] ;  /* 0x0000bb0007077a20 */ /* 0x000fe40000410000 */
[----:B------:R-:W-:Y:S02]  /*5c80*/  FMUL.FTZ R6, R6, c[0x0][0x2ec] ;  /* 0x0000bb0006067a20 */ /* 0x000fe40000410000 */
[----:B------:R-:W-:Y:S02]  /*5c90*/  FMUL.FTZ R71, R71, R5 ;  /* 0x0000000547477220 */ /* 0x000fe40000410000 */
[----:B------:R-:W-:Y:S02]  /*5ca0*/  FFMA.FTZ R5, -R79, R79, 1 ;  /* 0x3f8000004f057423 */ /* 0x000fe4000001014f */
[----:B------:R-:W-:Y:S02]  /*5cb0*/  FADD.FTZ R10, -R72, R10 ;  /* 0x0000000a480a7221 */ /* 0x000fe40000010100 */
[----:B------:R-:W-:Y:S02]  /*5cc0*/  FMUL.FTZ R4, R4, c[0x0][0x2ec] ;  /* 0x0000bb0004047a20 */ /* 0x000fe40000410000 */
[----:B------:R-:W-:Y:S02]  /*5cd0*/  FMUL.FTZ R93, R93, R8 ;  /* 0x000000085d5d7220 */ /* 0x000fe40000410000 */
[----:B------:R-:W-:Y:S02]  /*5ce0*/  FMUL.FTZ R92, R95, R9 ;  /* 0x000000095f5c7220 */ /* 0x000fe40000410000 */
[----:B------:R-:W-:Y:S02]  /*5cf0*/  FMUL.FTZ R9, R69, R7 ;  /* 0x0000000745097220 */ /* 0x000fe40000410000 */
[----:B------:R-:W-:Y:S02]  /*5d00*/  FMUL.FTZ R8, R68, R6 ;  /* 0x0000000644087220 */ /* 0x000fe40000410000 */
[----:B------:R-:W-:Y:S02]  /*5d10*/  FMUL.FTZ R91, R94, R10 ;  /* 0x0000000a5e5b7220 */ /* 0x000fe40000410000 */
[----:B------:R-:W-:Y:S02]  /*5d20*/  FMUL.FTZ R70, R70, R4 ;  /* 0x0000000446467220 */ /* 0x000fe40000410000 */
[----:B------:R-:W-:Y:S02]  /*5d30*/  FFMA.FTZ R4, -R78, R78, 1 ;  /* 0x3f8000004e047423 */ /* 0x000fe4000001014e */
[----:B------:R-:W-:Y:S02]  /*5d40*/  FADD.FTZ R11, -R72, R11 ;  /* 0x0000000b480b7221 */ /* 0x000fe40000010100 */
[----:B------:R-:W-:Y:S02]  /*5d50*/  FMUL.FTZ R5, R5, c[0x0][0x2ec] ;  /* 0x0000bb0005057a20 */ /* 0x000fe40000410000 */
[----:B------:R-:W-:Y:S02]  /*5d60*/  FMUL.FTZ R90, R90, R11 ;  /* 0x0000000b5a5a7220 */ /* 0x000fe40000410000 */
[----:B------:R-:W-:Y:S01]  /*5d70*/  FMUL.FTZ R69, R91, R5 ;  /* 0x000000055b457220 */ /* 0x000fe20000410000 */
[----:B------:R-:W-:Y:S01]  /*5d80*/  F2FP.BF16.PACK_AB R5, R8, R9 ;  /* 0x000000090805723e */ /* 0x000fe200000010ff */
[----:B------:R-:W-:Y:S02]  /*5d90*/  FMUL.FTZ R4, R4, c[0x0][0x2ec] ;  /* 0x0000bb0004047a20 */ /* 0x000fe40000410000 */
[----:B------:R-:W-:Y:S02]  /*5da0*/  FFMA.FTZ R7, -R81, R81, 1 ;  /* 0x3f80000051077423 */ /* 0x000fe40000010151 */
[----:B------:R-:W-:Y:S01]  /*5db0*/  FMUL.FTZ R68, R90, R4 ;  /* 0x000000045a447220 */ /* 0x000fe20000410000 */
[----:B------:R-:W-:Y:S01]  /*5dc0*/  F2FP.BF16.PACK_AB R4, R70, R71 ;  /* 0x000000474604723e */ /* 0x000fe200000010ff */
[----:B------:R-:W-:Y:S01]  /*5dd0*/  STS [R101+0x12000], R5 ;  /* 0x0120000565007388 */ /* 0x000fe20000000800 */
[----:B------:R-:W-:Y:S02]  /*5de0*/  FFMA.FTZ R6, -R80, R80, 1 ;  /* 0x3f80000050067423 */ /* 0x000fe40000010150 */
[----:B------:R-:W-:Y:S01]  /*5df0*/  FMUL.FTZ R7, R7, c[0x0][0x2ec] ;  /* 0x0000bb0007077a20 */ /* 0x000fe20000410000 */
[----:B------:R2:W-:Y:S01]  /*5e00*/  STS [R101+0x12400], R4 ;  /* 0x0124000465007388 */ /* 0x0005e20000000800 */
[----:B------:R-:W-:Y:S02]  /*5e10*/  FMUL.FTZ R6, R6, c[0x0][0x2ec] ;  /* 0x0000bb0006067a20 */ /* 0x000fe40000410000 */
[----:B------:R-:W-:Y:S02]  /*5e20*/  FMUL.FTZ R11, R93, R7 ;  /* 0x000000075d0b7220 */ /* 0x000fe40000410000 */
[----:B------:R-:W-:Y:S02]  /*5e30*/  FFMA.FTZ R8, -R84, R84, 1 ;  /* 0x3f80000054087423 */ /* 0x000fe40000010154 */
[----:B------:R-:W-:Y:S02]  /*5e40*/  FFMA.FTZ R7, -R83, R83, 1 ;  /* 0x3f80000053077423 */ /* 0x000fe40000010153 */
[C---:B------:R-:W-:Y:S02]  /*5e50*/  FADD.FTZ R12, -R73.reuse, R12 ;  /* 0x0000000c490c7221 */ /* 0x040fe40000010100 */
[----:B------:R-:W-:Y:S02]  /*5e60*/  FADD.FTZ R13, -R73, R13 ;  /* 0x0000000d490d7221 */ /* 0x000fe40000010100 */
[----:B------:R-:W-:Y:S02]  /*5e70*/  FADD.FTZ R14, -R72, R14 ;  /* 0x0000000e480e7221 */ /* 0x000fe40000010100 */
[----:B------:R-:W-:Y:S02]  /*5e80*/  FMUL.FTZ R10, R92, R6 ;  /* 0x000000065c0a7220 */ /* 0x000fe40000410000 */
[----:B------:R-:W-:Y:S02]  /*5e90*/  FFMA.FTZ R9, -R85, R85, 1 ;  /* 0x3f80000055097423 */ /* 0x000fe40000010155 */
[----:B------:R-:W-:Y:S02]  /*5ea0*/  FFMA.FTZ R6, -R82, R82, 1 ;  /* 0x3f80000052067423 */ /* 0x000fe40000010152 */
[C---:B------:R-:W-:Y:S02]  /*5eb0*/  FADD.FTZ R15, -R72.reuse, R15 ;  /* 0x0000000f480f7221 */ /* 0x040fe40000010100 */
[C---:B------:R-:W-:Y:S02]  /*5ec0*/  FADD.FTZ R16, -R73.reuse, R16 ;  /* 0x0000001049107221 */ /* 0x040fe40000010100 */
[----:B------:R-:W-:Y:S01]  /*5ed0*/  FADD.FTZ R17, -R73, R17 ;  /* 0x0000001149117221 */ /* 0x000fe20000010100 */
[----:B--2---:R1:W5:Y:S01]  /*5ee0*/  LDL.LU R101, [R1+0x8c] ;  /* 0x00008c0001657983 */ /* 0x0043620000300800 */
[----:B------:R-:W-:Y:S02]  /*5ef0*/  FMUL.FTZ R73, R245, R12 ;  /* 0x0000000cf5497220 */ /* 0x000fe40000410000 */
[C---:B------:R-:W-:Y:S02]  /*5f00*/  FADD.FTZ R18, -R72.reuse, R18 ;  /* 0x0000001248127221 */ /* 0x040fe40000010100 */
[----:B------:R-:W-:Y:S02]  /*5f10*/  FADD.FTZ R19, -R72, R19 ;  /* 0x0000001348137221 */ /* 0x000fe40000010100 */
[----:B------:R-:W-:Y:S02]  /*5f20*/  FMUL.FTZ R72, R99, R14 ;  /* 0x0000000e63487220 */ /* 0x000fe40000410000 */
[----:B------:R-:W-:Y:S02]  /*5f30*/  FMUL.FTZ R12, R244, R13 ;  /* 0x0000000df40c7220 */ /* 0x000fe40000410000 */
[----:B------:R-:W-:Y:S02]  /*5f40*/  FMUL.FTZ R8, R8, c[0x0][0x2ec] ;  /* 0x0000bb0008087a20 */ /* 0x000fe40000410000 */
[----:B------:R-:W-:Y:S02]  /*5f50*/  FMUL.FTZ R7, R7, c[0x0][0x2ec] ;  /* 0x0000bb0007077a20 */ /* 0x000fe40000410000 */
[----:B------:R-:W-:Y:S02]  /*5f60*/  FMUL.FTZ R14, R98, R15 ;  /* 0x0000000f620e7220 */ /* 0x000fe40000410000 */
[----:B------:R-:W-:Y:S02]  /*5f70*/  FMUL.FTZ R9, R9, c[0x0][0x2ec] ;  /* 0x0000bb0009097a20 */ /* 0x000fe40000410000 */
[----:B------:R-:W-:Y:S02]  /*5f80*/  FMUL.FTZ R6, R6, c[0x0][0x2ec] ;  /* 0x0000bb0006067a20 */ /* 0x000fe40000410000 */
[----:B------:R-:W-:Y:S01]  /*5f90*/  FMUL.FTZ R12, R12, R8 ;  /* 0x000000080c0c7220 */ /* 0x000fe20000410000 */
[----:B------:R-:W-:Y:S01]  /*5fa0*/  F2FP.BF16.PACK_AB R8, R10, R11 ;  /* 0x0000000b0a08723e */ /* 0x000fe200000010ff */
[----:B------:R-:W-:Y:S02]  /*5fb0*/  FMUL.FTZ R15, R72, R7 ;  /* 0x00000007480f7220 */ /* 0x000fe40000410000 */
[----:B------:R-:W-:Y:S02]  /*5fc0*/  FFMA.FTZ R7, -R89, R89, 1 ;  /* 0x3f80000059077423 */ /* 0x000fe40000010159 */
[----:B------:R-:W-:Y:S01]  /*5fd0*/  FMUL.FTZ R13, R73, R9 ;  /* 0x00000009490d7220 */ /* 0x000fe20000410000 */
[----:B------:R-:W-:Y:S01]  /*5fe0*/  F2FP.BF16.PACK_AB R9, R68, R69 ;  /* 0x000000454409723e */ /* 0x000fe200000010ff */
[----:B------:R-:W-:Y:S01]  /*5ff0*/  FMUL.FTZ R14, R14, R6 ;  /* 0x000000060e0e7220 */ /* 0x000fe20000410000 */
[----:B------:R-:W-:Y:S01]  /*6000*/  STS [R100+0x12000], R8 ;  /* 0x0120000864007388 */ /* 0x000fe20000000800 */
[----:B------:R-:W-:Y:S02]  /*6010*/  FFMA.FTZ R6, -R88, R88, 1 ;  /* 0x3f80000058067423 */ /* 0x000fe40000010158 */
[----:B------:R-:W-:Y:S01]  /*6020*/  FMUL.FTZ R16, R249, R16 ;  /* 0x00000010f9107220 */ /* 0x000fe20000410000 */
[----:B------:R-:W-:Y:S01]  /*6030*/  STS [R100+0x12400], R9 ;  /* 0x0124000964007388 */ /* 0x000fe20000000800 */
[----:B------:R-:W-:Y:S02]  /*6040*/  FFMA.FTZ R4, -R86, R86, 1 ;  /* 0x3f80000056047423 */ /* 0x000fe40000010156 */
[----:B------:R-:W-:Y:S02]  /*6050*/  FMUL.FTZ R7, R7, c[0x0][0x2ec] ;  /* 0x0000bb0007077a20 */ /* 0x000fe40000410000 */
[----:B------:R-:W-:Y:S02]  /*6060*/  FMUL.FTZ R17, R248, R17 ;  /* 0x00000011f8117220 */ /* 0x000fe40000410000 */
[----:B------:R-:W-:Y:S02]  /*6070*/  FFMA.FTZ R5, -R87, R87, 1 ;  /* 0x3f80000057057423 */ /* 0x000fe40000010157 */
[----:B------:R-:W-:Y:S02]  /*6080*/  FMUL.FTZ R6, R6, c[0x0][0x2ec] ;  /* 0x0000bb0006067a20 */ /* 0x000fe40000410000 */
[----:B------:R-:W-:Y:S02]  /*6090*/  FMUL.FTZ R10, R4, c[0x0][0x2ec] ;  /* 0x0000bb00040a7a20 */ /* 0x000fe40000410000 */
[----:B------:R-:W-:Y:S01]  /*60a0*/  FMUL.FTZ R4, R16, R7 ;  /* 0x0000000710047220 */ /* 0x000fe20000410000 */
[----:B------:R-:W-:Y:S01]  /*60b0*/  F2FP.BF16.PACK_AB R7, R12, R13 ;  /* 0x0000000d0c07723e */ /* 0x000fe200000010ff */
[----:B------:R-:W-:Y:S02]  /*60c0*/  FMUL.FTZ R18, R247, R18 ;  /* 0x00000012f7127220 */ /* 0x000fe40000410000 */
[----:B------:R-:W-:Y:S02]  /*60d0*/  FMUL.FTZ R19, R246, R19 ;  /* 0x00000013f6137220 */ /* 0x000fe40000410000 */
[----:B------:R-:W-:Y:S01]  /*60e0*/  FMUL.FTZ R11, R5, c[0x0][0x2ec] ;  /* 0x0000bb00050b7a20 */ /* 0x000fe20000410000 */
[----:B------:R-:W-:Y:S01]  /*60f0*/  STS [R251+0x12000], R7 ;  /* 0x01200007fb007388 */ /* 0x000fe20000000800 */
[----:B------:R-:W-:Y:S01]  /*6100*/  FMUL.FTZ R5, R17, R6 ;  /* 0x0000000611057220 */ /* 0x000fe20000410000 */
[----:B------:R-:W-:Y:S01]  /*6110*/  F2FP.BF16.PACK_AB R6, R14, R15 ;  /* 0x0000000f0e06723e */ /* 0x000fe200000010ff */
[----:B------:R-:W-:Y:S02]  /*6120*/  FMUL.FTZ R11, R18, R11 ;  /* 0x0000000b120b7220 */ /* 0x000fe40000410000 */
[----:B------:R-:W-:Y:S01]  /*6130*/  FMUL.FTZ R10, R19, R10 ;  /* 0x0000000a130a7220 */ /* 0x000fe20000410000 */
[----:B------:R-:W-:Y:S01]  /*6140*/  F2FP.BF16.PACK_AB R5, R5, R4 ;  /* 0x000000040505723e */ /* 0x000fe200000010ff */
[----:B------:R-:W-:Y:S03]  /*6150*/  STS [R251+0x12400], R6 ;  /* 0x01240006fb007388 */ /* 0x000fe60000000800 */
[----:B------:R-:W-:Y:S01]  /*6160*/  F2FP.BF16.PACK_AB R4, R10, R11 ;  /* 0x0000000b0a04723e */ /* 0x000fe200000010ff */
[----:B------:R-:W-:Y:S04]  /*6170*/  STS [R250+0x12000], R5 ;  /* 0x01200005fa007388 */ /* 0x000fe80000000800 */
        /* <DEDUP_REMOVED lines=19> */
[----:B------:R-:W-:Y:S01]  /*62b0*/  LDSM.16.MT88.4 R92, [R0+0x9800] ;  /* 0x00980000005c783b */ /* 0x000fe20000004200 */
[-C--:B------:R-:W-:Y:S07]  /*62c0*/  HMMA.16816.F32.BF16 R44, R12, R18.reuse, R44 ;  /* 0x000000120c2c723c */ /* 0x080fee000004182c */
[----:B------:R4:W5:Y:S04]  /*62d0*/  LDL.LU R100, [R1+0x88] ;  /* 0x0000880001647983 */ /* 0x0009680000300800 */
[----:B------:R-:W4:Y:S01]  /*62e0*/  LDL.LU.64 R96, [R1+0x30] ;  /* 0x0000300001607983 */ /* 0x000f220000300a00 */
[C---:B------:R-:W-:Y:S05]  /*62f0*/  HMMA.16816.F32.BF16 R48, R4.reuse, R18, R48 ;  /* 0x000000120430723c */ /* 0x040fea0000041830 */
[----:B------:R-:W-:Y:S03]  /*6300*/  LDSM.16.MT88.4 R16, [R2+0x15000] ;  /* 0x015000000210783b */ /* 0x000fe60000004200 */
        /* <DEDUP_REMOVED lines=24> */
[----:B------:R-:W-:Y:S07]  /*6490*/  BAR.SYNC.DEFER_BLOCKING 0x0 ;  /* 0x0000000000007b1d */ /* 0x000fee0000010000 */
[C---:B------:R-:W-:Y:S08]  /*64a0*/  HMMA.16816.F32.BF16 R24, R16.reuse, R12, R24 ;  /* 0x0000000c1018723c */ /* 0x040ff00000041818 */
        /* <DEDUP_REMOVED lines=9> */
[----:B------:R-:W-:Y:S07]  /*6540*/  HMMA.16816.F32.BF16 R64, R4, R78, R64 ;  /* 0x0000004e0440723c */ /* 0x000fee0000041840 */
[----:B------:R-:W-:Y:S01]  /*6550*/  MOV R4, c[0x0][0x22c] ;  /* 0x00008b0000047a02 */ /* 0x000fe20000000f00 */
[-C--:B------:R-:W-:Y:S05]  /*6560*/  HMMA.16816.F32.BF16 R20, R80, R84.reuse, R20 ;  /* 0x000000545014723c */ /* 0x080fea0000041814 */
[----:B------:R-:W-:Y:S03]  /*6570*/  IMAD R98, R4, c[0x0][0x1c0], RZ ;  /* 0x0000700004627a24 */ /* 0x000fe600078e02ff */
[C---:B------:R-:W-:Y:S04]  /*6580*/  HMMA.16816.F32.BF16 R24, R88.reuse, R84, R24 ;  /* 0x000000545818723c */ /* 0x040fe80000041818 */
[----:B------:R-:W-:Y:S04]  /*6590*/  LEA R4, -R98, RZ, 0x6 ;  /* 0x000000ff62047211 */ /* 0x000fe800078e31ff */
[-C--:B------:R-:W-:Y:S08]  /*65a0*/  HMMA.16816.F32.BF16 R28, R88, R86.reuse, R28 ;  /* 0x00000056581c723c */ /* 0x080ff0000004181c */
[C---:B------:R-:W-:Y:S08]  /*65b0*/  HMMA.16816.F32.BF16 R32, R80.reuse, R86, R32 ;  /* 0x000000565020723c */ /* 0x040ff00000041820 */
[-C--:B------:R-:W-:Y:S08]  /*65c0*/  HMMA.16816.F32.BF16 R36, R80, R92.reuse, R36 ;  /* 0x0000005c5024723c */ /* 0x080ff00000041824 */
[C---:B------:R-:W-:Y:S08]  /*65d0*/  HMMA.16816.F32.BF16 R40, R88.reuse, R92, R40 ;  /* 0x0000005c5828723c */ /* 0x040ff00000041828 */
[-C--:B------:R-:W-:Y:S08]  /*65e0*/  HMMA.16816.F32.BF16 R44, R88, R94.reuse, R44 ;  /* 0x0000005e582c723c */ /* 0x080ff0000004182c */
[C---:B------:R-:W-:Y:S08]  /*65f0*/  HMMA.16816.F32.BF16 R48, R80.reuse, R94, R48 ;  /* 0x0000005e5030723c */ /* 0x040ff00000041830 */
[-C--:B------:R-:W-:Y:S04]  /*6600*/  HMMA.16816.F32.BF16 R52, R80, R8.reuse, R52 ;  /* 0x000000085034723c */ /* 0x080fe80000041834 */
[C---:B----4-:R-:W-:Y:S04]  /*6610*/  LEA R5, P1, R4.reuse, R96, 0x2 ;  /* 0x0000006004057211 */ /* 0x050fe800078210ff */
[C---:B------:R-:W-:Y:S04]  /*6620*/  HMMA.16816.F32.BF16 R56, R88.reuse, R8, R56 ;  /* 0x000000085838723c */ /* 0x040fe80000041838 */
[----:B------:R-:W-:Y:S04]  /*6630*/  LEA.HI.X.SX32 R4, R4, R97, 0x2, P1 ;  /* 0x0000006104047211 */ /* 0x000fe800008f16ff */
[-C--:B------:R-:W-:Y:S04]  /*6640*/  HMMA.16816.F32.BF16 R60, R88, R10.reuse, R60 ;  /* 0x0000000a583c723c */ /* 0x080fe8000004183c */
[-C--:B------:R-:W-:Y:S04]  /*6650*/  LOP3.LUT R5, R5, R4.reuse, RZ, 0x3c, !PT ;  /* 0x0000000405057212 */ /* 0x080fe800078e3cff */
[----:B------:R-:W-:Y:S04]  /*6660*/  HMMA.16816.F32.BF16 R64, R80, R10, R64 ;  /* 0x0000000a5040723c */ /* 0x000fe80000041840 */
[C---:B------:R-:W-:Y:S04]  /*6670*/  LOP3.LUT R4, R5.reuse, R4, RZ, 0x3c, !PT ;  /* 0x0000000405047212 */ /* 0x040fe800078e3cff */
        /* <DEDUP_REMOVED lines=57> */
.L_x_687:
        /* <DEDUP_REMOVED lines=418> */
.L_x_688:
[----:B------:R-:W-:Y:S02]  /*8430*/  UISETP.GT.AND UP0, UPT, UR7, UR17, UPT ;  /* 0x000000110700728c */ /* 0x000fe4000bf04270 */
[----:B------:R-:W-:Y:S04]  /*8440*/  UIADD3 UR7, UR7, -0x1, URZ ;  /* 0xffffffff07077890 */ /* 0x000fe8000fffe03f */
[----:B------:R-:W-:Y:S11]  /*8450*/  PLOP3.LUT P0, PT, PT, PT, UP0, 0x80, 0x0 ;  /* 0x000000000000781c */ /* 0x000ff60003f0f008 */
[----:B------:R-:W-:Y:S02]  /*8460*/  @!UPT UIADD3 URZ, URZ, URZ, URZ ;  /* 0x0000003f3f3ff290 */ /* 0x000fe4000fffe03f */
        /* <DEDUP_REMOVED lines=169> */
.L_x_690:
        /* <DEDUP_REMOVED lines=19> */
.L_x_691:
        /* <DEDUP_REMOVED lines=54> */
.L_x_693:
[----:B------:R-:W-:Y:S05]  /*9390*/  BSYNC B0 ;  /* 0x0000000000007941 */ /* 0x000fea0003800000 */
.L_x_692:
        /* <DEDUP_REMOVED lines=19> */
.L_x_695:
[----:B------:R-:W-:Y:S05]  /*94d0*/  BSYNC B0 ;  /* 0x0000000000007941 */ /* 0x000fea0003800000 */
.L_x_694:
        /* <DEDUP_REMOVED lines=30> */
.L_x_697:
[----:B------:R-:W-:Y:S05]  /*96c0*/  BSYNC B0 ;  /* 0x0000000000007941 */ /* 0x000fea0003800000 */
.L_x_696:
        /* <DEDUP_REMOVED lines=16> */
.L_x_668:
[----:B------:R-:W-:Y:S05]  /*97d0*/  BSYNC B1 ;  /* 0x0000000000017941 */ /* 0x000fea0003800000 */
.L_x_654:
        /* <DEDUP_REMOVED lines=11> */
.L_x_698:
[----:B------:R-:W-:Y:S05]  /*9890*/  EXIT ;  /* 0x000000000000794d */ /* 0x000fea0003800000 */
.L_x_700:
        /* <DEDUP_REMOVED lines=14> */
.L_x_1594:


//--------------------- .text._ZN5flash44flash_bwd_dq_dk_dv_loop_seqk_parallel_kernelI23Flash_bwd_kernel_traitsILi192ELi64ELi64ELi8ELi4ELi2ELi2ELb1ELb1EN7cutlass10bfloat16_tE19Flash_kernel_traitsILi192ELi64ELi64ELi8ES3_EELb1ELb0ELb0ELb0ELb0ELb1ELb0EEEvNS_16Flash_bwd_paramsE --------------------------
	.section	.text._ZN5flash44flash_bwd_dq_dk_dv_loop_seqk_parallel_kernelI23Flash_bwd_kernel_traitsILi192ELi64ELi64ELi8ELi4ELi2ELi2ELb1ELb1EN7cutlass10bfloat16_tE19Flash_kernel_traitsILi192ELi64ELi64ELi8ES3_EELb1ELb0ELb0ELb0ELb0ELb1ELb0EEEvNS_16Flash_bwd_paramsE,"ax",@progbits
	.sectioninfo	@"SHI_REGISTERS=255"
	.align	128
        .global         _ZN5flash44flash_bwd_dq_dk_dv_loop_seqk_parallel_kernelI23Flash_bwd_kernel_traitsILi192ELi64ELi64ELi8ELi4ELi2ELi2ELb1ELb1EN7cutlass10bfloat16_tE19Flash_kernel_traitsILi192ELi64ELi64ELi8ES3_EELb1ELb0ELb0ELb0ELb0ELb1ELb0EEEvNS_16Flash_bwd_paramsE
        .type           _ZN5flash44flash_bwd_dq_dk_dv_loop_seqk_parallel_kernelI23Flash_bwd_kernel_traitsILi192ELi64ELi64ELi8ELi4ELi2ELi2ELb1ELb1EN7cutlass10bfloat16_tE19Flash_kernel_traitsILi192ELi64ELi64ELi8ES3_EELb1ELb0ELb0ELb0ELb0ELb1ELb0EEEvNS_16Flash_bwd_paramsE,@function
        .size           _ZN5flash44flash_bwd_dq_dk_dv_loop_seqk_parallel_kernelI23Flash_bwd_kernel_traitsILi192ELi64ELi64ELi8ELi4ELi2ELi2ELb1ELb1EN7cutlass10bfloat16_tE19Flash_kernel_traitsILi192ELi64ELi64ELi8ES3_EELb1ELb0ELb0ELb0ELb0ELb1ELb0EEEvNS_16Flash_bwd_paramsE,(.L_x_1595 - _ZN5flash44flash_bwd_dq_dk_dv_loop_seqk_parallel_kernelI23Flash_bwd_kernel_traitsILi192ELi64ELi64ELi8ELi4ELi2ELi2ELb1ELb1EN7cutlass10bfloat16_tE19Flash_kernel_traitsILi192ELi64ELi64ELi8ES3_EELb1ELb0ELb0ELb0ELb0ELb1ELb0EEEvNS_16Flash_bwd_paramsE)
        .other          _ZN5flash44flash_bwd_dq_dk_dv_loop_seqk_parallel_kernelI23Flash_bwd_kernel_traitsILi192ELi64ELi64ELi8ELi4ELi2ELi2ELb1ELb1EN7cutlass10bfloat16_tE19Flash_kernel_traitsILi192ELi64ELi64ELi8ES3_EELb1ELb0ELb0ELb0ELb0ELb1ELb0EEEvNS_16Flash_bwd_paramsE,@"STO_CUDA_ENTRY STV_DEFAULT"
_ZN5flash44flash_bwd_dq_dk_dv_loop_seqk_parallel_kernelI23Flash_bwd_kernel_traitsILi192ELi64ELi64ELi8ELi4ELi2ELi2ELb1ELb1EN7cutlass10bfloat16_tE19Flash_kernel_traitsILi192ELi64ELi64ELi8ES3_EELb1ELb0ELb0ELb0ELb0ELb1ELb0EEEvNS_16Flash_bwd_paramsE:
.text._ZN5flash44flash_bwd_dq_dk_dv_loop_seqk_parallel_kernelI23Flash_bwd_kernel_traitsILi192ELi64ELi64ELi8ELi4ELi2ELi2ELb1ELb1EN7cutlass10bfloat16_tE19Flash_kernel_traitsILi192ELi64ELi64ELi8ES3_EELb1ELb0ELb0ELb0ELb0ELb1ELb0EEEvNS_16Flash_bwd_paramsE:
        /* <DEDUP_REMOVED lines=14> */
[----:B------:R-:W-:Y:S02]  /*00e0*/  USHF.R.S32.HI UR8, URZ, 0x1f, UR15 ;  /* 0x0000001f3f087899 */ /* 0x000fe4000801140f */
[----:B------:R-:W-:Y:S02]  /*00f0*/  ULDC.U8 UR9, c[0x0][0x328] ;  /* 0x0000ca0000097ab9 */ /* 0x000fe40000000000 */
[----:B------:R-:W-:Y:S01]  /*0100*/  UISETP.NE.AND UP2, UPT, UR9, URZ, UPT ;  /* 0x0000003f0900728c */ /* 0x000fe2000bf45270 */
[----:B------:R-:W3:Y:S01]  /*0110*/  S2UR UR32, SR_CTAID.Y ;  /* 0x00000000002079c3 */ /* 0x000ee20000002600 */
[----:B------:R-:W-:-:S02]  /*0120*/  ULDC UR47, c[0x0][0x22c] ;  /* 0x00008b00002f7ab9 */ /* 0x000fc40000000800 */
[----:B------:R-:W-:Y:S02]  /*0130*/  ULDC UR36, c[0x0][0x1c0] ;  /* 0x0000700000247ab9 */ /* 0x000fe40000000800 */
[----:B------:R-:W-:Y:S02]  /*0140*/  UMOV UR7, 0x80 ;  /* 0x0000008000077882 */ /* 0x000fe40000000000 */
[----:B------:R-:W-:Y:S02]  /*0150*/  ULDC UR6, c[0x0][0x210] ;  /* 0x0000840000067ab9 */ /* 0x000fe40000000800 */
[----:B------:R-:W-:Y:S02]  /*0160*/  ULDC UR57, c[0x0][0x234] ;  /* 0x00008d0000397ab9 */ /* 0x000fe40000000800 */
[----:B------:R-:W-:Y:S02]  /*0170*/  ULDC UR12, c[0x0][0x1c0] ;  /* 0x00007000000c7ab9 */ /* 0x000fe40000000800 */
[----:B------:R-:W-:Y:S01]  /*0180*/  ULDC UR13, c[0x0][0x1c0] ;  /* 0x00007000000d7ab9 */ /* 0x000fe20000000800 */
[----:B-1----:R-:W-:Y:S01]  /*0190*/  SHF.R.S32.HI R5, RZ, 0x1f, R11 ;  /* 0x0000001fff057819 */ /* 0x002fe2000001140b */
[----:B--2---:R-:W-:-:S02]  /*01a0*/  USHF.R.S32.HI UR16, URZ, 0x1f, UR38 ;  /* 0x0000001f3f107899 */ /* 0x004fc40008011426 */
[----:B------:R-:W-:Y:S01]  /*01b0*/  UIMAD.WIDE UR36, UR47, UR36, URZ ;  /* 0x000000242f2472a5 */ /* 0x000fe2000f8e023f */
[CC--:B------:R-:W-:Y:S01]  /*01c0*/  LEA.HI R3, R5.reuse, R11.reuse, RZ, 0x5 ;  /* 0x0000000b05037211 */ /* 0x0c0fe200078f28ff */
[----:B------:R-:W-:Y:S01]  /*01d0*/  UIMAD UR48, UR38, UR47, URZ ;  /* 0x0000002f263072a4 */ /* 0x000fe2000f8e023f */
[-C--:B------:R-:W-:Y:S01]  /*01e0*/  LEA.HI R10, R5, R11.reuse, RZ, 0x3 ;  /* 0x0000000b050a7211 */ /* 0x080fe200078f18ff */
[----:B------:R-:W-:Y:S01]  /*01f0*/  UIMAD UR57, UR7, UR6, UR57 ;  /* 0x00000006073972a4 */ /* 0x000fe2000f8e0239 */
[--C-:B------:R-:W-:Y:S01]  /*0200*/  SHF.R.S32.HI R0, RZ, 0x5, R3.reuse ;  /* 0x00000005ff007819 */ /* 0x100fe20000011403 */
[----:B---3--:R-:W-:Y:S01]  /*0210*/  UIMAD.WIDE.U32 UR44, UR32, UR15, URZ ;  /* 0x0000000f202c72a5 */ /* 0x008fe2000f8e003f */
[----:B------:R-:W-:Y:S01]  /*0220*/  SHF.R.S32.HI R4, RZ, 0x1f, R3 ;  /* 0x0000001fff047819 */ /* 0x000fe20000011403 */
[----:B------:R-:W-:Y:S01]  /*0230*/  USHF.L.U32 UR15, UR32, 0x7, URZ ;  /* 0x00000007200f7899 */ /* 0x000fe2000800063f */
[C---:B------:R-:W-:Y:S01]  /*0240*/  LOP3.LUT R6, R3.reuse, 0xffffffe0, RZ, 0xc0, !PT ;  /* 0xffffffe003067812 */ /* 0x040fe200078ec0ff */
[----:B------:R-:W-:Y:S01]  /*0250*/  USHF.R.S32.HI UR9, URZ, 0x1f, UR32 ;  /* 0x0000001f3f097899 */ /* 0x000fe20008011420 */
[-C--:B------:R-:W-:Y:S01]  /*0260*/  LEA.HI R4, R4, R0.reuse, RZ, 0x2 ;  /* 0x0000000004047211 */ /* 0x080fe200078f10ff */
[----:B------:R-:W-:Y:S01]  /*0270*/  UIMAD UR47, UR47, UR12, URZ ;  /* 0x0000000c2f2f72a4 */ /* 0x000fe2000f8e023f */
[----:B------:R-:W-:Y:S01]  /*0280*/  LEA.HI R3, R3, R0, RZ, 0x1 ;  /* 0x0000000003037211 */ /* 0x000fe200078f08ff */
[----:B------:R-:W-:Y:S01]  /*0290*/  IMAD.IADD R9, R11, 0x1, -R6 ;  /* 0x000000010b097824 */ /* 0x000fe200078e0a06 */
[----:B------:R-:W-:Y:S01]  /*02a0*/  LOP3.LUT R4, R4, 0xfffffffc, RZ, 0xc0, !PT ;  /* 0xfffffffc04047812 */ /* 0x000fe200078ec0ff */
[----:B------:R-:W-:Y:S01]  /*02b0*/  UIMAD UR6, UR32, UR13, UR38 ;  /* 0x0000000d200672a4 */ /* 0x000fe2000f8e0226 */
[----:B------:R-:W-:Y:S01]  /*02c0*/  LOP3.LUT R3, R3, 0xfffffffe, RZ, 0xc0, !PT ;  /* 0xfffffffe03037812 */ /* 0x000fe200078ec0ff */
[----:B------:R-:W-:Y:S01]  /*02d0*/  ULDC UR14, c[0x0][0x1c0] ;  /* 0x00007000000e7ab9 */ /* 0x000fe20000000800 */
[CC--:B------:R-:W-:Y:S01]  /*02e0*/  LEA.HI R2, R5.reuse, R11.reuse, RZ, 0x4 ;  /* 0x0000000b05027211 */ /* 0x0c0fe200078f20ff */
[C---:B------:R-:W-:Y:S01]  /*02f0*/  IMAD.IADD R18, R0.reuse, 0x1, -R4 ;  /* 0x0000000100127824 */ /* 0x040fe200078e0a04 */
[CC--:B------:R-:W-:Y:S01]  /*0300*/  LEA.HI R14, R5.reuse, R11.reuse, RZ, 0x7 ;  /* 0x0000000b050e7211 */ /* 0x0c0fe200078f38ff */
[----:B------:R-:W-:Y:S01]  /*0310*/  IMAD.IADD R13, R0, 0x1, -R3 ;  /* 0x00000001000d7824 */ /* 0x000fe200078e0a03 */
[CC--:B------:R-:W-:Y:S01]  /*0320*/  LEA.HI R15, R5.reuse, R11.reuse, RZ, 0x6 ;  /* 0x0000000b050f7211 */ /* 0x0c0fe200078f30ff */
[----:B------:R-:W-:Y:S01]  /*0330*/  ULDC UR11, c[0x0][0x1c0] ;  /* 0x00007000000b7ab9 */ /* 0x000fe20000000800 */
[----:B------:R-:W-:Y:S01]  /*0340*/  LEA.HI R5, R5, R11, RZ, 0x2 ;  /* 0x0000000b05057211 */ /* 0x000fe200078f10ff */
[----:B------:R-:W-:Y:S01]  /*0350*/  STL [R1+0x7c], R18 ;  /* 0x00007c1201007387 */ /* 0x000fe20000100800 */
[----:B------:R-:W-:Y:S01]  /*0360*/  LOP3.LUT R7, R10, 0xfffffff8, RZ, 0xc0, !PT ;  /* 0xfffffff80a077812 */ /* 0x000fe200078ec0ff */
[----:B------:R-:W-:Y:S01]  /*0370*/  UIMAD UR54, UR8, UR32, URZ ;  /* 0x00000020083672a4 */ /* 0x000fe2000f8e023f */
[--C-:B------:R-:W-:Y:S01]  /*0380*/  SHF.R.S32.HI R3, RZ, 0x2, R5.reuse ;  /* 0x00000002ff037819 */ /* 0x100fe20000011405 */
[----:B------:R-:W-:Y:S01]  /*0390*/  UIMAD UR7, UR32, UR11, UR38 ;  /* 0x0000000b200772a4 */ /* 0x000fe2000f8e0226 */
[----:B------:R-:W-:Y:S01]  /*03a0*/  SHF.R.S32.HI R0, RZ, 0x1f, R5 ;  /* 0x0000001fff007819 */ /* 0x000fe20000011405 */
[C---:B------:R-:W-:Y:S01]  /*03b0*/  IMAD.IADD R6, R11.reuse, 0x1, -R7 ;  /* 0x000000010b067824 */ /* 0x040fe200078e0a07 */
[----:B------:R-:W-:Y:S01]  /*03c0*/  LOP3.LUT R8, R2, 0xfffffff0, RZ, 0xc0, !PT ;  /* 0xfffffff002087812 */ /* 0x000fe200078ec0ff */
[----:B------:R-:W-:Y:S01]  /*03d0*/  @!UP2 UIMAD UR8, UR32, UR14, UR38 ;  /* 0x0000000e2008a2a4 */ /* 0x000fe2000f8e0226 */
[----:B------:R-:W-:Y:S01]  /*03e0*/  LEA.HI R0, R0, R3, RZ, 0x3 ;  /* 0x0000000300007211 */ /* 0x000fe200078f18ff */
[----:B------:R-:W-:Y:S01]  /*03f0*/  IMAD.SHL.U32 R20, R6, 0x8, RZ ;  /* 0x0000000806147824 */ /* 0x000fe200078e00ff */
[----:B------:R-:W-:Y:S01]  /*0400*/  SHF.R.S32.HI R4, RZ, 0x4, R2 ;  /* 0x00000004ff047819 */ /* 0x000fe20000011402 */
[----:B------:R-:W-:Y:S01]  /*0410*/  IMAD.IADD R7, R11, 0x1, -R8 ;  /* 0x000000010b077824 */ /* 0x000fe200078e0a08 */
[----:B------:R-:W-:Y:S01]  /*0420*/  LOP3.LUT R0, R0, 0xfffffff8, RZ, 0xc0, !PT ;  /* 0xfffffff800007812 */ /* 0x000fe200078ec0ff */
[----:B------:R-:W-:Y:S01]  /*0430*/  USHF.L.U32 UR46, UR47, 0x6, URZ ;  /* 0x000000062f2e7899 */ /* 0x000fe2000800063f */
[----:B------:R-:W-:Y:S01]  /*0440*/  SHF.R.S32.HI R17, RZ, 0x3, R10 ;  /* 0x00000003ff117819 */ /* 0x000fe2000001140a */
[----:B------:R-:W-:Y:S01]  /*0450*/  STL [R1+0x80], R20 ;  /* 0x0000801401007387 */ /* 0x000fe20000100800 */
[----:B------:R-:W-:Y:S01]  /*0460*/  LEA.HI R2, R2, R4, RZ, 0x1 ;  /* 0x0000000402027211 */ /* 0x000fe200078f08ff */
[----:B------:R-:W-:Y:S01]  /*0470*/  IMAD.IADD R8, R3, 0x1, -R0 ;  /* 0x0000000103087824 */ /* 0x000fe200078e0a00 */
[----:B------:R-:W-:Y:S01]  /*0480*/  LOP3.LUT R12, R5, 0x7ffffffc, RZ, 0xc0, !PT ;  /* 0x7ffffffc050c7812 */ /* 0x000fe200078ec0ff */
[----:B------:R-:W-:Y:S01]  /*0490*/  IMAD.SHL.U32 R0, R17, 0x40, RZ ;  /* 0x0000004011007824 */ /* 0x000fe200078e00ff */
[----:B------:R-:W-:Y:S01]  /*04a0*/  LOP3.LUT R2, R2, 0xfffffffe, RZ, 0xc0, !PT ;  /* 0xfffffffe02027812 */ /* 0x000fe200078ec0ff */
[----:B------:R-:W-:Y:S01]  /*04b0*/  USHF.L.U32 UR41, UR6, 0x5, URZ ;  /* 0x0000000506297899 */ /* 0x000fe2000800063f */
[----:B------:R-:W-:Y:S01]  /*04c0*/  SHF.R.S32.HI R3, RZ, 0x1f, R9 ;  /* 0x0000001fff037819 */ /* 0x000fe20000011409 */
[----:B------:R-:W-:Y:S01]  /*04d0*/  IMAD.IADD R16, R11, 0x1, -R12 ;  /* 0x000000010b107824 */ /* 0x000fe200078e0a0c */
[----:B------:R-:W-:Y:S01]  /*04e0*/  LOP3.LUT R0, R0, 0x1c0, RZ, 0xc0, !PT ;  /* 0x000001c000007812 */ /* 0x000fe200078ec0ff */
[----:B------:R-:W-:Y:S01]  /*04f0*/  IMAD.IADD R11, R4, 0x1, -R2 ;  /* 0x00000001040b7824 */ /* 0x000fe200078e0a02 */
[----:B------:R-:W-:Y:S01]  /*0500*/  SHF.R.S32.HI R4, RZ, 0x1f, R7 ;  /* 0x0000001fff047819 */ /* 0x000fe20000011407 */
[----:B------:R-:W-:Y:S01]  /*0510*/  ULDC UR51, c[0x0][0x214] ;  /* 0x0000850000337ab9 */ /* 0x000fe20000000800 */
[----:B------:R-:W-:Y:S01]  /*0520*/  SHF.R.U32.HI R2, RZ, 0x3, R0 ;  /* 0x00000003ff027819 */ /* 0x000fe20000011600 */
[----:B------:R-:W-:Y:S01]  /*0530*/  ULDC UR58, c[0x0][0x1c8] ;  /* 0x00007200003a7ab9 */ /* 0x000fe20000000800 */
[----:B------:R-:W-:Y:S01]  /*0540*/  LOP3.LUT R0, R0, 0x38, R20, 0xf8, !PT ;  /* 0x0000003800007812 */ /* 0x000fe200078ef814 */
[----:B------:R-:W-:Y:S01]  /*0550*/  ULDC.U8 UR10, c[0x0][0x3d0] ;  /* 0x0000f400000a7ab9 */ /* 0x000fe20000000000 */
[----:B------:R-:W-:Y:S01]  /*0560*/  LEA.HI R12, R4, R7, RZ, 0x3 ;  /* 0x00000007040c7211 */ /* 0x000fe200078f18ff */
[----:B------:R-:W-:Y:S01]  /*0570*/  ULDC UR52, c[0x0][0x224] ;  /* 0x0000890000347ab9 */ /* 0x000fe20000000800 */
[----:B------:R-:W-:Y:S01]  /*0580*/  LEA.HI R17, R3, R9, RZ, 0x2 ;  /* 0x0000000903117211 */ /* 0x000fe200078f10ff */
[----:B------:R-:W-:Y:S01]  /*0590*/  @UP2 UIMAD UR56, UR32, UR51, URZ ;  /* 0x00000033203822a4 */ /* 0x000fe2000f8e023f */
[----:B------:R-:W-:Y:S01]  /*05a0*/  LOP3.LUT R9, R0, R2, RZ, 0x3c, !PT ;  /* 0x0000000200097212 */ /* 0x000fe200078e3cff */
[----:B------:R-:W-:Y:S01]  /*05b0*/  IMAD.SHL.U32 R0, R6, 0x40, RZ ;  /* 0x0000004006007824 */ /* 0x000fe200078e00ff */
[----:B------:R-:W-:Y:S01]  /*05c0*/  LOP3.LUT R2, R12, 0xfffffff8, RZ, 0xc0, !PT ;  /* 0xfffffff80c027812 */ /* 0x000fe200078ec0ff */
[----:B------:R-:W-:Y:S01]  /*05d0*/  ULDC.64 UR4, c[0x0][0x118] ;  /* 0x0000460000047ab9 */ /* 0x000fe20000000a00 */
[----:B------:R-:W-:Y:S01]  /*05e0*/  LOP3.LUT P4, RZ, R6, 0x2, RZ, 0xc0, !PT ;  /* 0x0000000206ff7812 */ /* 0x000fe2000788c0ff */
[----:B------:R-:W-:Y:S01]  /*05f0*/  ULOP3.LUT UR58, UR38, UR58, URZ, 0x3c, !UPT ;  /* 0x0000003a263a7292 */ /* 0x000fe2000f8e3c3f */
[----:B------:R-:W-:Y:S01]  /*0600*/  LOP3.LUT R0, R0, 0x1c0, RZ, 0xc0, !PT ;  /* 0x000001c000007812 */ /* 0x000fe200078ec0ff */
[----:B------:R-:W-:Y:S01]  /*0610*/  IMAD.IADD R7, R7, 0x1, -R2 ;  /* 0x0000000107077824 */ /* 0x000fe200078e0a02 */
[----:B------:R-:W-:Y:S01]  /*0620*/  LOP3.LUT P3, RZ, R6, 0x4, RZ, 0xc0, !PT ;  /* 0x0000000406ff7812 */ /* 0x000fe2000786c0ff */
[----:B------:R-:W-:Y:S01]  /*0630*/  IMAD.U32 R2, RZ, RZ, UR16 ;  /* 0x00000010ff027e24 */ /* 0x000fe2000f8e00ff */
[C---:B------:R-:W-:Y:S01]  /*0640*/  LOP3.LUT R5, R0.reuse, 0x8, R10, 0xf8, !PT ;  /* 0x0000000800057812 */ /* 0x040fe200078ef80a */
[----:B------:R-:W-:Y:S01]  /*0650*/  IMAD.SHL.U32 R2, R13, 0x10, RZ ;  /* 0x000000100d027824 */ /* 0x000fe200078e00ff */
[----:B------:R-:W-:Y:S01]  /*0660*/  SHF.R.U32.HI R4, RZ, 0x3, R0 ;  /* 0x00000003ff047819 */ /* 0x000fe20000011600 */
[----:B------:R-:W-:Y:S01]  /*0670*/  UISETP.NE.AND UP3, UPT, UR10, URZ, UPT ;  /* 0x0000003f0a00728c */ /* 0x000fe2000bf65270 */
[----:B------:R-:W-:Y:S01]  /*0680*/  SHF.R.S32.HI R14, RZ, 0x7, R14 ;  /* 0x00000007ff0e7819 */ /* 0x000fe2000001140e */
[----:B------:R-:W-:Y:S01]  /*0690*/  USHF.R.S32.HI UR61, URZ, 0x1f, UR38 ;  /* 0x0000001f3f3d7899 */ /* 0x000fe20008011426 */
[----:B------:R-:W-:Y:S01]  /*06a0*/  LOP3.LUT R6, R0, 0x10, R2, 0xf8, !PT ;  /* 0x0000001000067812 */ /* 0x000fe200078ef802 */
[----:B------:R-:W-:Y:S01]  /*06b0*/  IMAD.SHL.U32 R2, R11, 0x200, RZ ;  /* 0x000002000b027824 */ /* 0x000fe200078e00ff */
[----:B------:R-:W-:Y:S01]  /*06c0*/  LOP3.LUT R3, R8, 0x1, RZ, 0xc0, !PT ;  /* 0x0000000108037812 */ /* 0x000fe200078ec0ff */
[----:B------:R-:W-:Y:S01]  /*06d0*/  USHF.R.S32.HI UR60, URZ, 0x1f, UR32 ;  /* 0x0000001f3f3c7899 */ /* 0x000fe20008011420 */
[----:B------:R-:W-:Y:S01]  /*06e0*/  LOP3.LUT R0, R5, R4, RZ, 0x3c, !PT ;  /* 0x0000000405007212 */ /* 0x000fe200078e3cff */
[----:B------:R-:W-:Y:S01]  /*06f0*/  USHF.R.S32.HI UR59, URZ, 0x1f, UR38 ;  /* 0x0000001f3f3b7899 */ /* 0x000fe20008011426 */
[----:B------:R-:W-:Y:S01]  /*0700*/  LOP3.LUT R5, R6, 0x8, R10, 0xf8, !PT ;  /* 0x0000000806057812 */ /* 0x000fe200078ef80a */
[----:B------:R-:W-:Y:S01]  /*0710*/  IMAD.U32 R6, RZ, RZ, UR15 ;  /* 0x0000000fff067e24 */ /* 0x000fe2000f8e00ff */
[----:B------:R-:W-:Y:S01]  /*0720*/  ISETP.NE.U32.AND P0, PT, R3, 0x1, PT ;  /* 0x000000010300780c */ /* 0x000fe20003f05070 */
[----:B------:R-:W-:Y:S01]  /*0730*/  IMAD R3, R14, 0x800, R2 ;  /* 0x000008000e037824 */ /* 0x000fe200078e0202 */
[----:B------:R-:W-:Y:S01]  /*0740*/  LOP3.LUT R4, R2, R5, R4, 0xf6, !PT ;  /* 0x0000000502047212 */ /* 0x000fe200078ef604 */
[C---:B------:R-:W-:Y:S01]  /*0750*/  IMAD.SHL.U32 R5, R8.reuse, 0x40, RZ ;  /* 0x0000004008057824 */ /* 0x040fe200078e00ff */
[----:B------:R-:W-:Y:S01]  /*0760*/  SHF.R.S32.HI R2, RZ, 0x6, R15 ;  /* 0x00000006ff027819 */ /* 0x000fe2000001140f */
[----:B------:R-:W-:Y:S01]  /*0770*/  IMAD.IADD R0, R3, 0x1, R0 ;  /* 0x0000000103007824 */ /* 0x000fe200078e0200 */
[----:B------:R-:W-:Y:S01]  /*0780*/  R2P PR, R8, 0x6 ;  /* 0x0000000608007804 */ /* 0x000fe20000000000 */
[----:B------:R-:W-:Y:S01]  /*0790*/  IMAD.SHL.U32 R6, R11, 0x20, RZ ;  /* 0x000000200b067824 */ /* 0x000fe200078e00ff */
[C---:B------:R-:W-:Y:S01]  /*07a0*/  LOP3.LUT P6, RZ, R7.reuse, 0x2, RZ, 0xc0, !PT ;  /* 0x0000000207ff7812 */ /* 0x040fe200078cc0ff */
[C---:B------:R-:W-:Y:S01]  /*07b0*/  IMAD R10, R2.reuse, 0x200, R9 ;  /* 0x00000200020a7824 */ /* 0x040fe200078e0209 */
[----:B------:R-:W-:Y:S01]  /*07c0*/  LOP3.LUT P5, RZ, R7, 0x4, RZ, 0xc0, !PT ;  /* 0x0000000407ff7812 */ /* 0x000fe200078ac0ff */
[----:B------:R-:W-:Y:S01]  /*07d0*/  IMAD.SHL.U32 R3, R2, 0x8, RZ ;  /* 0x0000000802037824 */ /* 0x000fe200078e00ff */
[----:B------:R-:W-:Y:S01]  /*07e0*/  LOP3.LUT R2, R5, 0x1c0, RZ, 0xc0, !PT ;  /* 0x000001c005027812 */ /* 0x000fe200078ec0ff */
[----:B------:R-:W-:Y:S01]  /*07f0*/  IMAD.SHL.U32 R14, R14, 0x20, RZ ;  /* 0x000000200e0e7824 */ /* 0x000fe200078e00ff */
[----:B------:R-:W-:Y:S01]  /*0800*/  UIMAD.WIDE.U32 UR42, UR36, UR44, URZ ;  /* 0x0000002c242a72a5 */ /* 0x000fe2000f8e003f */
[----:B------:R-:W-:Y:S01]  /*0810*/  IMAD.SHL.U32 R7, R7, 0x40, RZ ;  /* 0x0000004007077824 */ /* 0x000fe200078e00ff */
[----:B------:R-:W-:Y:S01]  /*0820*/  LOP3.LUT R3, R3, 0x18, RZ, 0xc0, !PT ;  /* 0x0000001803037812 */ /* 0x000fe200078ec0ff */
[----:B------:R-:W-:Y:S01]  /*0830*/  IMAD.SHL.U32 R252, R0, 0x2, RZ ;  /* 0x0000000200fc7824 */ /* 0x000fe200078e00ff */
[----:B------:R-:W-:Y:S01]  /*0840*/  SHF.R.U32.HI R5, RZ, 0x3, R2 ;  /* 0x00000003ff057819 */ /* 0x000fe20000011602 */
[----:B------:R1:W-:Y:S01]  /*0850*/  STL [R1+0x88], R14 ;  /* 0x0000880e01007387 */ /* 0x0003e20000100800 */
[----:B------:R-:W-:Y:S01]  /*0860*/  LOP3.LUT R9, R3, 0x20, R6, 0xf8, !PT ;  /* 0x0000002003097812 */ /* 0x000fe200078ef806 */
[----:B------:R-:W-:Y:S01]  /*0870*/  IMAD.U32 R6, RZ, RZ, UR9 ;  /* 0x00000009ff067e24 */ /* 0x000fe2000f8e00ff */
[----:B------:R-:W-:Y:S01]  /*0880*/  LOP3.LUT R8, R5, R2, R3, 0x1e, !PT ;  /* 0x0000000205087212 */ /* 0x000fe200078e1e03 */
[----:B------:R-:W-:Y:S01]  /*0890*/  UIMAD UR53, UR37, UR44, URZ ;  /* 0x0000002c253572a4 */ /* 0x000fe2000f8e023f */
[----:B------:R-:W-:Y:S01]  /*08a0*/  LOP3.LUT R3, R2, 0x20, R14, 0xf8, !PT ;  /* 0x0000002002037812 */ /* 0x000fe200078ef80e */
[----:B------:R-:W-:Y:S01]  /*08b0*/  IMAD.SHL.U32 R2, R16, 0x2, RZ ;  /* 0x0000000210027824 */ /* 0x000fe200078e00ff */
[----:B------:R-:W-:-:S02]  /*08c0*/  USHF.R.S32.HI UR55, URZ, 0x1f, UR48 ;  /* 0x0000001f3f377899 */ /* 0x000fc40008011430 */
[----:B------:R-:W-:Y:S01]  /*08d0*/  LOP3.LUT R5, R3, R5, RZ, 0x3c, !PT ;  /* 0x0000000503057212 */ /* 0x000fe200078e3cff */
[--C-:B------:R-:W-:Y:S01]  /*08e0*/  IMAD R6, R18, 0x400, R2.reuse ;  /* 0x0000040012067824 */ /* 0x100fe200078e0202 */
[----:B------:R-:W-:Y:S01]  /*08f0*/  UIMAD UR52, UR7, UR52, URZ ;  /* 0x00000034073472a4 */ /* 0x000fe2000f8e023f */
[----:B------:R-:W-:Y:S01]  /*0900*/  IMAD R3, R13, 0x400, R2 ;  /* 0x000004000d037824 */ /* 0x000fe200078e0202 */
[----:B------:R-:W-:Y:S01]  /*0910*/  LOP3.LUT R2, R7, 0x1c0, RZ, 0xc0, !PT ;  /* 0x000001c007027812 */ /* 0x000fe200078ec0ff */
[----:B------:R-:W-:Y:S01]  /*0920*/  IMAD.IADD R15, R6, 0x1, R5 ;  /* 0x00000001060f7824 */ /* 0x000fe200078e0205 */
[----:B------:R-:W-:Y:S01]  /*0930*/  @!UP2 UIMAD UR51, UR8, UR51, URZ ;  /* 0x000000330833a2a4 */ /* 0x000fe2000f8e023f */
[----:B------:R-:W-:Y:S01]  /*0940*/  IMAD.SHL.U32 R5, R11, 0x8, RZ ;  /* 0x000000080b057824 */ /* 0x000fe200078e00ff */
[----:B------:R-:W-:Y:S01]  /*0950*/  USHF.R.S32.HI UR50, URZ, 0x1f, UR46 ;  /* 0x0000001f3f327899 */ /* 0x000fe2000801142e */
[----:B------:R-:W-:Y:S01]  /*0960*/  IMAD.SHL.U32 R7, R12, 0x40, RZ ;  /* 0x000000400c077824 */ /* 0x000fe200078e00ff */
[----:B------:R-:W-:Y:S01]  /*0970*/  USHF.R.S32.HI UR49, URZ, 0x1f, UR41 ;  /* 0x0000001f3f317899 */ /* 0x000fe20008011429 */
[----:B------:R-:W-:Y:S01]  /*0980*/  IMAD.MOV.U32 R11, RZ, RZ, 0x40 ;  /* 0x00000040ff0b7424 */ /* 0x000fe200078e00ff */
[----:B------:R-:W-:Y:S01]  /*0990*/  LOP3.LUT R5, R2, 0x8, R5, 0xf8, !PT ;  /* 0x0000000802057812 */ /* 0x000fe200078ef805 */
[----:B------:R-:W-:Y:S01]  /*09a0*/  IMAD.MOV.U32 R6, RZ, RZ, 0x20 ;  /* 0x00000020ff067424 */ /* 0x000fe200078e00ff */
[----:B------:R-:W-:Y:S01]  /*09b0*/  LOP3.LUT R7, R7, 0xfffffe00, RZ, 0xc0, !PT ;  /* 0xfffffe0007077812 */ /* 0x000fe200078ec0ff */
[----:B------:R-:W-:Y:S01]  /*09c0*/  IMAD.MOV.U32 R12, RZ, RZ, -0x10 ;  /* 0xfffffff0ff0c7424 */ /* 0x000fe200078e00ff */
[----:B------:R-:W-:Y:S01]  /*09d0*/  ULDC.U8 UR30, c[0x0][0x2d8] ;  /* 0x0000b600001e7ab9 */ /* 0x000fe20000000000 */
[----:B-1----:R-:W-:Y:S01]  /*09e0*/  IMAD.IADD R14, R3, 0x1, R8 ;  /* 0x00000001030e7824 */ /* 0x002fe200078e0208 */
[----:B------:R-:W-:Y:S01]  /*09f0*/  SHF.R.U32.HI R3, RZ, 0x3, R2 ;  /* 0x00000003ff037819 */ /* 0x000fe20000011602 */
[----:B------:R-:W-:-:S03]  /*0a00*/  IMAD R8, R18, 0x400, R7 ;  /* 0x0000040012087824 */ /* 0x000fc600078e0207 */
[----:B------:R-:W-:Y:S01]  /*0a10*/  LOP3.LUT R2, R3, R9, R2, 0x1e, !PT ;  /* 0x0000000903027212 */ /* 0x000fe200078e1e02 */
[----:B------:R-:W-:Y:S01]  /*0a20*/  IMAD R9, R13, 0x400, R7 ;  /* 0x000004000d097824 */ /* 0x000fe200078e0207 */
[----:B------:R-:W-:Y:S02]  /*0a30*/  LOP3.LUT R3, R5, R3, RZ, 0x3c, !PT ;  /* 0x0000000305037212 */ /* 0x000fe400078e3cff */
[----:B------:R-:W-:Y:S02]  /*0a40*/  SHF.R.S32.HI R5, RZ, 0x2, R17 ;  /* 0x00000002ff057819 */ /* 0x000fe40000011411 */
[----:B------:R-:W-:Y:S01]  /*0a50*/  LOP3.LUT R7, R2, R7, RZ, 0xfc, !PT ;  /* 0x0000000702077212 */ /* 0x000fe200078efcff */
[----:B------:R-:W-:Y:S01]  /*0a60*/  IMAD.IADD R8, R8, 0x1, R3 ;  /* 0x0000000108087824 */ /* 0x000fe200078e0203 */
[----:B------:R-:W-:Y:S01]  /*0a70*/  SEL R2, R11, 0xffffffc0, !P3 ;  /* 0xffffffc00b027807 */ /* 0x000fe20005800000 */
[----:B------:R-:W-:Y:S01]  /*0a80*/  IMAD.IADD R9, R3, 0x1, R9 ;  /* 0x0000000103097824 */ /* 0x000fe200078e0209 */
[----:B------:R-:W-:Y:S01]  /*0a90*/  SEL R3, R6, 0xffffffe0, !P4 ;  /* 0xffffffe006037807 */ /* 0x000fe20006000000 */
[----:B------:R-:W-:Y:S01]  /*0aa0*/  IMAD R13, R18, 0x10, R5 ;  /* 0x00000010120d7824 */ /* 0x000fe200078e0205 */
[----:B------:R-:W-:Y:S01]  /*0ab0*/  SEL R6, R6, 0xffffffe0, !P6 ;  /* 0xffffffe006067807 */ /* 0x000fe20007000000 */
[----:B------:R-:W-:Y:S01]  /*0ac0*/  IMAD.SHL.U32 R5, R10, 0x2, RZ ;  /* 0x000000020a057824 */ /* 0x000fe200078e00ff */
[----:B------:R-:W-:Y:S01]  /*0ad0*/  SEL R10, R12, 0x10, !P0 ;  /* 0x000000100c0a7807 */ /* 0x000fe20004000000 */
[----:B------:R-:W-:Y:S01]  /*0ae0*/  IMAD R16, R0, 0x2, R2 ;  /* 0x0000000200107824 */ /* 0x000fe200078e0202 */
[----:B------:R1:W-:Y:S01]  /*0af0*/  STL [R1+0x64], R13 ;  /* 0x0000640d01007387 */ /* 0x0003e20000100800 */
[----:B------:R-:W-:Y:S01]  /*0b00*/  LEA R12, R14, 0xc000, 0x1 ;  /* 0x0000c0000e0c7811 */ /* 0x000fe200078e08ff */
[----:B------:R-:W-:Y:S01]  /*0b10*/  IMAD.SHL.U32 R8, R8, 0x2, RZ ;  /* 0x0000000208087824 */ /* 0x000fe200078e00ff */
[----:B------:R-:W-:Y:S01]  /*0b20*/  LEA R9, R9, 0x12000, 0x1 ;  /* 0x0001200009097811 */ /* 0x000fe200078e08ff */
[----:B------:R2:W-:Y:S04]  /*0b30*/  STL [R1+0x38], R5 ;  /* 0x0000380501007387 */ /* 0x0005e80000100800 */
[----:B------:R-:W-:Y:S01]  /*0b40*/  STL [R1], R16 ;  /* 0x0000001001007387 */ /* 0x000fe20000100800 */
[----:B-1----:R-:W-:-:S02]  /*0b50*/  IMAD R13, R0, 0x2, R3 ;  /* 0x00000002000d7824 */ /* 0x002fc400078e0203 */
[----:B------:R-:W-:Y:S02]  /*0b60*/  IMAD.IADD R3, R3, 0x1, R16 ;  /* 0x0000000103037824 */ /* 0x000fe400078e0210 */
[----:B------:R-:W-:Y:S01]  /*0b70*/  IMAD.IADD R0, R2, 0x1, R13 ;  /* 0x0000000102007824 */ /* 0x000fe200078e020d */
[----:B------:R1:W-:Y:S01]  /*0b80*/  STL [R1+0x4], R13 ;  /* 0x0000040d01007387 */ /* 0x0003e20000100800 */
[----:B--2---:R-:W-:Y:S01]  /*0b90*/  SEL R5, R11, 0xffffffc0, !P5 ;  /* 0xffffffc00b057807 */ /* 0x004fe20006800000 */
[----:B------:R-:W-:Y:S02]  /*0ba0*/  IMAD R2, R4, 0x2, R2 ;  /* 0x0000000204027824 */ /* 0x000fe400078e0202 */
[----:B------:R2:W-:Y:S04]  /*0bb0*/  STL [R1+0x2c], R3 ;  /* 0x00002c0301007387 */ /* 0x0005e80000100800 */
[----:B------:R3:W-:Y:S01]  /*0bc0*/  STL [R1+0x10], R0 ;  /* 0x0000100001007387 */ /* 0x0007e20000100800 */
[----:B-1----:R-:W-:-:S02]  /*0bd0*/  IMAD.SHL.U32 R13, R15, 0x2, RZ ;  /* 0x000000020f0d7824 */ /* 0x002fc400078e00ff */
[----:B--2---:R-:W-:-:S03]  /*0be0*/  IMAD.SHL.U32 R3, R4, 0x2, RZ ;  /* 0x0000000204037824 */ /* 0x004fc600078e00ff */
[C---:B------:R-:W-:Y:S01]  /*0bf0*/  IADD3 R11, R13.reuse, 0x20, RZ ;  /* 0x000000200d0b7810 */ /* 0x040fe20007ffe0ff */
[----:B------:R-:W-:Y:S01]  /*0c00*/  STL [R1+0x3c], R13 ;  /* 0x00003c0d01007387 */ /* 0x000fe20000100800 */
[C---:B------:R-:W-:Y:S01]  /*0c10*/  IADD3 R4, R12.reuse, 0x40, RZ ;  /* 0x000000400c047810 */ /* 0x040fe20007ffe0ff */
[C---:B---3--:R-:W-:Y:S01]  /*0c20*/  IMAD.IADD R0, R13.reuse, 0x1, R10 ;  /* 0x000000010d007824 */ /* 0x048fe200078e020a */
[----:B------:R-:W-:Y:S01]  /*0c30*/  @P1 IADD3 R11, R13, -0x20, RZ ;  /* 0xffffffe00d0b1810 */ /* 0x000fe20007ffe0ff */
[----:B------:R-:W-:Y:S01]  /*0c40*/  STL [R1+0x70], R12 ;  /* 0x0000700c01007387 */ /* 0x000fe20000100800 */
[----:B------:R-:W-:-:S03]  /*0c50*/  @P2 IADD3 R4, R12, -0x40, RZ ;  /* 0xffffffc00c042810 */ /* 0x000fc60007ffe0ff */
        /* <DEDUP_REMOVED lines=20> */
.L_x_729:
        /* <DEDUP_REMOVED lines=53> */
.L_x_701:
        /* <DEDUP_REMOVED lines=58> */
.L_x_703:
        /* <DEDUP_REMOVED lines=18> */
.L_x_704:
        /* <DEDUP_REMOVED lines=71> */
.L_x_705:
[----:B------:R-:W-:Y:S02]  /*1a20*/  UMOV UR11, UR52 ;  /* 0x00000034000b7c82 */ /* 0x000fe40008000000 */
.L_x_706:
[----:B------:R-:W2:Y:S04]  /*1a30*/  LDL.64 R6, [R1+0x80] ;  /* 0x0000800001067983 */ /* 0x000ea80000100a00 */
[----:B------:R1:W3:Y:S01]  /*1a40*/  LDL.64 R18, [R1+0x80] ;  /* 0x0000800001127983 */ /* 0x0002e20000100a00 */
[----:B------:R-:W-:Y:S01]  /*1a50*/  UIADD3 UR8, UP5, UP4, UR8, UR46, UR48 ;  /* 0x0000002e08087290 */ /* 0x000fe2000fcbe030 */
[----:B------:R-:W-:Y:S01]  /*1a60*/  IMAD.U32 R11, RZ, RZ, UR38 ;  /* 0x00000026ff0b7e24 */ /* 0x000fe2000f8e00ff */
[----:B------:R-:W-:Y:S01]  /*1a70*/  USHF.R.S32.HI UR14, URZ, 0x1f, UR38 ;  /* 0x0000001f3f0e7899 */ /* 0x000fe20008011426 */
[----:B------:R-:W4:Y:S01]  /*1a80*/  S2R R31, SR_TID.X ;  /* 0x00000000001f7919 */ /* 0x000f220000002100 */
[----:B------:R-:W-:Y:S01]  /*1a90*/  UIADD3 UR17, UP1, UP0, UR17, UR8, UR20 ;  /* 0x0000000811117290 */ /* 0x000fe2000f83e014 */
[----:B------:R-:W-:Y:S01]  /*1aa0*/  BSSY B1, `(.L_x_702) ;  /* 0x00006ec000017945 */ /* 0x000fe20003800000 */
[----:B------:R-:W-:Y:S01]  /*1ab0*/  UIADD3.X UR7, UR10, UR50, UR55, UP5, UP4 ;  /* 0x000000320a077290 */ /* 0x000fe2000afe8437 */
[----:B------:R-:W5:Y:S01]  /*1ac0*/  S2R R36, SR_TID.X ;  /* 0x0000000000247919 */ /* 0x000f620000002100 */
[----:B------:R-:W-:-:S02]  /*1ad0*/  ULDC.64 UR8, c[0x0][0x1a8] ;  /* 0x00006a0000087ab9 */ /* 0x000fc40000000a00 */
[----:B------:R-:W-:Y:S01]  /*1ae0*/  UIADD3.X UR13, UR12, UR7, UR13, UP1, UP0 ;  /* 0x000000070c0d7290 */ /* 0x000fe20008fe040d */
[----:B------:R-:W1:Y:S01]  /*1af0*/  S2R R24, SR_TID.X ;  /* 0x0000000000187919 */ /* 0x000e620000002100 */
[----:B------:R-:W-:Y:S02]  /*1b00*/  UIMAD UR7, UR14, UR8, URZ ;  /* 0x000000080e0772a4 */ /* 0x000fe4000f8e023f */
[----:B------:R-:W-:Y:S02]  /*1b10*/  UISETP.GE.AND UP0, UPT, UR23, 0x1, UPT ;  /* 0x000000011700788c */ /* 0x000fe4000bf06270 */
[----:B------:R-:W-:Y:S02]  /*1b20*/  UIMAD UR12, UR38, UR9, UR7 ;  /* 0x00000009260c72a4 */ /* 0x000fe4000f8e0207 */
[----:B------:R-:W-:Y:S02]  /*1b30*/  UMOV UR20, 0x4 ;  /* 0x0000000400147882 */ /* 0x000fe40000000000 */
[----:B------:R-:W-:-:S02]  /*1b40*/  ULDC.64 UR8, c[0x0][0x378] ;  /* 0x0000de0000087ab9 */ /* 0x000fc40000000a00 */
[----:B------:R-:W-:-:S04]  /*1b50*/  UIMAD UR7, UR14, UR8, URZ ;  /* 0x000000080e0772a4 */ /* 0x000fc8000f8e023f */
[----:B------:R-:W-:Y:S01]  /*1b60*/  UIMAD UR10, UR38, UR9, UR7 ;  /* 0x00000009260a72a4 */ /* 0x000fe2000f8e0207 */
[----:B----4-:R-:W-:Y:S02]  /*1b70*/  SHF.R.S32.HI R31, RZ, 0x1f, R31 ;  /* 0x0000001fff1f7819 */ /* 0x010fe4000001141f */
[----:B------:R-:W-:Y:S02]  /*1b80*/  ULDC.64 UR8, c[0x0][0x370] ;  /* 0x0000dc0000087ab9 */ /* 0x000fe40000000a00 */
[----:B-----5:R-:W-:Y:S01]  /*1b90*/  LEA.HI R31, R31, R36, RZ, 0x3 ;  /* 0x000000241f1f7211 */ /* 0x020fe200078f18ff */
[----:B------:R-:W-:Y:S02]  /*1ba0*/  UIMAD UR7, UR24, UR8, URZ ;  /* 0x00000008180772a4 */ /* 0x000fe4000f8e023f */
[----:B------:R-:W-:Y:S01]  /*1bb0*/  UIADD3 UR8, UR16, UR15, URZ ;  /* 0x0000000f10087290 */ /* 0x000fe2000fffe03f */
[----:B------:R-:W-:Y:S01]  /*1bc0*/  SHF.R.S32.HI R31, RZ, 0x3, R31 ;  /* 0x00000003ff1f7819 */ /* 0x000fe2000001141f */
[----:B------:R-:W-:-:S02]  /*1bd0*/  UIMAD UR7, UR16, UR9, UR7 ;  /* 0x00000009100772a4 */ /* 0x000fc4000f8e0207 */
[----:B------:R-:W-:Y:S01]  /*1be0*/  UIADD3 UR9, UR16, UR11, URZ ;  /* 0x0000000b10097290 */ /* 0x000fe2000fffe03f */
[----:B------:R-:W-:Y:S01]  /*1bf0*/  SHF.R.S32.HI R26, RZ, 0x1f, R31 ;  /* 0x0000001fff1a7819 */ /* 0x000fe2000001141f */
[----:B------:R-:W-:Y:S01]  /*1c00*/  ULDC.64 UR14, c[0x0][0x200] ;  /* 0x00008000000e7ab9 */ /* 0x000fe20000000a00 */
[----:B------:R-:W-:Y:S01]  /*1c10*/  IADD3 R5, P1, R31, UR16, RZ ;  /* 0x000000101f057c10 */ /* 0x000fe2000ff3e0ff */
[----:B------:R-:W-:-:S03]  /*1c20*/  UIMAD.WIDE UR14, UR8, UR20, UR14 ;  /* 0x00000014080e72a5 */ /* 0x000fc6000f8e020e */
        /* <DEDUP_REMOVED lines=11> */
[----:B------:R-:W-:Y:S01]  /*1ce0*/  IMAD.U32 R5, RZ, RZ, UR16 ;  /* 0x00000010ff057e24 */ /* 0x000fe2000f8e00ff */
[----:B------:R-:W-:-:S03]  /*1cf0*/  ULEA.HI.SX32 UR16, UR27, 0xffffffff, 0x1a ;  /* 0xffffffff1b107891 */ /* 0x000fc6000f8fd23f */
[----:B------:R-:W-:-:S04]  /*1d00*/  IMAD.WIDE.U32 R6, R5, c[0x0][0x370], R6 ;  /* 0x0000dc0005067a25 */ /* 0x000fc800078e0006 */
[----:B------:R-:W-:Y:S01]  /*1d10*/  IMAD.U32 R5, RZ, RZ, UR38 ;  /* 0x00000026ff057e24 */ /* 0x000fe2000f8e00ff */
[----:B------:R-:W-:Y:S01]  /*1d20*/  IADD3 R7, R7, UR7, RZ ;  /* 0x0000000707077c10 */ /* 0x000fe2000fffe0ff */
[----:B------:R-:W-:-:S04]  /*1d30*/  IMAD.WIDE.U32 R8, R11, c[0x0][0x1a8], R8 ;  /* 0x00006a000b087a25 */ /* 0x000fc800078e0008 */
[----:B------:R-:W-:Y:S01]  /*1d40*/  IMAD.WIDE.U32 R6, R5, c[0x0][0x378], R6 ;  /* 0x0000de0005067a25 */ /* 0x000fe200078e0006 */
[----:B-1----:R-:W-:Y:S02]  /*1d50*/  SHF.R.S32.HI R5, RZ, 0x1f, R24 ;  /* 0x0000001fff057819 */ /* 0x002fe40000011418 */
[----:B------:R-:W-:Y:S02]  /*1d60*/  IADD3 R11, R9, UR12, RZ ;  /* 0x0000000c090b7c10 */ /* 0x000fe4000fffe0ff */
[----:B------:R-:W-:Y:S02]  /*1d70*/  LEA.HI R5, R5, R24, RZ, 0x5 ;  /* 0x0000001805057211 */ /* 0x000fe400078f28ff */
[----:B------:R-:W-:Y:S02]  /*1d80*/  LEA R16, P1, R8, c[0x0][0x160], 0x1 ;  /* 0x0000580008107a11 */ /* 0x000fe400078208ff */
[----:B------:R-:W-:Y:S02]  /*1d90*/  LOP3.LUT R10, R5, 0xffffffe0, RZ, 0xc0, !PT ;  /* 0xffffffe0050a7812 */ /* 0x000fe400078ec0ff */
[----:B------:R-:W-:-:S02]  /*1da0*/  SHF.R.S32.HI R5, RZ, 0x5, R5 ;  /* 0x00000005ff057819 */ /* 0x000fc40000011405 */
[----:B------:R-:W-:Y:S01]  /*1db0*/  LEA.HI.X R17, R8, c[0x0][0x164], R11, 0x1, P1 ;  /* 0x0000590008117a11 */ /* 0x000fe200008f0c0b */
[----:B------:R-:W-:Y:S01]  /*1dc0*/  IMAD.IADD R24, R24, 0x1, -R10 ;  /* 0x0000000118187824 */ /* 0x000fe200078e0a0a */
[----:B------:R-:W-:Y:S01]  /*1dd0*/  IADD3 R7, R7, UR10, RZ ;  /* 0x0000000a07077c10 */ /* 0x000fe2000fffe0ff */
[----:B------:R-:W-:Y:S01]  /*1de0*/  IMAD R10, R26, c[0x0][0x370], RZ ;  /* 0x0000dc001a0a7a24 */ /* 0x000fe200078e02ff */
[----:B------:R-:W-:Y:S01]  /*1df0*/  ULDC.64 UR10, c[0x0][0x3c8] ;  /* 0x0000f200000a7ab9 */ /* 0x000fe20000000a00 */
[----:B------:R-:W-:Y:S02]  /*1e00*/  IMAD R5, R5, UR47, R24 ;  /* 0x0000002f05057c24 */ /* 0x000fe4000f8e0218 */
[C---:B------:R-:W-:Y:S02]  /*1e10*/  IMAD R10, R31.reuse, c[0x0][0x374], R10 ;  /* 0x0000dd001f0a7a24 */ /* 0x040fe400078e020a */
[----:B------:R-:W-:Y:S01]  /*1e20*/  IMAD.WIDE.U32 R6, R31, c[0x0][0x370], R6 ;  /* 0x0000dc001f067a25 */ /* 0x000fe200078e0006 */
[----:B------:R-:W-:-:S04]  /*1e30*/  IADD3 R9, P0, R5, UR17, RZ ;  /* 0x0000001105097c10 */ /* 0x000fc8000ff1e0ff */
[----:B------:R-:W-:Y:S01]  /*1e40*/  LEA.HI.X.SX32 R8, R5, UR13, 0x1, P0 ;  /* 0x0000000d05087c11 */ /* 0x000fe200080f0eff */
[----:B------:R-:W-:Y:S01]  /*1e50*/  IMAD.IADD R5, R7, 0x1, R10 ;  /* 0x0000000107057824 */ /* 0x000fe200078e020a */
[----:B------:R-:W-:Y:S01]  /*1e60*/  PLOP3.LUT P0, PT, PT, PT, UP0, 0x80, 0x0 ;  /* 0x000000000000781c */ /* 0x000fe20003f0f008 */
[----:B------:R-:W-:Y:S01]  /*1e70*/  UIMAD.WIDE UR12, UR9, UR20, UR10 ;  /* 0x00000014090c72a5 */ /* 0x000fe2000f8e020a */
[C---:B------:R-:W-:Y:S02]  /*1e80*/  LEA R22, P1, R9.reuse, c[0x0][0x350], 0x2 ;  /* 0x0000d40009167a11 */ /* 0x040fe400078210ff */
[C---:B------:R-:W-:Y:S02]  /*1e90*/  LEA R12, P2, R6.reuse, c[0x0][0x330], 0x1 ;  /* 0x0000cc00060c7a11 */ /* 0x040fe400078408ff */
[----:B------:R-:W-:Y:S02]  /*1ea0*/  LEA.HI.X R23, R9, c[0x0][0x354], R8, 0x2, P1 ;  /* 0x0000d50009177a11 */ /* 0x000fe400008f1408 */
[----:B------:R-:W-:-:S05]  /*1eb0*/  LEA.HI.X R13, R6, c[0x0][0x334], R5, 0x1, P2 ;  /* 0x0000cd00060d7a11 */ /* 0x000fca00010f0c05 */
[----:B------:R-:W-:Y:S05]  /*1ec0*/  @!P0 BRA `(.L_x_707) ;  /* 0x0000623000008947 */ /* 0x000fea0003800000 */
[----:B--2---:R-:W2:Y:S01]  /*1ed0*/  LDL R30, [R1+0x38] ;  /* 0x00003800011e7983 */ /* 0x004ea20000100800 */
[----:B------:R-:W-:Y:S01]  /*1ee0*/  ULDC.64 UR10, c[0x0][0x1a0] ;  /* 0x00006800000a7ab9 */ /* 0x000fe20000000a00 */
[----:B------:R-:W-:Y:S01]  /*1ef0*/  IMAD.U32 R8, RZ, RZ, UR19 ;  /* 0x00000013ff087e24 */ /* 0x000fe2000f8e00ff */
[----:B------:R-:W-:Y:S01]  /*1f00*/  ULDC.64 UR8, c[0x0][0x198] ;  /* 0x0000660000087ab9 */ /* 0x000fe20000000a00 */
[----:B------:R-:W-:Y:S01]  /*1f10*/  IMAD.U32 R6, RZ, RZ, UR19 ;  /* 0x00000013ff067e24 */ /* 0x000fe2000f8e00ff */
[----:B------:R-:W-:Y:S01]  /*1f20*/  UIMAD UR10, UR18, UR10, URZ ;  /* 0x0000000a120a72a4 */ /* 0x000fe2000f8e023f */
[----:B------:R-:W-:Y:S01]  /*1f30*/  IADD3 R11, R31, 0x20, RZ ;  /* 0x000000201f0b7810 */ /* 0x000fe20007ffe0ff */
[----:B------:R-:W-:Y:S01]  /*1f40*/  UIMAD UR7, UR18, UR8, URZ ;  /* 0x00000008120772a4 */ /* 0x000fe2000f8e023f */
[--C-:B------:R-:W-:Y:S01]  /*1f50*/  IMAD.WIDE.U32 R8, R8, c[0x0][0x1a0], R18.reuse ;  /* 0x0000680008087a25 */ /* 0x100fe200078e0012 */
[----:B------:R-:W-:Y:S02]  /*1f60*/  UIMAD UR11, UR19, UR11, UR10 ;  /* 0x0000000b130b72a4 */ /* 0x000fe4000f8e020a */
[----:B------:R-:W-:Y:S01]  /*1f70*/  UIMAD UR10, UR19, UR9, UR7 ;  /* 0x00000009130a72a4 */ /* 0x000fe2000f8e0207 */
[----:B------:R-:W-:Y:S01]  /*1f80*/  IMAD.WIDE.U32 R6, R6, c[0x0][0x198], R18 ;  /* 0x0000660006067a25 */ /* 0x000fe200078e0012 */
[----:B------:R-:W-:Y:S01]  /*1f90*/  UIMAD UR9, UR28, -0x40, UR6 ;  /* 0xffffffc01c0978a4 */ /* 0x000fe2000f8e0206 */
[----:B------:R-:W-:Y:S01]  /*1fa0*/  IADD3 R10, P3, R8, UR25, RZ ;  /* 0x00000019080a7c10 */ /* 0x000fe2000ff7e0ff */
[----:B------:R-:W-:-:S04]  /*1fb0*/  UMOV UR7, UR16 ;  /* 0x0000001000077c82 */ /* 0x000fc80008000000 */
[----:B------:R-:W-:Y:S01]  /*1fc0*/  ISETP.GE.AND P2, PT, R11, UR9, PT ;  /* 0x000000090b007c0c */ /* 0x000fe2000bf46270 */
[----:B------:R-:W-:Y:S01]  /*1fd0*/  UIMAD UR8, UR7, -0x40, UR23 ;  /* 0xffffffc0070878a4 */ /* 0x000fe2000f8e0217 */
[----:B------:R-:W-:Y:S01]  /*1fe0*/  IADD3 R8, P0, R6, UR33, RZ ;  /* 0x0000002106087c10 */ /* 0x000fe2000ff1e0ff */
[----:B------:R-:W-:Y:S01]  /*1ff0*/  IMAD.U32 R5, RZ, RZ, UR10 ;  /* 0x0000000aff057e24 */ /* 0x000fe2000f8e00ff */
[----:B------:R-:W-:-:S03]  /*2000*/  MOV R6, UR11 ;  /* 0x0000000b00067c02 */ /* 0x000fc60008000f00 */
[----:B------:R-:W-:Y:S02]  /*2010*/  ISETP.GE.AND P1, PT, R11, UR8, PT ;  /* 0x000000080b007c0c */ /* 0x000fe4000bf26270 */
[----:B------:R-:W-:Y:S02]  /*2020*/  IADD3.X R11, R9, UR26, R6, P3, !PT ;  /* 0x0000001a090b7c10 */ /* 0x000fe40009ffe406 */
[----:B------:R-:W-:Y:S02]  /*2030*/  IADD3.X R9, R7, UR34, R5, P0, !PT ;  /* 0x0000002207097c10 */ /* 0x000fe400087fe405 */
[----:B------:R-:W-:-:S05]  /*2040*/  @!P2 IADD3 R18, P0, R31, 0x20, RZ ;  /* 0x000000201f12a810 */ /* 0x000fca0007f1e0ff */
[----:B------:R-:W-:Y:S01]  /*2050*/  @!P2 IMAD.X R19, RZ, RZ, R26, P0 ;  /* 0x000000ffff13a224 */ /* 0x000fe200000e061a */
[----:B------:R-:W-:Y:S01]  /*2060*/  PLOP3.LUT P0, PT, PT, PT, UP3, 0x80, 0x0 ;  /* 0x000000000000781c */ /* 0x000fe20003f0f038 */
[C---:B------:R-:W-:Y:S02]  /*2070*/  IMAD R6, R14.reuse, c[0x0][0x1b8], RZ ;  /* 0x00006e000e067a24 */ /* 0x040fe400078e02ff */
[----:B------:R-:W-:Y:S01]  /*2080*/  IMAD R5, R14, c[0x0][0x1b0], RZ ;  /* 0x00006c000e057a24 */ /* 0x000fe200078e02ff */
[----:B------:R-:W-:Y:S01]  /*2090*/  MOV R34, R12 ;  /* 0x0000000c00227202 */ /* 0x000fe20000000f00 */
[----:B------:R-:W-:Y:S01]  /*20a0*/  IMAD.MOV.U32 R27, RZ, RZ, 0x40 ;  /* 0x00000040ff1b7424 */ /* 0x000fe200078e00ff */
[----:B------:R-:W-:Y:S01]  /*20b0*/  ISETP.GE.AND P3, PT, R31, UR9, PT ;  /* 0x000000091f007c0c */ /* 0x000fe2000bf66270 */
[----:B------:R-:W-:Y:S02]  /*20c0*/  IMAD.MOV.U32 R35, RZ, RZ, R13 ;  /* 0x000000ffff237224 */ /* 0x000fe400078e000d */
[----:B------:R-:W-:-:S02]  /*20d0*/  IMAD R12, R4, c[0x0][0x1bc], R6 ;  /* 0x00006f00040c7a24 */ /* 0x000fc400078e0206 */
[C---:B------:R-:W-:Y:S02]  /*20e0*/  IMAD R13, R4.reuse, c[0x0][0x1b4], R5 ;  /* 0x00006d00040d7a24 */ /* 0x040fe400078e0205 */
[----:B------:R-:W-:Y:S01]  /*20f0*/  IMAD.WIDE.U32 R6, R4, c[0x0][0x1b8], R10 ;  /* 0x00006e0004067a25 */ /* 0x000fe200078e000a */
[----:B------:R-:W-:Y:S03]  /*2100*/  @P0 BAR.SYNC.DEFER_BLOCKING 0x0 ;  /* 0x0000000000000b1d */ /* 0x000fe60000010000 */
[----:B------:R-:W-:-:S04]  /*2110*/  IMAD.WIDE.U32 R14, R27, c[0x0][0x370], RZ ;  /* 0x0000dc001b0e7a25 */ /* 0x000fc800078e00ff */
[----:B------:R-:W-:Y:S01]  /*2120*/  IMAD.WIDE.U32 R4, R4, c[0x0][0x1b0], R8 ;  /* 0x00006c0004047a25 */ /* 0x000fe200078e0008 */
[----:B------:R-:W-:Y:S02]  /*2130*/  @!P1 IADD3 R14, P4, R34, R14, RZ ;  /* 0x0000000e220e9210 */ /* 0x000fe40007f9e0ff */
[----:B------:R-:W-:Y:S01]  /*2140*/  @!P2 IADD3 R8, P5, R31, 0x20, RZ ;  /* 0x000000201f08a810 */ /* 0x000fe20007fbe0ff */
[----:B------:R-:W-:Y:S01]  /*2150*/  IMAD R9, R27, c[0x0][0x374], RZ ;  /* 0x0000dd001b097a24 */ /* 0x000fe200078e02ff */
[----:B------:R-:W-:Y:S01]  /*2160*/  IADD3 R5, R5, R13, RZ ;  /* 0x0000000d05057210 */ /* 0x000fe20007ffe0ff */
[----:B------:R-:W-:Y:S01]  /*2170*/  @!P2 IMAD R19, R19, c[0x0][0x198], RZ ;  /* 0x000066001313aa24 */ /* 0x000fe200078e02ff */
[----:B------:R-:W-:Y:S02]  /*2180*/  IADD3 R7, R7, R12, RZ ;  /* 0x0000000c07077210 */ /* 0x000fe40007ffe0ff */
[----:B------:R-:W-:Y:S01]  /*2190*/  @!P1 IADD3.X R15, R35, R15, R9, P4, !PT ;  /* 0x0000000f230f9210 */ /* 0x000fe200027fe409 */
[----:B------:R-:W-:Y:S01]  /*21a0*/  @!P2 IMAD.X R9, RZ, RZ, R26, P5 ;  /* 0x000000ffff09a224 */ /* 0x000fe200028e061a */
[----:B------:R-:W-:Y:S01]  /*21b0*/  @!P2 MOV R10, R4 ;  /* 0x00000004000aa202 */ /* 0x000fe20000000f00 */
[----:B------:R-:W-:-:S02]  /*21c0*/  @!P2 IMAD.MOV.U32 R11, RZ, RZ, R5 ;  /* 0x000000ffff0ba224 */ /* 0x000fc400078e0005 */
[----:B------:R-:W-:Y:S01]  /*21d0*/  @!P3 IMAD R20, R26, c[0x0][0x1a0], RZ ;  /* 0x000068001a14ba24 */ /* 0x000fe200078e02ff */
[----:B------:R-:W-:Y:S01]  /*21e0*/  @!P2 MOV R12, R6 ;  /* 0x00000006000ca202 */ /* 0x000fe20000000f00 */
[C---:B------:R-:W-:Y:S02]  /*21f0*/  @!P2 IMAD R25, R18.reuse, c[0x0][0x19c], R19 ;  /* 0x000067001219aa24 */ /* 0x040fe400078e0213 */
[----:B------:R-:W-:Y:S02]  /*2200*/  @!P2 IMAD.MOV.U32 R13, RZ, RZ, R7 ;  /* 0x000000ffff0da224 */ /* 0x000fe400078e0007 */
[----:B------:R-:W-:Y:S02]  /*2210*/  @!P2 IMAD R9, R9, c[0x0][0x1a0], RZ ;  /* 0x000068000909aa24 */ /* 0x000fe400078e02ff */
[----:B------:R-:W-:-:S04]  /*2220*/  @!P2 IMAD.WIDE.U32 R18, R18, c[0x0][0x198], R10 ;  /* 0x000066001212aa25 */ /* 0x000fc800078e000a */
[C---:B------:R-:W-:Y:S02]  /*2230*/  @!P3 IMAD R10, R31.reuse, c[0x0][0x1a4], R20 ;  /* 0x000069001f0aba24 */ /* 0x040fe400078e0214 */
[----:B------:R-:W-:-:S04]  /*2240*/  @!P3 IMAD.WIDE.U32 R6, R31, c[0x0][0x1a0], R6 ;  /* 0x000068001f06ba25 */ /* 0x000fc800078e0006 */
[C---:B------:R-:W-:Y:S01]  /*2250*/  @!P2 IMAD R21, R8.reuse, c[0x0][0x1a4], R9 ;  /* 0x000069000815aa24 */ /* 0x040fe200078e0209 */
[----:B------:R-:W-:Y:S01]  /*2260*/  @!P3 IADD3 R7, R7, R10, RZ ;  /* 0x0000000a0707b210 */ /* 0x000fe20007ffe0ff */
[----:B------:R-:W-:Y:S01]  /*2270*/  @!P2 IMAD.WIDE.U32 R8, R8, c[0x0][0x1a0], R12 ;  /* 0x000068000808aa25 */ /* 0x000fe200078e000c */
[----:B------:R-:W-:-:S03]  /*2280*/  @!P3 LEA R12, P5, R6, c[0x0][0x170], 0x1 ;  /* 0x00005c00060cba11 */ /* 0x000fc600078a08ff */
[----:B------:R-:W-:Y:S01]  /*2290*/  @!P3 IMAD R11, R26, c[0x0][0x198], RZ ;  /* 0x000066001a0bba24 */ /* 0x000fe200078e02ff */
[----:B------:R-:W-:Y:S01]  /*22a0*/  @!P3 LEA.HI.X R13, R6, c[0x0][0x174], R7, 0x1, P5 ;  /* 0x00005d00060dba11 */ /* 0x000fe200028f0c07 */
[----:B------:R-:W-:Y:S01]  /*22b0*/  @!P2 IMAD.IADD R9, R9, 0x1, R21 ;  /* 0x000000010909a824 */ /* 0x000fe200078e0215 */
[C---:B------:R-:W-:Y:S01]  /*22c0*/  @!P2 LEA R10, P4, R8.reuse, c[0x0][0x170], 0x1 ;  /* 0x00005c00080aaa11 */ /* 0x040fe200078808ff */
[C---:B------:R-:W-:Y:S01]  /*22d0*/  @!P3 IMAD R20, R31.reuse, c[0x0][0x19c], R11 ;  /* 0x000067001f14ba24 */ /* 0x040fe200078e020b */
[----:B------:R-:W-:Y:S02]  /*22e0*/  MOV R32, R16 ;  /* 0x0000001000207202 */ /* 0x000fe40000000f00 */
[----:B------:R-:W-:Y:S01]  /*22f0*/  @!P2 LEA.HI.X R11, R8, c[0x0][0x174], R9, 0x1, P4 ;  /* 0x00005d00080baa11 */ /* 0x000fe200020f0c09 */
[----:B------:R-:W-:Y:S01]  /*2300*/  IMAD.MOV.U32 R33, RZ, RZ, R17 ;  /* 0x000000ffff217224 */ /* 0x000fe200078e0011 */
[----:B------:R-:W-:Y:S04]  /*2310*/  STL.64 [R1+0x48], R34 ;  /* 0x0000482201007387 */ /* 0x000fe80000100a00 */
[----:B------:R-:W-:Y:S04]  /*2320*/  STL.64 [R1+0x40], R32 ;  /* 0x0000402001007387 */ /* 0x000fe80000100a00 */
        /* <DEDUP_REMOVED lines=18> */
[----:B------:R-:W-:-:S03]  /*2450*/  ISETP.GE.AND P0, PT, R31, UR8, PT ;  /* 0x000000081f007c0c */ /* 0x000fc6000bf06270 */
[----:B------:R-:W0:Y:S04]  /*2460*/  LDGDEPBAR ;  /* 0x00000000000079af */ /* 0x000e280000000000 */
[----:B--2---:R-:W2:Y:S06]  /*2470*/  LDL R10, [R1+0x64] ;  /* 0x00006400010a7983 */ /* 0x004eac0000100800 */
[----:B------:R-:W-:Y:S04]  /*2480*/  @P0 STS.128 [R30+0x6000], RZ ;  /* 0x006000ff1e000388 */ /* 0x000fe80000000c00 */
[----:B------:R-:W-:Y:S04]  /*2490*/  @P0 STS.128 [R30+0x8000], RZ ;  /* 0x008000ff1e000388 */ /* 0x000fe80000000c00 */
[----:B------:R-:W-:Y:S04]  /*24a0*/  @P0 STS.128 [R30+0xa000], RZ ;  /* 0x00a000ff1e000388 */ /* 0x000fe80000000c00 */
[----:B------:R-:W-:Y:S01]  /*24b0*/  @!PT LDS RZ, [RZ] ;  /* 0x00000000fffff984 */ /* 0x000fe20000000800 */
[----:B------:R-:W-:Y:S01]  /*24c0*/  @!PT LDS RZ, [RZ] ;  /* 0x00000000fffff984 */ /* 0x000fe20000000800 */
[----:B------:R-:W-:Y:S01]  /*24d0*/  @!PT LDS RZ, [RZ] ;  /* 0x00000000fffff984 */ /* 0x000fe20000000800 */
[----:B------:R1:W-:Y:S01]  /*24e0*/  @!P0 LDGSTS.E.BYPASS.LTC128B.128 [R30+0x6000], [R34.64] ;  /* 0x06000000221e8fae */ /* 0x0003e2000b901d44 */
[----:B------:R-:W-:-:S03]  /*24f0*/  IMAD.WIDE.U32 R28, R27, c[0x0][0x190], RZ ;  /* 0x000064001b1c7a25 */ /* 0x000fc600078e00ff */
[----:B------:R1:W-:Y:S04]  /*2500*/  @!P0 LDGSTS.E.BYPASS.LTC128B.128 [R30+0x8000], [R34.64+0x80] ;  /* 0x08000080221e8fae */ /* 0x0003e8000b901d44 */
[----:B------:R1:W-:Y:S04]  /*2510*/  @!P0 LDGSTS.E.BYPASS.LTC128B.128 [R30+0xa000], [R34.64+0x100] ;  /* 0x0a000100221e8fae */ /* 0x0003e8000b901d44 */
[----:B------:R-:W-:Y:S04]  /*2520*/  @P1 STS.128 [R30+0x7000], RZ ;  /* 0x007000ff1e001388 */ /* 0x000fe80000000c00 */
[----:B------:R-:W-:Y:S01]  /*2530*/  @P1 STS.128 [R30+0x9000], RZ ;  /* 0x009000ff1e001388 */ /* 0x000fe20000000c00 */
[----:B------:R-:W-:-:S03]  /*2540*/  IMAD R27, R27, c[0x0][0x194], RZ ;  /* 0x000065001b1b7a24 */ /* 0x000fc600078e02ff */
[----:B------:R-:W-:Y:S01]  /*2550*/  @P1 STS.128 [R30+0xb000], RZ ;  /* 0x00b000ff1e001388 */ /* 0x000fe20000000c00 */
[----:B------:R-:W-:-:S03]  /*2560*/  @!P1 IADD3 R8, P6, R32, R28, RZ ;  /* 0x0000001c20089210 */ /* 0x000fc60007fde0ff */
[----:B------:R-:W-:Y:S01]  /*2570*/  @!PT LDS RZ, [RZ] ;  /* 0x00000000fffff984 */ /* 0x000fe20000000800 */
[----:B------:R-:W-:Y:S01]  /*2580*/  @!PT LDS RZ, [RZ] ;  /* 0x00000000fffff984 */ /* 0x000fe20000000800 */
[----:B------:R-:W-:Y:S01]  /*2590*/  @!PT LDS RZ, [RZ] ;  /* 0x00000000fffff984 */ /* 0x000fe20000000800 */
[----:B------:R1:W-:Y:S01]  /*25a0*/  @!P1 LDGSTS.E.BYPASS.LTC128B.128 [R30+0x7000], [R14.64] ;  /* 0x070000000e1e9fae */ /* 0x0003e2000b901d44 */
[----:B------:R-:W-:-:S03]  /*25b0*/  @!P3 IMAD.WIDE.U32 R16, R31, c[0x0][0x198], R4 ;  /* 0x000066001f10ba25 */ /* 0x000fc600078e0004 */
[----:B------:R1:W-:Y:S04]  /*25c0*/  @!P1 LDGSTS.E.BYPASS.LTC128B.128 [R30+0x9000], [R14.64+0x80] ;  /* 0x090000800e1e9fae */ /* 0x0003e8000b901d44 */
[----:B------:R1:W-:Y:S04]  /*25d0*/  @!P1 LDGSTS.E.BYPASS.LTC128B.128 [R30+0xb000], [R14.64+0x100] ;  /* 0x0b0001000e1e9fae */ /* 0x0003e8000b901d44 */
[----:B------:R-:W-:Y:S01]  /*25e0*/  @P0 STS.128 [R30], RZ ;  /* 0x000000ff1e000388 */ /* 0x000fe20000000c00 */
[----:B------:R-:W-:-:S03]  /*25f0*/  @!P1 IADD3.X R9, R33, R29, R27, P6, !PT ;  /* 0x0000001d21099210 */ /* 0x000fc600037fe41b */
[----:B------:R-:W-:Y:S04]  /*2600*/  @P0 STS.128 [R30+0x2000], RZ ;  /* 0x002000ff1e000388 */ /* 0x000fe80000000c00 */
[----:B------:R-:W-:Y:S01]  /*2610*/  @P0 STS.128 [R30+0x4000], RZ ;  /* 0x004000ff1e000388 */ /* 0x000fe20000000c00 */
[----:B------:R-:W-:-:S03]  /*2620*/  @!P3 IADD3 R5, R17, R20, RZ ;  /* 0x000000141105b210 */ /* 0x000fc60007ffe0ff */
[----:B------:R-:W-:Y:S01]  /*2630*/  @!PT LDS RZ, [RZ] ;  /* 0x00000000fffff984 */ /* 0x000fe20000000800 */
[----:B------:R-:W-:Y:S01]  /*2640*/  @!PT LDS RZ, [RZ] ;  /* 0x00000000fffff984 */ /* 0x000fe20000000800 */
[----:B------:R-:W-:Y:S01]  /*2650*/  @!PT LDS RZ, [RZ] ;  /* 0x00000000fffff984 */ /* 0x000fe20000000800 */
[----:B------:R1:W-:Y:S01]  /*2660*/  @!P0 LDGSTS.E.BYPASS.LTC128B.128 [R30], [R32.64] ;  /* 0x00000000201e8fae */ /* 0x0003e2000b901d44 */
[----:B------:R-:W-:-:S03]  /*2670*/  @!P3 LEA R6, P5, R16, c[0x0][0x168], 0x1 ;  /* 0x00005a001006ba11 */ /* 0x000fc600078a08ff */
[----:B------:R1:W-:Y:S04]  /*2680*/  @!P0 LDGSTS.E.BYPASS.LTC128B.128 [R30+0x2000], [R32.64+0x80] ;  /* 0x02000080201e8fae */ /* 0x0003e8000b901d44 */
[----:B------:R1:W-:Y:S04]  /*2690*/  @!P0 LDGSTS.E.BYPASS.LTC128B.128 [R30+0x4000], [R32.64+0x100] ;  /* 0x04000100201e8fae */ /* 0x0003e8000b901d44 */
[----:B------:R-:W-:Y:S01]  /*26a0*/  @P1 STS.128 [R30+0x1000], RZ ;  /* 0x001000ff1e001388 */ /* 0x000fe20000000c00 */
[----:B------:R-:W-:-:S03]  /*26b0*/  @!P3 LEA.HI.X R7, R16, c[0x0][0x16c], R5, 0x1, P5 ;  /* 0x00005b001007ba11 */ /* 0x000fc600028f0c05 */
[----:B------:R-:W-:Y:S01]  /*26c0*/  @P1 STS.128 [R30+0x3000], RZ ;  /* 0x003000ff1e001388 */ /* 0x000fe20000000c00 */
[----:B------:R-:W-:-:S03]  /*26d0*/  @!P2 IMAD.IADD R17, R19, 0x1, R25 ;  /* 0x000000011311a824 */ /* 0x000fc600078e0219 */
[----:B------:R-:W-:Y:S01]  /*26e0*/  @P1 STS.128 [R30+0x5000], RZ ;  /* 0x005000ff1e001388 */ /* 0x000fe20000000c00 */
[----:B------:R-:W-:-:S03]  /*26f0*/  @!P2 LEA R4, P4, R18, c[0x0][0x168], 0x1 ;  /* 0x00005a001204aa11 */ /* 0x000fc600078808ff */
[----:B------:R-:W-:Y:S01]  /*2700*/  @!PT LDS RZ, [RZ] ;  /* 0x00000000fffff984 */ /* 0x000fe20000000800 */
[----:B------:R-:W-:Y:S01]  /*2710*/  @!PT LDS RZ, [RZ] ;  /* 0x00000000fffff984 */ /* 0x000fe20000000800 */
[----:B------:R-:W-:Y:S01]  /*2720*/  @!PT LDS RZ, [RZ] ;  /* 0x00000000fffff984 */ /* 0x000fe20000000800 */
[----:B------:R3:W-:Y:S04]  /*2730*/  @!P1 LDGSTS.E.BYPASS.LTC128B.128 [R30+0x1000], [R8.64] ;  /* 0x01000000081e9fae */ /* 0x0007e8000b901d44 */
[----:B------:R3:W-:Y:S04]  /*2740*/  @!P1 LDGSTS.E.BYPASS.LTC128B.128 [R30+0x3000], [R8.64+0x80] ;  /* 0x03000080081e9fae */ /* 0x0007e8000b901d44 */
[----:B------:R3:W-:Y:S04]  /*2750*/  @!P1 LDGSTS.E.BYPASS.LTC128B.128 [R30+0x5000], [R8.64+0x100] ;  /* 0x05000100081e9fae */ /* 0x0007e8000b901d44 */
        /* <DEDUP_REMOVED lines=19> */
[----:B------:R-:W-:Y:S01]  /*2890*/  UMOV UR9, UR15 ;  /* 0x0000000f00097c82 */ /* 0x000fe20008000000 */
[----:B----4-:R-:W-:Y:S01]  /*28a0*/  MOV R6, 0x7f800000 ;  /* 0x7f80000000067802 */ /* 0x010fe20000000f00 */
[----:B------:R-:W-:Y:S01]  /*28b0*/  IMAD.MOV.U32 R7, RZ, RZ, 0x7f800000 ;  /* 0x7f800000ff077424 */ /* 0x000fe200078e00ff */
[----:B------:R-:W0:Y:S01]  /*28c0*/  LDGDEPBAR ;  /* 0x00000000000079af */ /* 0x000e220000000000 */
[----:B------:R-:W-:-:S04]  /*28d0*/  DEPBAR.LE SB0, 0x1 ;  /* 0x000080400000791a */ /* 0x000fc80000000000 */
[C---:B--2---:R-:W-:Y:S02]  /*28e0*/  IADD3 R4, R10.reuse, 0x8, RZ ;  /* 0x000000080a047810 */ /* 0x044fe40007ffe0ff */
[----:B------:R-:W-:Y:S02]  /*28f0*/  ISETP.GE.AND P1, PT, R10, UR8, PT ;  /* 0x000000080a007c0c */ /* 0x000fe4000bf26270 */
[----:B------:R-:W-:Y:S02]  /*2900*/  ISETP.GE.AND P0, PT, R4, UR8, PT ;  /* 0x0000000804007c0c */ /* 0x000fe4000bf06270 */
[----:B------:R-:W-:Y:S01]  /*2910*/  MOV R4, 0x4 ;  /* 0x0000000400047802 */ /* 0x000fe20000000f00 */
[----:B------:R-:W-:-:S04]  /*2920*/  UMOV UR8, UR14 ;  /* 0x0000000e00087c82 */ /* 0x000fc80008000000 */
[----:B------:R-:W-:-:S05]  /*2930*/  IMAD.WIDE R4, R10, R4, UR8 ;  /* 0x000000080a047e25 */ /* 0x000fca000f8e0204 */
[----:B------:R-:W2:Y:S04]  /*2940*/  @!P1 LDG.E R7, [R4.64] ;  /* 0x0000000404079981 */ /* 0x000ea8000c1e1900 */
[----:B------:R-:W4:Y:S04]  /*2950*/  @!P0 LDG.E R6, [R4.64+0x20] ;  /* 0x0000200404068981 */ /* 0x000f28000c1e1900 */
[----:B------:R-:W-:Y:S01]  /*2960*/  BAR.SYNC.DEFER_BLOCKING 0x0 ;  /* 0x0000000000007b1d */ /* 0x000fe20000010000 */
[----:B---3--:R-:W-:-:S05]  /*2970*/  SHF.R.S32.HI R8, RZ, 0x1f, R24 ;  /* 0x0000001fff087819 */ /* 0x008fca0000011418 */
[----:B------:R-:W3:Y:S04]  /*2980*/  LDSM.16.M88.4 R148, [R252+0x12000] ;  /* 0x01200000fc94783b */ /* 0x000ee80000000200 */
[----:B------:R-:W1:Y:S04]  /*2990*/  LDSM.16.M88.4 R152, [R252+0x12800] ;  /* 0x01280000fc98783b */ /* 0x000e680000000200 */
[----:B------:R-:W1:Y:S04]  /*29a0*/  LDSM.16.M88.4 R180, [R252+0x14000] ;  /* 0x01400000fcb4783b */ /* 0x000e680000000200 */
[----:B------:R-:W1:Y:S04]  /*29b0*/  LDSM.16.M88.4 R184, [R252+0x14800] ;  /* 0x01480000fcb8783b */ /* 0x000e680000000200 */
[----:B------:R-:W1:Y:S04]  /*29c0*/  LDSM.16.M88.4 R212, [R252+0x16000] ;  /* 0x01600000fcd4783b */ /* 0x000e680000000200 */
[----:B------:R-:W1:Y:S04]  /*29d0*/  LDSM.16.M88.4 R216, [R252+0x16800] ;  /* 0x01680000fcd8783b */ /* 0x000e680000000200 */
[----:B----4-:R4:W-:Y:S04]  /*29e0*/  STL [R1+0x60], R6 ;  /* 0x0000600601007387 */ /* 0x0109e80000100800 */
[----:B--2---:R2:W-:Y:S01]  /*29f0*/  STL [R1+0x5c], R7 ;  /* 0x00005c0701007387 */ /* 0x0045e20000100800 */
[----:B----4-:R-:W-:Y:S01]  /*2a00*/  IMAD.MOV.U32 R6, RZ, RZ, c[0x0][0x308] ;  /* 0x0000c200ff067624 */ /* 0x010fe200078e00ff */
[----:B--2---:R-:W-:-:S05]  /*2a10*/  MOV R7, c[0x0][0x30c] ;  /* 0x0000c30000077a02 */ /* 0x004fca0000000f00 */
[----:B------:R2:W4:Y:S04]  /*2a20*/  LDG.E.64 R4, [R6.64+0x8] ;  /* 0x0000080406047981 */ /* 0x000528000c1e1b00 */
[----:B--2---:R-:W2:Y:S01]  /*2a30*/  LDG.E.64 R6, [R6.64] ;  /* 0x0000000406067981 */ /* 0x004ea2000c1e1b00 */
[----:B----4-:R-:W-:-:S04]  /*2a40*/  IADD3 R4, P1, P0, R4, UR41, R24 ;  /* 0x0000002904047c10 */ /* 0x010fc8000f83e018 */
[----:B------:R-:W-:-:S05]  /*2a50*/  IADD3.X R5, R5, UR49, R8, P1, P0 ;  /* 0x0000003105057c10 */ /* 0x000fca0008fe0408 */
[----:B------:R4:W-:Y:S04]  /*2a60*/  STL [R1+0x78], R5 ;  /* 0x0000780501007387 */ /* 0x0009e80000100800 */
[----:B------:R5:W-:Y:S01]  /*2a70*/  STL.64 [R1+0x30], R22 ;  /* 0x0000301601007387 */ /* 0x000be20000100a00 */
[----:B--2---:R2:W1:Y:S08]  /*2a80*/  R2UR UR14, R7 ;  /* 0x00000000070e73c2 */ /* 0x00447000000e0000 */
[----:B------:R1:W3:Y:S01]  /*2a90*/  R2UR UR15, R6 ;  /* 0x00000000060f73c2 */ /* 0x0002e200000e0000 */
[----:B----4-:R-:W4:Y:S04]  /*2aa0*/  LDL R5, [R1+0x2c] ;  /* 0x00002c0001057983 */ /* 0x010f280000100800 */
[----:B--2---:R-:W2:Y:S04]  /*2ab0*/  LDL R7, [R1+0x4] ;  /* 0x0000040001077983 */ /* 0x004ea80000100800 */
[----:B-1----:R-:W2:Y:S01]  /*2ac0*/  LDL R6, [R1] ;  /* 0x0000000001067983 */ /* 0x002ea20000100800 */
[----:B------:R-:W-:Y:S01]  /*2ad0*/  UMOV UR11, UR12 ;  /* 0x0000000c000b7c82 */ /* 0x000fe20008000000 */
[----:B------:R-:W-:Y:S01]  /*2ae0*/  CS2R R142, SRZ ;  /* 0x00000000008e7805 */ /* 0x000fe2000001ff00 */
        /* <DEDUP_REMOVED lines=46> */
[----:B-----5:R-:W-:Y:S01]  /*2dd0*/  CS2R R22, SRZ ;  /* 0x0000000000167805 */ /* 0x020fe2000001ff00 */
[----:B------:R-:W-:Y:S01]  /*2de0*/  CS2R R20, SRZ ;  /* 0x0000000000147805 */ /* 0x000fe2000001ff00 */
[----:B------:R-:W-:-:S02]  /*2df0*/  UMOV UR10, UR13 ;  /* 0x0000000d000a7c82 */ /* 0x000fc40008000000 */
[----:B------:R-:W-:Y:S02]  /*2e00*/  UISETP.GE.AND UP0, UPT, UR12, UR6, UPT ;  /* 0x000000060c00728c */ /* 0x000fe4000bf06270 */
[----:B---3--:R-:W-:Y:S02]  /*2e10*/  UIADD3 UR27, UR15, -0x61c88647, URZ ;  /* 0x9e3779b90f1b7890 */ /* 0x008fe4000fffe03f */
[----:B------:R-:W-:Y:S02]  /*2e20*/  UIADD3 UR26, UR14, -0x4498517b, URZ ;  /* 0xbb67ae850e1a7890 */ /* 0x000fe4000fffe03f */
[----:B------:R-:W-:Y:S02]  /*2e30*/  UIADD3 UR25, UR15, 0x3c6ef372, URZ ;  /* 0x3c6ef3720f197890 */ /* 0x000fe4000fffe03f */
[----:B------:R-:W-:Y:S02]  /*2e40*/  UIADD3 UR24, UR14, 0x76cf5d0a, URZ ;  /* 0x76cf5d0a0e187890 */ /* 0x000fe4000fffe03f */
[----:B------:R-:W-:-:S02]  /*2e50*/  UIADD3 UR23, UR15, -0x255992d5, URZ ;  /* 0xdaa66d2b0f177890 */ /* 0x000fc4000fffe03f */
[----:B------:R-:W-:Y:S02]  /*2e60*/  UIADD3 UR22, UR14, 0x32370b8f, URZ ;  /* 0x32370b8f0e167890 */ /* 0x000fe4000fffe03f */
[----:B------:R-:W-:Y:S02]  /*2e70*/  UIADD3 UR21, UR15, 0x78dde6e4, URZ ;  /* 0x78dde6e40f157890 */ /* 0x000fe4000fffe03f */
[----:B------:R-:W-:Y:S02]  /*2e80*/  UIADD3 UR20, UR14, -0x126145ec, URZ ;  /* 0xed9eba140e147890 */ /* 0x000fe4000fffe03f */
[----:B------:R-:W-:Y:S02]  /*2e90*/  UIADD3 UR19, UR15, 0x1715609d, URZ ;  /* 0x1715609d0f137890 */ /* 0x000fe4000fffe03f */
[----:B------:R-:W-:Y:S02]  /*2ea0*/  UIADD3 UR18, UR14, -0x56f99767, URZ ;  /* 0xa90668990e127890 */ /* 0x000fe4000fffe03f */
[----:B------:R-:W-:-:S02]  /*2eb0*/  UIADD3 UR17, UR15, -0x4ab325aa, URZ ;  /* 0xb54cda560f117890 */ /* 0x000fc4000fffe03f */
[----:B------:R-:W-:Y:S01]  /*2ec0*/  UIADD3 UR16, UR14, 0x646e171e, URZ ;  /* 0x646e171e0e107890 */ /* 0x000fe2000fffe03f */
[----:B----4-:R-:W1:Y:S04]  /*2ed0*/  LDSM.16.M88.4 R172, [R5+0x12000] ;  /* 0x0120000005ac783b */ /* 0x010e680000000200 */
[----:B------:R-:W3:Y:S04]  /*2ee0*/  LDSM.16.M88.4 R176, [R5+0x12800] ;  /* 0x0128000005b0783b */ /* 0x000ee80000000200 */
[----:B------:R-:W4:Y:S04]  /*2ef0*/  LDSM.16.M88.4 R204, [R5+0x14000] ;  /* 0x0140000005cc783b */ /* 0x000f280000000200 */
[----:B------:R-:W1:Y:S04]  /*2f00*/  LDSM.16.M88.4 R208, [R5+0x14800] ;  /* 0x0148000005d0783b */ /* 0x000e680000000200 */
[----:B--2---:R-:W2:Y:S04]  /*2f10*/  LDSM.16.M88.4 R156, [R7+0x12000] ;  /* 0x01200000079c783b */ /* 0x004ea80000000200 */
        /* <DEDUP_REMOVED lines=12> */
[----:B------:R5:W1:Y:S02]  /*2fe0*/  LDSM.16.M88.4 R240, [R5+0x16800] ;  /* 0x0168000005f0783b */ /* 0x000a640000000200 */
[----:B-----5:R-:W-:-:S05]  /*2ff0*/  IMAD.WIDE.U32 R4, R4, -0x2daee0ad, RZ ;  /* 0xd2511f5304047825 */ /* 0x020fca00078e00ff */
[----:B--234-:R1:W-:Y:S02]  /*3000*/  STL.64 [R1+0x68], R4 ;  /* 0x0000680401007387 */ /* 0x01c3e40000100a00 */
.L_x_710:
[----:B------:R-:W2:Y:S01]  /*3010*/  LDL R97, [R1+0x8] ;  /* 0x0000080001617983 */ /* 0x000ea20000100800 */
[----:B------:R-:W-:Y:S01]  /*3020*/  PLOP3.LUT P0, PT, PT, PT, UP0, 0x80, 0x0 ;  /* 0x000000000000781c */ /* 0x000fe20003f0f008 */
[----:B------:R-:W-:Y:S01]  /*3030*/  UISETP.GE.AND UP4, UPT, UR7, 0x1, UPT ;  /* 0x000000010700788c */ /* 0x000fe2000bf86270 */
[----:B------:R-:W-:Y:S01]  /*3040*/  PLOP3.LUT P3, PT, PT, PT, UP0, 0x80, 0x0 ;  /* 0x000000000000781c */ /* 0x000fe20003f6f008 */
[----:B------:R-:W3:Y:S01]  /*3050*/  LDL R90, [R1+0x4] ;  /* 0x00000400015a7983 */ /* 0x000ee20000100800 */
[----:B------:R-:W-:Y:S02]  /*3060*/  PLOP3.LUT P2, PT, PT, PT, UP0, 0x80, 0x0 ;  /* 0x000000000000781c */ /* 0x000fe40003f4f008 */
[----:B------:R-:W-:Y:S01]  /*3070*/  PLOP3.LUT P1, PT, PT, PT, UP0, 0x80, 0x0 ;  /* 0x000000000000781c */ /* 0x000fe20003f2f008 */
[----:B------:R-:W4:Y:S01]  /*3080*/  LDL R96, [R1+0xc] ;  /* 0x00000c0001607983 */ /* 0x000f220000100800 */
[----:B------:R-:W-:Y:S02]  /*3090*/  PLOP3.LUT P4, PT, PT, PT, UP0, 0x80, 0x0 ;  /* 0x000000000000781c */ /* 0x000fe40003f8f008 */
[----:B------:R-:W-:Y:S01]  /*30a0*/  PLOP3.LUT P6, PT, PT, PT, UP0, 0x80, 0x0 ;  /* 0x000000000000781c */ /* 0x000fe20003fcf008 */
[----:B-----5:R-:W5:Y:S01]  /*30b0*/  LDL R89, [R1] ;  /* 0x0000000001597983 */ /* 0x020f620000100800 */
[----:B------:R-:W-:Y:S03]  /*30c0*/  PLOP3.LUT P5, PT, PT, PT, UP0, 0x80, 0x0 ;  /* 0x000000000000781c */ /* 0x000fe60003faf008 */
[----:B------:R-:W3:Y:S04]  /*30d0*/  LDL R95, [R1+0x18] ;  /* 0x00001800015f7983 */ /* 0x000ee80000100800 */
[----:B------:R-:W5:Y:S04]  /*30e0*/  LDL R88, [R1+0x10] ;  /* 0x0000100001587983 */ /* 0x000f680000100800 */
[----:B------:R-:W5:Y:S04]  /*30f0*/  LDL R94, [R1+0x14] ;  /* 0x00001400015e7983 */ /* 0x000f680000100800 */
[----:B------:R-:W0:Y:S08]  /*3100*/  LDGDEPBAR ;  /* 0x00000000000079af */ /* 0x000e300000000000 */
[----:B------:R-:W5:Y:S04]  /*3110*/  LDL R99, [R1+0x88] ;  /* 0x0000880001637983 */ /* 0x000f680000100800 */
[----:B------:R-:W5:Y:S04]  /*3120*/  LDL R93, [R1+0x5c] ;  /* 0x00005c00015d7983 */ /* 0x000f680000100800 */
[----:B------:R-:W5:Y:S04]  /*3130*/  LDL R98, [R1+0x7c] ;  /* 0x00007c0001627983 */ /* 0x000f680000100800 */
[----:B------:R-:W5:Y:S04]  /*3140*/  LDL R92, [R1+0x78] ;  /* 0x00007800015c7983 */ /* 0x000f680000100800 */
[----:B-1----:R-:W1:Y:S01]  /*3150*/  S2R R244, SR_TID.X ;  /* 0x0000000000f47919 */ /* 0x002e620000002100 */
[----:B------:R-:W-:Y:S07]  /*3160*/  DEPBAR.LE SB0, 0x0 ;  /* 0x000080000000791a */ /* 0x000fee0000000000 */
[----:B------:R-:W-:Y:S08]  /*3170*/  BAR.SYNC.DEFER_BLOCKING 0x0 ;  /* 0x0000000000007b1d */ /* 0x000ff00000010000 */
[----:B------:R-:W-:Y:S08]  /*3180*/  LDSM.16.M88.4 R8, [R252+0xc000] ;  /* 0x00c00000fc08783b */ /* 0x000ff00000000200 */
[----:B------:R-:W-:Y:S08]  /*3190*/  LDSM.16.M88.4 R68, [R252+0xc800] ;  /* 0x00c80000fc44783b */ /* 0x000ff00000000200 */
[----:B--2---:R-:W2:Y:S08]  /*31a0*/  LDSM.16.M88.4 R16, [R97] ;  /* 0x000000006110783b */ /* 0x004eb00000000200 */
[----:B----4-:R-:W-:Y:S08]  /*31b0*/  LDSM.16.M88.4 R72, [R96] ;  /* 0x000000006048783b */ /* 0x010ff00000000200 */
[----:B---3--:R-:W3:Y:S08]  /*31c0*/  LDSM.16.M88.4 R76, [R90+0xc000] ;  /* 0x00c000005a4c783b */ /* 0x008ef00000000200 */
[----:B------:R-:W4:Y:S08]  /*31d0*/  LDSM.16.M88.4 R80, [R90+0xc800] ;  /* 0x00c800005a50783b */ /* 0x000f300000000200 */
[----:B-----5:R-:W-:Y:S01]  /*31e0*/  LDSM.16.M88.4 R84, [R89+0xc000] ;  /* 0x00c000005954783b */ /* 0x020fe20000000200 */
[C---:B-12---:R-:W-:Y:S08]  /*31f0*/  HMMA.16816.F32.BF16 R4, R16.reuse, R8, RZ ;  /* 0x000000081004723c */ /* 0x046ff000000418ff */
[C---:B------:R-:W-:Y:S08]  /*3200*/  HMMA.16816.F32.BF16 R8, R16.reuse, R10, RZ ;  /* 0x0000000a1008723c */ /* 0x040ff000000418ff */
[C---:B------:R-:W-:Y:S08]  /*3210*/  HMMA.16816.F32.BF16 R12, R16.reuse, R68, RZ ;  /* 0x00000044100c723c */ /* 0x040ff000000418ff */
[----:B------:R-:W-:Y:S01]  /*3220*/  HMMA.16816.F32.BF16 R16, R16, R70, RZ ;  /* 0x000000461010723c */ /* 0x000fe200000418ff */
[----:B------:R-:W1:Y:S07]  /*3230*/  LDSM.16.M88.4 R68, [R95] ;  /* 0x000000005f44783b */ /* 0x000e6e0000000200 */
[C---:B---3--:R-:W-:Y:S08]  /*3240*/  HMMA.16816.F32.BF16 R4, R72.reuse, R76, R4 ;  /* 0x0000004c4804723c */ /* 0x048ff00000041804 */
[C---:B------:R-:W-:Y:S01]  /*3250*/  HMMA.16816.F32.BF16 R8, R72.reuse, R78, R8 ;  /* 0x0000004e4808723c */ /* 0x040fe20000041808 */
[----:B------:R-:W2:Y:S07]  /*3260*/  LDSM.16.M88.4 R76, [R89+0xc800] ;  /* 0x00c80000594c783b */ /* 0x000eae0000000200 */
[C---:B----4-:R-:W-:Y:S08]  /*3270*/  HMMA.16816.F32.BF16 R12, R72.reuse, R80, R12 ;  /* 0x00000050480c723c */ /* 0x050ff0000004180c */
[----:B------:R-:W-:Y:S01]  /*3280*/  HMMA.16816.F32.BF16 R16, R72, R82, R16 ;  /* 0x000000524810723c */ /* 0x000fe20000041810 */
[----:B------:R-:W-:Y:S07]  /*3290*/  LDSM.16.M88.4 R72, [R94] ;  /* 0x000000005e48783b */ /* 0x000fee0000000200 */
[C---:B-1----:R-:W-:Y:S01]  /*32a0*/  HMMA.16816.F32.BF16 R4, R68.reuse, R84, R4 ;  /* 0x000000544404723c */ /* 0x042fe20000041804 */
        /* <DEDUP_REMOVED lines=9> */
[----:B------:R-:W1:Y:S07]  /*3340*/  LDSM.16.M88.4 R80, [R252+0xe800] ;  /* 0x00e80000fc50783b */ /* 0x000e6e0000000200 */
[C---:B---3--:R-:W-:Y:S08]  /*3350*/  HMMA.16816.F32.BF16 R12, R72.reuse, R84, R12 ;  /* 0x00000054480c723c */ /* 0x048ff0000004180c */
[----:B------:R-:W-:Y:S01]  /*3360*/  HMMA.16816.F32.BF16 R16, R72, R86, R16 ;  /* 0x000000564810723c */ /* 0x000fe20000041810 */
[----:B------:R-:W-:Y:S07]  /*3370*/  LDSM.16.M88.4 R72, [R96+0x2000] ;  /* 0x002000006048783b */ /* 0x000fee0000000200 */
[C---:B--2---:R-:W-:Y:S01]  /*3380*/  HMMA.16816.F32.BF16 R4, R68.reuse, R76, R4 ;  /* 0x0000004c4404723c */ /* 0x044fe20000041804 */
[----:B------:R-:W2:Y:S07]  /*3390*/  LDSM.16.M88.4 R84, [R90+0xe000] ;  /* 0x00e000005a54783b */ /* 0x000eae0000000200 */
[C---:B------:R-:W-:Y:S01]  /*33a0*/  HMMA.16816.F32.BF16 R8, R68.reuse, R78, R8 ;  /* 0x0000004e4408723c */ /* 0x040fe20000041808 */
[----:B------:R-:W3:Y:S07]  /*33b0*/  LDSM.16.M88.4 R76, [R90+0xe800] ;  /* 0x00e800005a4c783b */ /* 0x000eee0000000200 */
[C---:B-1----:R-:W-:Y:S08]  /*33c0*/  HMMA.16816.F32.BF16 R12, R68.reuse, R80, R12 ;  /* 0x00000050440c723c */ /* 0x042ff0000004180c */
[----:B------:R-:W-:Y:S01]  /*33d0*/  HMMA.16816.F32.BF16 R16, R68, R82, R16 ;  /* 0x000000524410723c */ /* 0x000fe20000041810 */
[----:B------:R-:W-:Y:S08]  /*33e0*/  LDSM.16.M88.4 R68, [R95+0x2000] ;  /* 0x002000005f44783b */ /* 0x000ff00000000200 */
[----:B------:R-:W1:Y:S01]  /*33f0*/  LDSM.16.M88.4 R80, [R89+0xe000] ;  /* 0x00e000005950783b */ /* 0x000e620000000200 */
[C---:B--2---:R-:W-:Y:S08]  /*3400*/  HMMA.16816.F32.BF16 R4, R72.reuse, R84, R4 ;  /* 0x000000544804723c */ /* 0x044ff00000041804 */
[C---:B------:R-:W-:Y:S01]  /*3410*/  HMMA.16816.F32.BF16 R8, R72.reuse, R86, R8 ;  /* 0x000000564808723c */ /* 0x040fe20000041808 */
[----:B------:R-:W2:Y:S07]  /*3420*/  LDSM.16.M88.4 R84, [R89+0xe800] ;  /* 0x00e800005954783b */ /* 0x000eae0000000200 */
[C---:B---3--:R-:W-:Y:S08]  /*3430*/  HMMA.16816.F32.BF16 R12, R72.reuse, R76, R12 ;  /* 0x0000004c480c723c */ /* 0x048ff0000004180c */
[----:B------:R-:W-:Y:S01]  /*3440*/  HMMA.16816.F32.BF16 R16, R72, R78, R16 ;  /* 0x0000004e4810723c */ /* 0x000fe20000041810 */
[----:B------:R-:W-:Y:S07]  /*3450*/  LDSM.16.M88.4 R72, [R94+0x2000] ;  /* 0x002000005e48783b */ /* 0x000fee0000000200 */
[C---:B-1----:R-:W-:Y:S01]  /*3460*/  HMMA.16816.F32.BF16 R4, R68.reuse, R80, R4 ;  /* 0x000000504404723c */ /* 0x042fe20000041804 */
[----:B------:R-:W1:Y:S07]  /*3470*/  LDSM.16.M88.4 R76, [R88+0xe000] ;  /* 0x00e00000584c783b */ /* 0x000e6e0000000200 */
[C---:B------:R-:W-:Y:S01]  /*3480*/  HMMA.16816.F32.BF16 R8, R68.reuse, R82, R8 ;  /* 0x000000524408723c */ /* 0x040fe20000041808 */
[----:B------:R-:W3:Y:S07]  /*3490*/  LDSM.16.M88.4 R80, [R88+0xe800] ;  /* 0x00e800005850783b */ /* 0x000eee0000000200 */
[C---:B--2---:R-:W-:Y:S08]  /*34a0*/  HMMA.16816.F32.BF16 R12, R68.reuse, R84, R12 ;  /* 0x00000054440c723c */ /* 0x044ff0000004180c */
[----:B------:R-:W-:Y:S01]  /*34b0*/  HMMA.16816.F32.BF16 R16, R68, R86, R16 ;  /* 0x000000564410723c */ /* 0x000fe20000041810 */
[----:B------:R-:W-:Y:S08]  /*34c0*/  LDSM.16.M88.4 R68, [R97+0x4000] ;  /* 0x004000006144783b */ /* 0x000ff00000000200 */
[----:B------:R-:W-:Y:S01]  /*34d0*/  LDSM.16.M88.4 R84, [R252+0x10800] ;  /* 0x01080000fc54783b */ /* 0x000fe20000000200 */
[C---:B-1----:R-:W-:Y:S08]  /*34e0*/  HMMA.16816.F32.BF16 R4, R72.reuse, R76, R4 ;  /* 0x0000004c4804723c */ /* 0x042ff00000041804 */
[C---:B------:R-:W-:Y:S01]  /*34f0*/  HMMA.16816.F32.BF16 R8, R72.reuse, R78, R8 ;  /* 0x0000004e4808723c */ /* 0x040fe20000041808 */
[----:B------:R-:W1:Y:S07]  /*3500*/  LDSM.16.M88.4 R76, [R252+0x10000] ;  /* 0x01000000fc4c783b */ /* 0x000e6e0000000200 */
[C---:B---3--:R-:W-:Y:S08]  /*3510*/  HMMA.16816.F32.BF16 R12, R72.reuse, R80, R12 ;  /* 0x00000050480c723c */ /* 0x048ff0000004180c */
[----:B------:R-:W-:Y:S01]  /*3520*/  HMMA.16816.F32.BF16 R16, R72, R82, R16 ;  /* 0x000000524810723c */ /* 0x000fe20000041810 */
[----:B------:R-:W-:Y:S08]  /*3530*/  LDSM.16.M88.4 R72, [R96+0x4000] ;  /* 0x004000006048783b */ /* 0x000ff00000000200 */
[----:B------:R-:W-:Y:S01]  /*3540*/  LDSM.16.M88.4 R80, [R90+0x10800] ;  /* 0x010800005a50783b */ /* 0x000fe20000000200 */
[C---:B-1----:R-:W-:Y:S08]  /*3550*/  HMMA.16816.F32.BF16 R4, R68.reuse, R76, R4 ;  /* 0x0000004c4404723c */ /* 0x042ff00000041804 */
[C---:B------:R-:W-:Y:S01]  /*3560*/  HMMA.16816.F32.BF16 R8, R68.reuse, R78, R8 ;  /* 0x0000004e4408723c */ /* 0x040fe20000041808 */
[----:B------:R1:W2:Y:S07]  /*3570*/  LDSM.16.M88.4 R76, [R90+0x10000] ;  /* 0x010000005a4c783b */ /* 0x0002ae0000000200 */
[C---:B------:R-:W-:Y:S08]  /*3580*/  HMMA.16816.F32.BF16 R12, R68.reuse, R84, R12 ;  /* 0x00000054440c723c */ /* 0x040ff0000004180c */
[----:B------:R-:W-:Y:S01]  /*3590*/  HMMA.16816.F32.BF16 R16, R68, R86, R16 ;  /* 0x000000564410723c */ /* 0x000fe20000041810 */
[----:B------:R-:W-:Y:S08]  /*35a0*/  LDSM.16.M88.4 R84, [R89+0x10000] ;  /* 0x010000005954783b */ /* 0x000ff00000000200 */
[----:B-1----:R-:W3:Y:S06]  /*35b0*/  LDL.64 R90, [R1+0x68] ;  /* 0x00006800015a7983 */ /* 0x002eec0000100a00 */
[----:B------:R-:W1:Y:S01]  /*35c0*/  LDSM.16.M88.4 R68, [R95+0x4000] ;  /* 0x004000005f44783b */ /* 0x000e620000000200 */
[C---:B--2---:R-:W-:Y:S08]  /*35d0*/  HMMA.16816.F32.BF16 R4, R72.reuse, R76, R4 ;  /* 0x0000004c4804723c */ /* 0x044ff00000041804 */
[C---:B------:R-:W-:Y:S01]  /*35e0*/  HMMA.16816.F32.BF16 R8, R72.reuse, R78, R8 ;  /* 0x0000004e4808723c */ /* 0x040fe20000041808 */
[----:B------:R2:W4:Y:S07]  /*35f0*/  LDSM.16.M88.4 R76, [R89+0x10800] ;  /* 0x01080000594c783b */ /* 0x00052e0000000200 */
[C---:B------:R-:W-:Y:S08]  /*3600*/  HMMA.16816.F32.BF16 R12, R72.reuse, R80, R12 ;  /* 0x00000050480c723c */ /* 0x040ff0000004180c */
[----:B------:R-:W-:Y:S01]  /*3610*/  HMMA.16816.F32.BF16 R16, R72, R82, R16 ;  /* 0x000000524810723c */ /* 0x000fe20000041810 */
[----:B------:R-:W-:Y:S07]  /*3620*/  LDSM.16.M88.4 R72, [R94+0x4000] ;  /* 0x004000005e48783b */ /* 0x000fee0000000200 */
[C---:B-1----:R-:W-:Y:S01]  /*3630*/  HMMA.16816.F32.BF16 R4, R68.reuse, R84, R4 ;  /* 0x000000544404723c */ /* 0x042fe20000041804 */
[----:B--2---:R-:W2:Y:S04]  /*3640*/  LDL R89, [R1+0x60] ;  /* 0x0000600001597983 */ /* 0x004ea80000100800 */
[----:B------:R-:W1:Y:S03]  /*3650*/  LDSM.16.M88.4 R80, [R88+0x10000] ;  /* 0x010000005850783b */ /* 0x000e660000000200 */
[C---:B------:R-:W-:Y:S05]  /*3660*/  HMMA.16816.F32.BF16 R8, R68.reuse, R86, R8 ;  /* 0x000000564408723c */ /* 0x040fea0000041808 */
[----:B------:R-:W5:Y:S01]  /*3670*/  @P0 S2R R84, SR_TID.X ;  /* 0x0000000000540919 */ /* 0x000f620000002100 */
[----:B------:R-:W-:Y:S02]  /*3680*/  PLOP3.LUT P0, PT, PT, PT, UP0, 0x80, 0x0 ;  /* 0x000000000000781c */ /* 0x000fe40003f0f008 */
[C---:B----4-:R-:W-:Y:S07]  /*3690*/  HMMA.16816.F32.BF16 R12, R68.reuse, R76, R12 ;  /* 0x0000004c440c723c */ /* 0x050fee000004180c */
[C---:B------:R-:W-:Y:S01]  /*36a0*/  FMUL.FTZ R77, R93.reuse, 1.4426950216293334961 ;  /* 0x3fb8aa3b5d4d7820 */ /* 0x040fe20000410000 */
[----:B------:R-:W-:Y:S07]  /*36b0*/  HMMA.16816.F32.BF16 R16, R68, R78, R16 ;  /* 0x0000004e4410723c */ /* 0x000fee0000041810 */
[----:B------:R-:W-:Y:S02]  /*36c0*/  IMAD.U32 R69, RZ, RZ, UR7 ;  /* 0x00000007ff457e24 */ /* 0x000fe4000f8e00ff */
[----:B------:R-:W-:Y:S03]  /*36d0*/  IMAD.U32 R68, RZ, RZ, UR28 ;  /* 0x0000001cff447e24 */ /* 0x000fe6000f8e00ff */
[----:B-----5:R-:W-:Y:S01]  /*36e0*/  @P3 IMAD.SHL.U32 R76, R84, 0x2, RZ ;  /* 0x00000002544c3824 */ /* 0x020fe200078e00ff */
[----:B------:R-:W-:Y:S02]  /*36f0*/  FSETP.NEU.FTZ.AND P3, PT, R93, -INF , PT ;  /* 0xff8000005d00780b */ /* 0x000fe40003f7d000 */
[----:B------:R-:W4:Y:S02]  /*3700*/  LDL R93, [R1+0x64] ;  /* 0x00006400015d7983 */ /* 0x000f240000100800 */
[----:B------:R-:W-:Y:S02]  /*3710*/  @P2 LOP3.LUT R76, R99, 0x6, R76, 0xf8, !PT ;  /* 0x00000006634c2812 */ /* 0x000fe400078ef84c */
[----:B------:R-:W5:Y:S01]  /*3720*/  S2R R99, SR_TID.X ;  /* 0x0000000000637919 */ /* 0x000f620000002100 */
[C---:B-1----:R-:W-:Y:S01]  /*3730*/  HMMA.16816.F32.BF16 R4, R72.reuse, R80, R4 ;  /* 0x000000504804723c */ /* 0x042fe20000041804 */
[----:B------:R-:W-:Y:S04]  /*3740*/  PLOP3.LUT P2, PT, PT, PT, UP0, 0x80, 0x0 ;  /* 0x000000000000781c */ /* 0x000fe80003f4f008 */
[----:B------:R-:W-:Y:S01]  /*3750*/  @P1 IMAD R76, R68, 0x40, R76 ;  /* 0x00000040444c1824 */ /* 0x000fe200078e024c */
[----:B------:R-:W-:Y:S02]  /*3760*/  FSEL R77, R77, RZ, P3 ;  /* 0x000000ff4d4d7208 */ /* 0x000fe40001800000 */
[C---:B------:R-:W-:Y:S01]  /*3770*/  HMMA.16816.F32.BF16 R8, R72.reuse, R82, R8 ;  /* 0x000000524808723c */ /* 0x040fe20000041808 */
[----:B------:R-:W-:Y:S02]  /*3780*/  PLOP3.LUT P1, PT, PT, PT, UP0, 0x80, 0x0 ;  /* 0x000000000000781c */ /* 0x000fe40003f2f008 */
[C---:B------:R-:W-:Y:S02]  /*3790*/  @P4 ISETP.GE.AND P4, PT, R76.reuse, UR6, PT ;  /* 0x000000064c004c0c */ /* 0x040fe4000bf86270 */
[----:B------:R-:W-:Y:S02]  /*37a0*/  @P0 IADD3 R71, R76, 0x1, RZ ;  /* 0x000000014c470810 */ /* 0x000fe40007ffe0ff */
[----:B------:R-:W-:Y:S02]  /*37b0*/  PLOP3.LUT P0, PT, PT, PT, UP0, 0x80, 0x0 ;  /* 0x000000000000781c */ /* 0x000fe40003f0f008 */
[----:B------:R-:W-:Y:S03]  /*37c0*/  @P6 ISETP.GE.AND P6, PT, R71, UR6, PT ;  /* 0x0000000647006c0c */ /* 0x000fe6000bfc6270 */
[----:B-----5:R-:W-:Y:S04]  /*37d0*/  SHF.R.S32.HI R99, RZ, 0x1f, R99 ;  /* 0x0000001fff637819 */ /* 0x020fe80000011463 */
[----:B------:R-:W-:Y:S02]  /*37e0*/  @P2 FSEL R4, R4, -INF , !P4 ;  /* 0xff80000004042808 */ /* 0x000fe40006000000 */
[----:B------:R-:W-:Y:S02]  /*37f0*/  LEA.HI R99, R99, R244, RZ, 0x7 ;  /* 0x000000f463637211 */ /* 0x000fe400078f38ff */
[----:B------:R-:W-:Y:S01]  /*3800*/  @P0 FSEL R6, R6, -INF , !P4 ;  /* 0xff80000006060808 */ /* 0x000fe20006000000 */
[----:B------:R-:W-:Y:S01]  /*3810*/  FFMA.FTZ R4, R4, c[0x0][0x23c], -R77 ;  /* 0x00008f0004047a23 */ /* 0x000fe2000001084d */
[----:B------:R-:W-:Y:S02]  /*3820*/  SHF.R.S32.HI R99, RZ, 0x7, R99 ;  /* 0x00000007ff637819 */ /* 0x000fe40000011463 */
[----:B------:R-:W-:Y:S01]  /*3830*/  PLOP3.LUT P2, PT, PT, PT, UP0, 0x80, 0x0 ;  /* 0x000000000000781c */ /* 0x000fe20003f4f008 */
[----:B------:R-:W1:Y:S01]  /*3840*/  MUFU.EX2 R87, R4 ;  /* 0x0000000400577308 */ /* 0x000e620000000800 */
[----:B------:R-:W-:Y:S01]  /*3850*/  @P1 FSEL R5, R5, -INF , !P6 ;  /* 0xff80000005051808 */ /* 0x000fe20007000000 */
[----:B------:R-:W-:Y:S01]  /*3860*/  IMAD R70, R68, 0x2, R99 ;  /* 0x0000000244467824 */ /* 0x000fe200078e0263 */
[----:B------:R-:W-:Y:S01]  /*3870*/  PLOP3.LUT P1, PT, PT, PT, UP0, 0x80, 0x0 ;  /* 0x000000000000781c */ /* 0x000fe20003f2f008 */
[----:B------:R-:W-:Y:S01]  /*3880*/  IMAD R68, R69, 0x4, R98 ;  /* 0x0000000445447824 */ /* 0x000fe200078e0262 */
[----:B------:R-:W-:Y:S01]  /*3890*/  PLOP3.LUT P0, PT, PT, PT, UP0, 0x80, 0x0 ;  /* 0x000000000000781c */ /* 0x000fe20003f0f008 */
[--C-:B------:R-:W-:Y:S01]  /*38a0*/  FFMA.FTZ R5, R5, c[0x0][0x23c], -R77.reuse ;  /* 0x00008f0005057a23 */ /* 0x100fe2000001084d */
[----:B------:R-:W-:Y:S01]  /*38b0*/  PLOP3.LUT P4, PT, PT, PT, UP0, 0x80, 0x0 ;  /* 0x000000000000781c */ /* 0x000fe20003f8f008 */
[----:B------:R-:W-:Y:S02]  /*38c0*/  IMAD.WIDE.U32 R68, R68, -0x326172a9, RZ ;  /* 0xcd9e8d5744447825 */ /* 0x000fe400078e00ff */
[----:B------:R5:W-:Y:S02]  /*38d0*/  MUFU.EX2 R86, R5 ;  /* 0x0000000500567308 */ /* 0x000be40000000800 */
[----:B------:R-:W-:Y:S02]  /*38e0*/  @P2 IADD3 R78, R76, 0x8, RZ ;  /* 0x000000084c4e2810 */ /* 0x000fe40007ffe0ff */
[----:B------:R-:W-:Y:S02]  /*38f0*/  LOP3.LUT R79, R69, UR15, R92, 0x96, !PT ;  /* 0x0000000f454f7c12 */ /* 0x000fe4000f8e965c */
[----:B------:R-:W4:Y:S01]  /*3900*/  LDL R92, [R1+0x3c] ;  /* 0x00003c00015c7983 */ /* 0x000f220000100800 */
[----:B------:R-:W-:Y:S02]  /*3910*/  @P5 ISETP.GE.AND P5, PT, R78, UR6, PT ;  /* 0x000000064e005c0c */ /* 0x000fe4000bfa6270 */
[----:B------:R-:W-:Y:S01]  /*3920*/  IMAD.WIDE.U32 R78, R79, -0x2daee0ad, RZ ;  /* 0xd2511f534f4e7825 */ /* 0x000fe200078e00ff */
[----:B------:R-:W-:Y:S02]  /*3930*/  @P0 FSEL R7, R7, -INF , !P6 ;  /* 0xff80000007070808 */ /* 0x000fe40007000000 */
[----:B------:R-:W-:Y:S02]  /*3940*/  PLOP3.LUT P2, PT, PT, PT, UP0, 0x80, 0x0 ;  /* 0x000000000000781c */ /* 0x000fe40003f4f008 */
        /* <DEDUP_REMOVED lines=22> */
[----:B---3--:R-:W-:Y:S02]  /*3ab0*/  LOP3.LUT R70, R91, UR14, R70, 0x96, !PT ;  /* 0x0000000e5b467c12 */ /* 0x008fe4000f8e9646 */
[----:B------:R-:W3:Y:S03]  /*3ac0*/  LDL R91, [R1+0x58] ;  /* 0x00005800015b7983 */ /* 0x000ee60000100800 */
[----:B------:R-:W-:Y:S05]  /*3ad0*/  IMAD.WIDE.U32 R84, R70, -0x326172a9, RZ ;  /* 0xcd9e8d5746547825 */ /* 0x000fea00078e00ff */
[----:B------:R-:W-:Y:S02]  /*3ae0*/  LOP3.LUT R80, R85, UR27, R68, 0x96, !PT ;  /* 0x0000001b55507c12 */ /* 0x000fe4000f8e9644 */
[----:B------:R-:W5:Y:S03]  /*3af0*/  LDSM.16.M88.4 R68, [R88+0x10800] ;  /* 0x010800005844783b */ /* 0x000f660000000200 */
[----:B------:R-:W-:Y:S05]  /*3b00*/  IMAD.WIDE.U32 R80, R80, -0x2daee0ad, RZ ;  /* 0xd2511f5350507825 */ /* 0x000fea00078e00ff */
[----:B------:R-:W-:Y:S02]  /*3b10*/  LOP3.LUT R82, R81, UR24, R78, 0x96, !PT ;  /* 0x0000001851527c12 */ /* 0x000fe4000f8e964e */
[----:B------:R-:W-:Y:S01]  /*3b20*/  MUFU.EX2 R81, R9 ;  /* 0x0000000900517308 */ /* 0x000fe20000000800 */
[C---:B--2---:R-:W-:Y:S01]  /*3b30*/  FMUL.FTZ R4, R89.reuse, 1.4426950216293334961 ;  /* 0x3fb8aa3b59047820 */ /* 0x044fe20000410000 */
[----:B------:R-:W-:Y:S01]  /*3b40*/  FSETP.NEU.FTZ.AND P3, PT, R89, -INF , PT ;  /* 0xff8000005900780b */ /* 0x000fe20003f7d000 */
[C---:B-----5:R-:W-:Y:S01]  /*3b50*/  HMMA.16816.F32.BF16 R12, R72.reuse, R68, R12 ;  /* 0x00000044480c723c */ /* 0x060fe2000004180c */
[----:B------:R-:W2:Y:S02]  /*3b60*/  LDL R89, [R1+0x54] ;  /* 0x0000540001597983 */ /* 0x000ea40000100800 */
        /* <DEDUP_REMOVED lines=27> */
[----:B------:R4:W-:Y:S01]  /*3d20*/  MUFU.EX2 R79, R12 ;  /* 0x0000000c004f7308 */ /* 0x0009e20000000800 */
[----:B-1----:R-:W-:Y:S02]  /*3d30*/  @P6 IADD3 R8, R76, 0x11, RZ ;  /* 0x000000114c086810 */ /* 0x002fe40007ffe0ff */
[----:B------:R-:W-:Y:S02]  /*3d40*/  PLOP3.LUT P6, PT, PT, PT, UP0, 0x80, 0x0 ;  /* 0x000000000000781c */ /* 0x000fe40003fcf008 */
[----:B------:R-:W-:Y:S02]  /*3d50*/  @P4 ISETP.GE.AND P4, PT, R8, UR6, PT ;  /* 0x0000000608004c0c */ /* 0x000fe4000bf86270 */
[----:B------:R-:W-:Y:S03]  /*3d60*/  LOP3.LUT R8, R69, UR19, R6, 0x96, !PT ;  /* 0x0000001345087c12 */ /* 0x000fe6000f8e9606 */
[----:B------:R-:W1:Y:S01]  /*3d70*/  MUFU.EX2 R80, R80 ;  /* 0x0000005000507308 */ /* 0x000e620000000800 */
[----:B------:R-:W-:Y:S02]  /*3d80*/  @P2 IADD3 R76, R76, 0x19, RZ ;  /* 0x000000194c4c2810 */ /* 0x000fe40007ffe0ff */
[----:B----4-:R-:W-:Y:S01]  /*3d90*/  LOP3.LUT R10, R7, UR21, R82, 0x96, !PT ;  /* 0x00000015070a7c12 */ /* 0x010fe2000f8e9652 */
        /* <DEDUP_REMOVED lines=25> */
[----:B------:R-:W1:Y:S01]  /*3f30*/  MUFU.EX2 R75, R15 ;  /* 0x0000000f004b7308 */ /* 0x000e620000000800 */
[----:B------:R-:W-:Y:S02]  /*3f40*/  @P0 FSEL R16, R16, -INF , !P5 ;  /* 0xff80000010100808 */ /* 0x000fe40006800000 */
[----:B------:R-:W-:Y:S02]  /*3f50*/  ISETP.LE.U32.AND P0, PT, R7, UR30, PT ;  /* 0x0000001e07007c0c */ /* 0x000fe4000bf03070 */
[----:B------:R-:W-:Y:S01]  /*3f60*/  LOP3.LUT R12, R6, 0xff, RZ, 0xc0, !PT ;  /* 0x000000ff060c7812 */ /* 0x000fe200078ec0ff */
[----:B------:R-:W-:Y:S01]  /*3f70*/  FFMA.FTZ R16, R16, c[0x0][0x23c], -R77 ;  /* 0x00008f0010107a23 */ /* 0x000fe2000001084d */
[----:B----4-:R-:W-:Y:S02]  /*3f80*/  SHF.R.U32.HI R13, RZ, 0x10, R6 ;  /* 0x00000010ff0d7819 */ /* 0x010fe40000011606 */
        /* <DEDUP_REMOVED lines=39> */
[----:B-1----:R-:W-:Y:S01]  /*4200*/  @!P0 FADD.FTZ R80, -R80, -RZ ;  /* 0x800000ff50508221 */ /* 0x002fe20000010100 */
[----:B------:R-:W-:Y:S01]  /*4210*/  LOP3.LUT R10, R10, 0xffff, RZ, 0xc0, !PT ;  /* 0x0000ffff0a0a7812 */ /* 0x000fe200078ec0ff */
[----:B------:R-:W-:Y:S01]  /*4220*/  @!P5 FADD.FTZ R79, -R79, -RZ ;  /* 0x800000ff4f4fd221 */ /* 0x000fe20000010100 */
[----:B------:R-:W-:Y:S02]  /*4230*/  ISETP.LE.U32.AND P2, PT, R5, UR30, PT ;  /* 0x0000001e05007c0c */ /* 0x000fe4000bf43070 */
[----:B------:R-:W-:Y:S02]  /*4240*/  ISETP.LE.U32.AND P1, PT, R6, UR30, PT ;  /* 0x0000001e06007c0c */ /* 0x000fe4000bf23070 */
[----:B------:R-:W-:Y:S01]  /*4250*/  LOP3.LUT R6, R70, 0xff, RZ, 0xc0, !PT ;  /* 0x000000ff46067812 */ /* 0x000fe200078ec0ff */
[----:B------:R-:W-:Y:S01]  /*4260*/  @!P6 FADD.FTZ R83, -R83, -RZ ;  /* 0x800000ff5353e221 */ /* 0x000fe20000010100 */
[----:B------:R-:W-:Y:S02]  /*4270*/  SHF.R.U32.HI R5, RZ, 0x8, R10 ;  /* 0x00000008ff057819 */ /* 0x000fe4000001160a */
[----:B----4-:R-:W-:Y:S02]  /*4280*/  SHF.R.U32.HI R4, RZ, 0x8, R71 ;  /* 0x00000008ff047819 */ /* 0x010fe40000011647 */
[----:B------:R-:W-:Y:S02]  /*4290*/  ISETP.LE.U32.AND P0, PT, R6, UR30, PT ;  /* 0x0000001e06007c0c */ /* 0x000fe4000bf03070 */
[----:B------:R-:W-:Y:S01]  /*42a0*/  F2FP.RELU.BF16.PACK_AB R6, R86, R87 ;  /* 0x000000575606723e */ /* 0x000fe200000018ff */
[----:B------:R-:W-:Y:S01]  /*42b0*/  @!P2 FADD.FTZ R75, -R75, -RZ ;  /* 0x800000ff4b4ba221 */ /* 0x000fe20000010100 */
        /* <DEDUP_REMOVED lines=23> */
[----:B---3--:R1:W-:Y:S04]  /*4430*/  STS [R91+0x14000], R4 ;  /* 0x014000045b007388 */ /* 0x0083e80000000800 */
[----:B------:R-:W-:Y:S01]  /*4440*/  STS [R91+0x14400], R8 ;  /* 0x014400085b007388 */ /* 0x000fe20000000800 */
[----:B-1----:R-:W-:Y:S03]  /*4450*/  F2FP.RELU.BF16.PACK_AB R4, R72, R73 ;  /* 0x000000494804723e */ /* 0x002fe600000018ff */
[----:B-----5:R-:W-:Y:S04]  /*4460*/  STS [R90+0x14000], R7 ;  /* 0x014000075a007388 */ /* 0x020fe80000000800 */
[----:B------:R-:W-:Y:S04]  /*4470*/  STS [R90+0x14400], R6 ;  /* 0x014400065a007388 */ /* 0x000fe80000000800 */
[----:B--2---:R-:W-:Y:S04]  /*4480*/  STS [R89+0x14000], R5 ;  /* 0x0140000559007388 */ /* 0x004fe80000000800 */
        /* <DEDUP_REMOVED lines=125> */
[----:B------:R-:W-:Y:S01]  /*4c60*/  FMUL.FTZ R10, R76, R10 ;  /* 0x0000000a4c0a7220 */ /* 0x000fe20000410000 */
[----:B------:R-:W-:Y:S01]  /*4c70*/  PLOP3.LUT P3, PT, PT, PT, UP4, 0x80, 0x0 ;  /* 0x000000000000781c */ /* 0x000fe20003f6f048 */
[----:B------:R-:W-:Y:S01]  /*4c80*/  FMUL.FTZ R80, R80, R4 ;  /* 0x0000000450507220 */ /* 0x000fe20000410000 */
[----:B------:R-:W-:Y:S02]  /*4c90*/  F2FP.BF16.PACK_AB R4, R85, R88 ;  /* 0x000000585504723e */ /* 0x000fe400000010ff */
[----:B------:R-:W-:Y:S01]  /*4ca0*/  FSEL R5, R5, R68, P1 ;  /* 0x0000004405057208 */ /* 0x000fe20000800000 */
[----:B------:R-:W-:Y:S01]  /*4cb0*/  @P0 FADD.FTZ R68, -R68, R19 ;  /* 0x0000001344440221 */ /* 0x000fe20000010100 */
[----:B------:R-:W-:Y:S01]  /*4cc0*/  F2FP.BF16.PACK_AB R6, R80, R83 ;  /* 0x000000535006723e */ /* 0x000fe200000010ff */
[----:B------:R1:W-:Y:S02]  /*4cd0*/  STS [R92+0x12400], R4 ;  /* 0x012400045c007388 */ /* 0x0003e40000000800 */
        /* <DEDUP_REMOVED lines=113> */
.L_x_708:
        /* <DEDUP_REMOVED lines=119> */
[----:B----4-:R1:W-:Y:S04]  /*5b60*/  @P3 STL [R1+0x5c], R25 ;  /* 0x00005c1901003387 */ /* 0x0103e80000100800 */
[----:B-1----:R1:W5:Y:S04]  /*5b70*/  LDL.LU.64 R24, [R1+0x98] ;  /* 0x0000980001187983 */ /* 0x0023680000300a00 */
[----:B---3--:R2:W-:Y:S02]  /*5b80*/  @P3 STL [R1+0x60], R246 ;  /* 0x000060f601003387 */ /* 0x0085e40000100800 */
        /* <DEDUP_REMOVED lines=248> */
.L_x_709:
        /* <DEDUP_REMOVED lines=15> */
[----:B------:R-:W-:Y:S01]  /*6c00*/  FMUL.FTZ R13, R45, c[0x0][0x2dc] ;  /* 0x0000b7002d0d7a20 */ /* 0x000fe20000410000 */
        /* <DEDUP_REMOVED lines=130> */
[----:B-1----:R-:W-:Y:S01]  /*7430*/  FMUL.FTZ R9, R57, c[0x0][0x2dc] ;  /* 0x0000b70039097a20 */ /* 0x002fe20000410000 */
        /* <DEDUP_REMOVED lines=73> */
.L_x_711:
        /* <DEDUP_REMOVED lines=19> */
.L_x_712:
        /* <DEDUP_REMOVED lines=53> */
.L_x_714:
[----:B-1-34-:R-:W-:Y:S05]  /*7d50*/  BSYNC B0 ;  /* 0x0000000000007941 */ /* 0x01afea0003800000 */
.L_x_713:
        /* <DEDUP_REMOVED lines=16> */
.L_x_716:
[----:B------:R-:W-:Y:S05]  /*7e60*/  BSYNC B0 ;  /* 0x0000000000007941 */ /* 0x000fea0003800000 */
.L_x_715:
        /* <DEDUP_REMOVED lines=26> */
.L_x_718:
[----:B------:R-:W-:Y:S05]  /*8010*/  BSYNC B0 ;  /* 0x0000000000007941 */ /* 0x000fea0003800000 */
.L_x_717:
        /* <DEDUP_REMOVED lines=14> */
.L_x_707:
        /* <DEDUP_REMOVED lines=20> */
.L_x_720:
        /* <DEDUP_REMOVED lines=18> */
.L_x_721:
        /* <DEDUP_REMOVED lines=38> */
.L_x_723:
[----:B------:R-:W-:Y:S05]  /*85c0*/  BSYNC B0 ;  /* 0x0000000000007941 */ /* 0x000fea0003800000 */
.L_x_722:
        /* <DEDUP_REMOVED lines=16> */
.L_x_725:
[----:B------:R-:W-:Y:S05]  /*86d0*/  BSYNC B0 ;  /* 0x0000000000007941 */ /* 0x000fea0003800000 */
.L_x_724:
        /* <DEDUP_REMOVED lines=26> */
.L_x_727:
[----:B------:R-:W-:Y:S05]  /*8880*/  BSYNC B0 ;  /* 0x0000000000007941 */ /* 0x000fea0003800000 */
.L_x_726:
        /* <DEDUP_REMOVED lines=13> */
.L_x_719:
[----:B------:R-:W-:Y:S05]  /*8960*/  BSYNC B1 ;  /* 0x0000000000017941 */ /* 0x000fea0003800000 */
.L_x_702:
        /* <DEDUP_REMOVED lines=11> */
.L_x_728:
[----:B------:R-:W-:Y:S05]  /*8a20*/  EXIT ;  /* 0x000000000000794d */ /* 0x000fea0003800000 */
.L_x_730:
        /* <DEDUP_REMOVED lines=13> */
.L_x_1595:


//--------------------- .text._ZN5flash44flash_bwd_dq_dk_dv_loop_seqk_parallel_kernelI23Flash_bwd_kernel_traitsILi192ELi64ELi64ELi8ELi4ELi2ELi2ELb1ELb1EN7cutlass10bfloat16_tE19Flash_kernel_traitsILi192ELi64ELi64ELi8ES3_EELb0ELb0ELb0ELb0ELb0ELb1ELb1EEEvNS_16Flash_bwd_paramsE --------------------------
	.section	.text._ZN5flash44flash_bwd_dq_dk_dv_loop_seqk_parallel_kernelI23Flash_bwd_kernel_traitsILi192ELi64ELi64ELi8ELi4ELi2ELi2ELb1ELb1EN7cutlass10bfloat16_tE19Flash_kernel_traitsILi192ELi64ELi64ELi8ES3_EELb0ELb0ELb0ELb0ELb0ELb1ELb1EEEvNS_16Flash_bwd_paramsE,"ax",@progbits
	.sectioninfo	@"SHI_REGISTERS=255"
	.align	128
        .global         _ZN5flash44flash_bwd_dq_dk_dv_loop_seqk_parallel_kernelI23Flash_bwd_kernel_traitsILi192ELi64ELi64ELi8ELi4ELi2ELi2ELb1ELb1EN7cutlass10bfloat16_tE19Flash_kernel_traitsILi192ELi64ELi64ELi8ES3_EELb0ELb0ELb0ELb0ELb0ELb1ELb1EEEvNS_16Flash_bwd_paramsE
        .type           _ZN5flash44flash_bwd_dq_dk_dv_loop_seqk_parallel_kernelI23Flash_bwd_kernel_traitsILi192ELi64ELi64ELi8ELi4ELi2ELi2ELb1ELb1EN7cutlass10bfloat16_tE19Flash_kernel_traitsILi192ELi64ELi64ELi8ES3_EELb0ELb0ELb0ELb0ELb0ELb1ELb1EEEvNS_16Flash_bwd_paramsE,@function
        .size           _ZN5flash44flash_bwd_dq_dk_dv_loop_seqk_parallel_kernelI23Flash_bwd_kernel_traitsILi192ELi64ELi64ELi8ELi4ELi2ELi2ELb1ELb1EN7cutlass10bfloat16_tE19Flash_kernel_traitsILi192ELi64ELi64ELi8ES3_EELb0ELb0ELb0ELb0ELb0ELb1ELb1EEEvNS_16Flash_bwd_paramsE,(.L_x_1596 - _ZN5flash44flash_bwd_dq_dk_dv_loop_seqk_parallel_kernelI23Flash_bwd_kernel_traitsILi192ELi64ELi64ELi8ELi4ELi2ELi2ELb1ELb1EN7cutlass10bfloat16_tE19Flash_kernel_traitsILi192ELi64ELi64ELi8ES3_EELb0ELb0ELb0ELb0ELb0ELb1ELb1EEEvNS_16Flash_bwd_paramsE)
        .other          _ZN5flash44flash_bwd_dq_dk_dv_loop_seqk_parallel_kernelI23Flash_bwd_kernel_traitsILi192ELi64ELi64ELi8ELi4ELi2ELi2ELb1ELb1EN7cutlass10bfloat16_tE19Flash_kernel_traitsILi192ELi64ELi64ELi8ES3_EELb0ELb0ELb0ELb0ELb0ELb1ELb1EEEvNS_16Flash_bwd_paramsE,@"STO_CUDA_ENTRY STV_DEFAULT"
_ZN5flash44flash_bwd_dq_dk_dv_loop_seqk_parallel_kernelI23Flash_bwd_kernel_traitsILi192ELi64ELi64ELi8ELi4ELi2ELi2ELb1ELb1EN7cutlass10bfloat16_tE19Flash_kernel_traitsILi192ELi64ELi64ELi8ES3_EELb0ELb0ELb0ELb0ELb0ELb1ELb1EEEvNS_16Flash_bwd_paramsE:
.text._ZN5flash44flash_bwd_dq_dk_dv_loop_seqk_parallel_kernelI23Flash_bwd_kernel_traitsILi192ELi64ELi64ELi8ELi4ELi2ELi2ELb1ELb1EN7cutlass10bfloat16_tE19Flash_kernel_traitsILi192ELi64ELi64ELi8ES3_EELb0ELb0ELb0ELb0ELb0ELb1ELb1EEEvNS_16Flash_bwd_paramsE:
        /* <DEDUP_REMOVED lines=212> */
.L_x_759:
        /* <DEDUP_REMOVED lines=53> */
.L_x_731:
        /* <DEDUP_REMOVED lines=58> */
.L_x_733:
        /* <DEDUP_REMOVED lines=18> */
.L_x_734:
        /* <DEDUP_REMOVED lines=71> */
.L_x_735:
[----:B------:R-:W-:Y:S02]  /*19c0*/  UMOV UR11, UR50 ;  /* 0x00000032000b7c82 */ /* 0x000fe40008000000 */
.L_x_736:
        /* <DEDUP_REMOVED lines=330> */
.L_x_740:
[----:B------:R-:W2:Y:S01]  /*2e70*/  LDL R246, [R1+0x4] ;  /* 0x0000040001f67983 */ /* 0x000ea20000100800 */
[----:B------:R-:W-:Y:S01]  /*2e80*/  PLOP3.LUT P0, PT, PT, PT, UP0, 0x80, 0x0 ;  /* 0x000000000000781c */ /* 0x000fe20003f0f008 */
[----:B------:R-:W-:Y:S01]  /*2e90*/  UISETP.GE.AND UP5, UPT, UR7, 0x1, UPT ;  /* 0x000000010700788c */ /* 0x000fe2000bfa6270 */
[----:B------:R-:W-:Y:S01]  /*2ea0*/  PLOP3.LUT P5, PT, PT, PT, UP0, 0x80, 0x0 ;  /* 0x000000000000781c */ /* 0x000fe20003faf008 */
[----:B------:R-:W3:Y:S01]  /*2eb0*/  LDL R245, [R1] ;  /* 0x0000000001f57983 */ /* 0x000ee20000100800 */
[----:B------:R-:W-:Y:S02]  /*2ec0*/  PLOP3.LUT P1, PT, PT, PT, UP0, 0x80, 0x0 ;  /* 0x000000000000781c */ /* 0x000fe40003f2f008 */
[----:B------:R-:W-:Y:S01]  /*2ed0*/  PLOP3.LUT P4, PT, PT, PT, UP0, 0x80, 0x0 ;  /* 0x000000000000781c */ /* 0x000fe20003f8f008 */
[----:B----4-:R-:W4:Y:S01]  /*2ee0*/  LDL R244, [R1+0x10] ;  /* 0x0000100001f47983 */ /* 0x010f220000100800 */
[----:B------:R-:W-:Y:S02]  /*2ef0*/  PLOP3.LUT P2, PT, PT, PT, UP0, 0x80, 0x0 ;  /* 0x000000000000781c */ /* 0x000fe40003f4f008 */
[----:B------:R-:W-:Y:S01]  /*2f00*/  PLOP3.LUT P3, PT, PT, PT, UP0, 0x80, 0x0 ;  /* 0x000000000000781c */ /* 0x000fe20003f6f008 */
[----:B-1----:R1:W-:Y:S01]  /*2f10*/  STL [R1+0xa0], R107 ;  /* 0x0000a06b01007387 */ /* 0x0023e20000100800 */
[----:B------:R-:W-:Y:S03]  /*2f20*/  PLOP3.LUT P6, PT, PT, PT, UP0, 0x80, 0x0 ;  /* 0x000000000000781c */ /* 0x000fe60003fcf008 */
[----:B------:R-:W0:Y:S08]  /*2f30*/  LDGDEPBAR ;  /* 0x00000000000079af */ /* 0x000e300000000000 */
[----:B-1----:R-:W4:Y:S04]  /*2f40*/  LDL R107, [R1+0x8] ;  /* 0x00000800016b7983 */ /* 0x002f280000100800 */
[----:B------:R1:W-:Y:S04]  /*2f50*/  STL [R1+0x9c], R106 ;  /* 0x00009c6a01007387 */ /* 0x0003e80000100800 */
[----:B-1----:R-:W4:Y:S04]  /*2f60*/  LDL R106, [R1+0xc] ;  /* 0x00000c00016a7983 */ /* 0x002f280000100800 */
[----:B------:R1:W-:Y:S04]  /*2f70*/  STL [R1+0x98], R105 ;  /* 0x0000986901007387 */ /* 0x0003e80000100800 */
[----:B-1----:R-:W4:Y:S04]  /*2f80*/  LDL R105, [R1+0x18] ;  /* 0x0000180001697983 */ /* 0x002f280000100800 */
[----:B------:R1:W-:Y:S04]  /*2f90*/  STL [R1+0x94], R104 ;  /* 0x0000946801007387 */ /* 0x0003e80000100800 */
[----:B-1----:R-:W4:Y:S04]  /*2fa0*/  LDL R104, [R1+0x14] ;  /* 0x0000140001687983 */ /* 0x002f280000100800 */
[----:B------:R1:W-:Y:S04]  /*2fb0*/  STL [R1+0x90], R103 ;  /* 0x0000906701007387 */ /* 0x0003e80000100800 */
[----:B------:R1:W-:Y:S04]  /*2fc0*/  STL [R1+0x8c], R102 ;  /* 0x00008c6601007387 */ /* 0x0003e80000100800 */
[----:B------:R1:W-:Y:S04]  /*2fd0*/  STL [R1+0x88], R101 ;  /* 0x0000886501007387 */ /* 0x0003e80000100800 */
[----:B------:R1:W-:Y:S04]  /*2fe0*/  STL [R1+0x84], R100 ;  /* 0x0000846401007387 */ /* 0x0003e80000100800 */
[----:B-1----:R-:W4:Y:S04]  /*2ff0*/  LDL R103, [R1+0x3c] ;  /* 0x00003c0001677983 */ /* 0x002f280000100800 */
[----:B------:R-:W4:Y:S04]  /*3000*/  LDL R102, [R1+0x58] ;  /* 0x0000580001667983 */ /* 0x000f280000100800 */
[----:B------:R-:W4:Y:S04]  /*3010*/  LDL R101, [R1+0x50] ;  /* 0x0000500001657983 */ /* 0x000f280000100800 */
[----:B------:R-:W4:Y:S01]  /*3020*/  LDL R100, [R1+0x54] ;  /* 0x0000540001647983 */ /* 0x000f220000100800 */
[----:B------:R-:W-:Y:S04]  /*3030*/  DEPBAR.LE SB0, 0x0 ;  /* 0x000080000000791a */ /* 0x000fe80000000000 */
[----:B------:R-:W-:Y:S08]  /*3040*/  BAR.SYNC.DEFER_BLOCKING 0x0 ;  /* 0x0000000000007b1d */ /* 0x000ff00000010000 */
[----:B------:R-:W-:Y:S08]  /*3050*/  LDSM.16.M88.4 R8, [R252+0xc000] ;  /* 0x00c00000fc08783b */ /* 0x000ff00000000200 */
[----:B------:R-:W-:Y:S08]  /*3060*/  LDSM.16.M88.4 R68, [R252+0xc800] ;  /* 0x00c80000fc44783b */ /* 0x000ff00000000200 */
[----:B--2---:R-:W-:Y:S08]  /*3070*/  LDSM.16.M88.4 R76, [R246+0xc000] ;  /* 0x00c00000f64c783b */ /* 0x004ff00000000200 */
[----:B------:R-:W-:Y:S08]  /*3080*/  LDSM.16.M88.4 R80, [R246+0xc800] ;  /* 0x00c80000f650783b */ /* 0x000ff00000000200 */
[----:B---3--:R-:W-:Y:S08]  /*3090*/  LDSM.16.M88.4 R88, [R245+0xc000] ;  /* 0x00c00000f558783b */ /* 0x008ff00000000200 */
[----:B----4-:R-:W-:Y:S08]  /*30a0*/  LDSM.16.M88.4 R96, [R244+0xc000] ;  /* 0x00c00000f460783b */ /* 0x010ff00000000200 */
[----:B------:R-:W1:Y:S08]  /*30b0*/  LDSM.16.M88.4 R16, [R107] ;  /* 0x000000006b10783b */ /* 0x000e700000000200 */
[----:B------:R-:W2:Y:S01]  /*30c0*/  LDSM.16.M88.4 R72, [R106] ;  /* 0x000000006a48783b */ /* 0x000ea20000000200 */
[C---:B-1----:R-:W-:Y:S08]  /*30d0*/  HMMA.16816.F32.BF16 R4, R16.reuse, R8, RZ ;  /* 0x000000081004723c */ /* 0x042ff000000418ff */
[C---:B------:R-:W-:Y:S08]  /*30e0*/  HMMA.16816.F32.BF16 R8, R16.reuse, R10, RZ ;  /* 0x0000000a1008723c */ /* 0x040ff000000418ff */
[C---:B------:R-:W-:Y:S01]  /*30f0*/  HMMA.16816.F32.BF16 R12, R16.reuse, R68, RZ ;  /* 0x00000044100c723c */ /* 0x040fe200000418ff */
[----:B------:R-:W1:Y:S07]  /*3100*/  LDSM.16.M88.4 R84, [R105] ;  /* 0x000000006954783b */ /* 0x000e6e0000000200 */
        /* <DEDUP_REMOVED lines=220> */
[----:B------:R-:W-:Y:S02]  /*3ed0*/  @P2 FSEL R6, R85, -INF , !P3 ;  /* 0xff80000055062808 */ /* 0x000fe40005800000 */
[----:B------:R-:W-:Y:S03]  /*3ee0*/  PLOP3.LUT P3, PT, PT, PT, UP5, 0x80, 0x0 ;  /* 0x000000000000781c */ /* 0x000fe60003f6f058 */
        /* <DEDUP_REMOVED lines=11> */
[----:B------:R-:W-:Y:S03]  /*3fa0*/  IADD3.X R75, R72, UR10, RZ, P0, !PT ;  /* 0x0000000a484b7c10 */ /* 0x000fe600087fe4ff */
        /* <DEDUP_REMOVED lines=259> */
[----:B------:R-:W2:Y:S01]  /*4fe0*/  LDL.LU.64 R94, [R1+0x48] ;  /* 0x00004800015e7983 */ /* 0x000ea20000300a00 */
[----:B------:R-:W-:Y:S01]  /*4ff0*/  IMAD.MOV.U32 R6, RZ, RZ, c[0x0][0x370] ;  /* 0x0000dc00ff067624 */ /* 0x000fe200078e00ff */
[----:B------:R-:W-:Y:S02]  /*5000*/  MOV R7, c[0x0][0x374] ;  /* 0x0000dd0000077a02 */ /* 0x000fe40000000f00 */
[----:B------:R-:W3:Y:S01]  /*5010*/  LDL R92, [R1+0x38] ;  /* 0x00003800015c7983 */ /* 0x000ee20000100800 */
[----:B-1----:R-:W-:Y:S05]  /*5020*/  IMAD.U32 R4, R6, -0x40, RZ ;  /* 0xffffffc006047824 */ /* 0x002fea00078e00ff */
        /* <DEDUP_REMOVED lines=17> */
.L_x_738:
        /* <DEDUP_REMOVED lines=371> */
.L_x_739:
        /* <DEDUP_REMOVED lines=171> */
.L_x_741:
        /* <DEDUP_REMOVED lines=18> */
.L_x_742:
        /* <DEDUP_REMOVED lines=53> */
.L_x_744:
[----:B-1-34-:R-:W-:Y:S05]  /*7790*/  BSYNC B0 ;  /* 0x0000000000007941 */ /* 0x01afea0003800000 */
.L_x_743:
        /* <DEDUP_REMOVED lines=16> */
.L_x_746:
[----:B------:R-:W-:Y:S05]  /*78a0*/  BSYNC B0 ;  /* 0x0000000000007941 */ /* 0x000fea0003800000 */
.L_x_745:
        /* <DEDUP_REMOVED lines=26> */
.L_x_748:
[----:B------:R-:W-:Y:S05]  /*7a50*/  BSYNC B0 ;  /* 0x0000000000007941 */ /* 0x000fea0003800000 */
.L_x_747:
        /* <DEDUP_REMOVED lines=14> */
.L_x_737:
        /* <DEDUP_REMOVED lines=20> */
.L_x_750:
        /* <DEDUP_REMOVED lines=18> */
.L_x_751:
        /* <DEDUP_REMOVED lines=38> */
.L_x_753:
[----:B------:R-:W-:Y:S05]  /*8000*/  BSYNC B0 ;  /* 0x0000000000007941 */ /* 0x000fea0003800000 */
.L_x_752:
        /* <DEDUP_REMOVED lines=16> */
.L_x_755:
[----:B------:R-:W-:Y:S05]  /*8110*/  BSYNC B0 ;  /* 0x0000000000007941 */ /* 0x000fea0003800000 */
.L_x_754:
        /* <DEDUP_REMOVED lines=26> */
.L_x_757:
[----:B------:R-:W-:Y:S05]  /*82c0*/  BSYNC B0 ;  /* 0x0000000000007941 */ /* 0x000fea0003800000 */
.L_x_756:
        /* <DEDUP_REMOVED lines=13> */
.L_x_749:
[----:B------:R-:W-:Y:S05]  /*83a0*/  BSYNC B1 ;  /* 0x0000000000017941 */ /* 0x000fea0003800000 */
.L_x_732:
        /* <DEDUP_REMOVED lines=11> */
.L_x_758:
[----:B------:R-:W-:Y:S05]  /*8460*/  EXIT ;  /* 0x000000000000794d */ /* 0x000fea0003800000 */
.L_x_760:
        /* <DEDUP_REMOVED lines=9> */
.L_x_1596:


//--------------------- .text._ZN5flash44flash_bwd_dq_dk_dv_loop_seqk_parallel_kernelI23Flash_bwd_kernel_traitsILi192ELi64ELi64ELi8ELi4ELi2ELi2ELb1ELb1EN7cutlass10bfloat16_tE19Flash_kernel_traitsILi192ELi64ELi64ELi8ES3_EELb1ELb0ELb0ELb1ELb0ELb0ELb0EEEvNS_16Flash_bwd_paramsE --------------------------
	.section	.text._ZN5flash44flash_bwd_dq_dk_dv_loop_seqk_parallel_kernelI23Flash_bwd_kernel_traitsILi192ELi64ELi64ELi8ELi4ELi2ELi2ELb1ELb1EN7cutlass10bfloat16_tE19Flash_kernel_traitsILi192ELi64ELi64ELi8ES3_EELb1ELb0ELb0ELb1ELb0ELb0ELb0EEEvNS_16Flash_bwd_paramsE,"ax",@progbits
	.sectioninfo	@"SHI_REGISTERS=255"
	.align	128
        .global         _ZN5flash44flash_bwd_dq_dk_dv_loop_seqk_parallel_kernelI23Flash_bwd_kernel_traitsILi192ELi64ELi64ELi8ELi4ELi2ELi2ELb1ELb1EN7cutlass10bfloat16_tE19Flash_kernel_traitsILi192ELi64ELi64ELi8ES3_EELb1ELb0ELb0ELb1ELb0ELb0ELb0EEEvNS_16Flash_bwd_paramsE
        .type           _ZN5flash44flash_bwd_dq_dk_dv_loop_seqk_parallel_kernelI23Flash_bwd_kernel_traitsILi192ELi64ELi64ELi8ELi4ELi2ELi2ELb1ELb1EN7cutlass10bfloat16_tE19Flash_kernel_traitsILi192ELi64ELi64ELi8ES3_EELb1ELb0ELb0ELb1ELb0ELb0ELb0EEEvNS_16Flash_bwd_paramsE,@function
        .size           _ZN5flash44flash_bwd_dq_dk_dv_loop_seqk_parallel_kernelI23Flash_bwd_kernel_traitsILi192ELi64ELi64ELi8ELi4ELi2ELi2ELb1ELb1EN7cutlass10bfloat16_tE19Flash_kernel_traitsILi192ELi64ELi64ELi8ES3_EELb1ELb0ELb0ELb1ELb0ELb0ELb0EEEvNS_16Flash_bwd_paramsE,(.L_x_1597 - _ZN5flash44flash_bwd_dq_dk_dv_loop_seqk_parallel_kernelI23Flash_bwd_kernel_traitsILi192ELi64ELi64ELi8ELi4ELi2ELi2ELb1ELb1EN7cutlass10bfloat16_tE19Flash_kernel_traitsILi192ELi64ELi64ELi8ES3_EELb1ELb0ELb0ELb1ELb0ELb0ELb0EEEvNS_16Flash_bwd_paramsE)
        .other          _ZN5flash44flash_bwd_dq_dk_dv_loop_seqk_parallel_kernelI23Flash_bwd_kernel_traitsILi192ELi64ELi64ELi8ELi4ELi2ELi2ELb1ELb1EN7cutlass10bfloat16_tE19Flash_kernel_traitsILi192ELi64ELi64ELi8ES3_EELb1ELb0ELb0ELb1ELb0ELb0ELb0EEEvNS_16Flash_bwd_paramsE,@"STO_CUDA_ENTRY STV_DEFAULT"
_ZN5flash44flash_bwd_dq_dk_dv_loop_seqk_parallel_kernelI23Flash_bwd_kernel_traitsILi192ELi64ELi64ELi8ELi4ELi2ELi2ELb1ELb1EN7cutlass10bfloat16_tE19Flash_kernel_traitsILi192ELi64ELi64ELi8ES3_EELb1ELb0ELb0ELb1ELb0ELb0ELb0EEEvNS_16Flash_bwd_paramsE:
.text._ZN5flash44flash_bwd_dq_dk_dv_loop_seqk_parallel_kernelI23Flash_bwd_kernel_traitsILi192ELi64ELi64ELi8ELi4ELi2ELi2ELb1ELb1EN7cutlass10bfloat16_tE19Flash_kernel_traitsILi192ELi64ELi64ELi8ES3_EELb1ELb0ELb0ELb1ELb0ELb0ELb0EEEvNS_16Flash_bwd_paramsE:
        /* <DEDUP_REMOVED lines=30> */
[CC--:B------:R-:W-:Y:S01]  /*01e0*/  LEA.HI R10, R5.reuse, R6.reuse, RZ, 0x3 ;  /* 0x00000006050a7211 */ /* 0x0c0fe200078f18ff */
[----:B------:R-:W-:Y:S01]  /*01f0*/  UIMAD.WIDE UR36, UR46, UR36, URZ ;  /* 0x000000242e2472a5 */ /* 0x000fe2000f8e023f */
[CC--:B------:R-:W-:Y:S01]  /*0200*/  LEA.HI R3, R5.reuse, R6.reuse, RZ, 0x4 ;  /* 0x0000000605037211 */ /* 0x0c0fe200078f20ff */
[----:B---3--:R-:W-:Y:S01]  /*0210*/  UIMAD UR47, UR35, UR46, URZ ;  /* 0x0000002e232f72a4 */ /* 0x008fe2000f8e023f */
[CC--:B------:R-:W-:Y:S01]  /*0220*/  LEA.HI R14, R5.reuse, R6.reuse, RZ, 0x7 ;  /* 0x00000006050e7211 */ /* 0x0c0fe200078f38ff */
[----:B------:R-:W-:Y:S01]  /*0230*/  UIMAD UR56, UR7, UR6, UR56 ;  /* 0x00000006073872a4 */ /* 0x000fe2000f8e0238 */
[CC--:B------:R-:W-:Y:S01]  /*0240*/  LEA.HI R15, R5.reuse, R6.reuse, RZ, 0x6 ;  /* 0x00000006050f7211 */ /* 0x0c0fe200078f30ff */
[----:B------:R-:W-:Y:S01]  /*0250*/  UIMAD UR46, UR46, UR12, URZ ;  /* 0x0000000c2e2e72a4 */ /* 0x000fe2000f8e023f */
[----:B------:R-:W-:Y:S01]  /*0260*/  LEA.HI R5, R5, R6, RZ, 0x2 ;  /* 0x0000000605057211 */ /* 0x000fe200078f10ff */
[----:B------:R-:W-:Y:S01]  /*0270*/  UIMAD UR6, UR32, UR13, UR35 ;  /* 0x0000000d200672a4 */ /* 0x000fe2000f8e0223 */
[----:B------:R-:W-:Y:S01]  /*0280*/  LOP3.LUT R2, R0, 0xffffffe0, RZ, 0xc0, !PT ;  /* 0xffffffe000027812 */ /* 0x000fe200078ec0ff */
[----:B------:R-:W-:Y:S01]  /*0290*/  ULDC UR14, c[0x0][0x1c0] ;  /* 0x00007000000e7ab9 */ /* 0x000fe20000000800 */
[----:B------:R-:W-:Y:S01]  /*02a0*/  LOP3.LUT R4, R5, 0x7ffffffc, RZ, 0xc0, !PT ;  /* 0x7ffffffc05047812 */ /* 0x000fe200078ec0ff */
[----:B------:R-:W-:Y:S01]  /*02b0*/  ULDC UR11, c[0x0][0x1c0] ;  /* 0x00007000000b7ab9 */ /* 0x000fe20000000800 */
        /* <DEDUP_REMOVED lines=10> */
[----:B------:R-:W-:Y:S01]  /*0360*/  LEA.HI R0, R0, R2, RZ, 0x1 ;  /* 0x0000000200007211 */ /* 0x000fe200078f08ff */
[----:B------:R-:W-:Y:S01]  /*0370*/  UIMAD UR53, UR8, UR32, URZ ;  /* 0x00000020083572a4 */ /* 0x000fe2000f8e023f */
[----:B------:R-:W-:Y:S01]  /*0380*/  LEA.HI R3, R3, R4, RZ, 0x1 ;  /* 0x0000000403037211 */ /* 0x000fe200078f08ff */
[----:B------:R-:W-:Y:S01]  /*0390*/  UIMAD UR7, UR32, UR11, UR35 ;  /* 0x0000000b200772a4 */ /* 0x000fe2000f8e0223 */
[----:B------:R-:W-:Y:S01]  /*03a0*/  LOP3.LUT R0, R0, 0xfffffffe, RZ, 0xc0, !PT ;  /* 0xfffffffe00007812 */ /* 0x000fe200078ec0ff */
[----:B------:R-:W-:Y:S01]  /*03b0*/  @!UP2 UIMAD UR8, UR32, UR14, UR35 ;  /* 0x0000000e2008a2a4 */ /* 0x000fe2000f8e0223 */
[----:B------:R-:W-:Y:S01]  /*03c0*/  LOP3.LUT R3, R3, 0xfffffffe, RZ, 0xc0, !PT ;  /* 0xfffffffe03037812 */ /* 0x000fe200078ec0ff */
[----:B------:R-:W-:Y:S01]  /*03d0*/  USHF.L.U32 UR45, UR46, 0x6, URZ ;  /* 0x000000062e2d7899 */ /* 0x000fe2000800063f */
[----:B------:R-:W-:Y:S01]  /*03e0*/  LEA.HI R6, R6, R2, RZ, 0x2 ;  /* 0x0000000206067211 */ /* 0x000fe200078f10ff */
[----:B------:R-:W-:Y:S01]  /*03f0*/  IMAD.IADD R13, R2, 0x1, -R0 ;  /* 0x00000001020d7824 */ /* 0x000fe200078e0a00 */
[----:B------:R-:W-:Y:S01]  /*0400*/  SHF.R.S32.HI R0, RZ, 0x1f, R5 ;  /* 0x0000001fff007819 */ /* 0x000fe20000011405 */
[----:B------:R-:W-:Y:S01]  /*0410*/  IMAD.IADD R11, R4, 0x1, -R3 ;  /* 0x00000001040b7824 */ /* 0x000fe200078e0a03 */
[----:B------:R-:W-:Y:S01]  /*0420*/  SHF.R.S32.HI R3, RZ, 0x2, R5 ;  /* 0x00000002ff037819 */ /* 0x000fe20000011405 */
[----:B------:R-:W-:Y:S01]  /*0430*/  USHF.L.U32 UR44, UR6, 0x5, URZ ;  /* 0x00000005062c7899 */ /* 0x000fe2000800063f */
[----:B------:R-:W-:Y:S01]  /*0440*/  LOP3.LUT R6, R6, 0xfffffffc, RZ, 0xc0, !PT ;  /* 0xfffffffc06067812 */ /* 0x000fe200078ec0ff */
[----:B------:R-:W-:Y:S01]  /*0450*/  ULDC UR50, c[0x0][0x214] ;  /* 0x0000850000327ab9 */ /* 0x000fe20000000800 */
[----:B------:R-:W-:Y:S01]  /*0460*/  LEA.HI R0, R0, R3, RZ, 0x3 ;  /* 0x0000000300007211 */ /* 0x000fe200078f18ff */
[----:B------:R-:W-:Y:S01]  /*0470*/  ULDC UR57, c[0x0][0x1c8] ;  /* 0x0000720000397ab9 */ /* 0x000fe20000000800 */
[----:B------:R-:W-:Y:S01]  /*0480*/  SHF.R.S32.HI R12, RZ, 0x3, R10 ;  /* 0x00000003ff0c7819 */ /* 0x000fe2000001140a */
[----:B------:R-:W-:Y:S01]  /*0490*/  IMAD.IADD R18, R2, 0x1, -R6 ;  /* 0x0000000102127824 */ /* 0x000fe200078e0a06 */
[----:B------:R-:W-:Y:S01]  /*04a0*/  LOP3.LUT R0, R0, 0xfffffff8, RZ, 0xc0, !PT ;  /* 0xfffffff800007812 */ /* 0x000fe200078ec0ff */
[----:B------:R-:W-:Y:S01]  /*04b0*/  ULDC.U8 UR10, c[0x0][0x3d0] ;  /* 0x0000f400000a7ab9 */ /* 0x000fe20000000000 */
[----:B------:R-:W-:Y:S01]  /*04c0*/  SHF.R.S32.HI R4, RZ, 0x1f, R8 ;  /* 0x0000001fff047819 */ /* 0x000fe20000011408 */
[----:B------:R-:W-:Y:S01]  /*04d0*/  IMAD.SHL.U32 R2, R12, 0x40, RZ ;  /* 0x000000400c027824 */ /* 0x000fe200078e00ff */
[----:B------:R-:W-:Y:S01]  /*04e0*/  LOP3.LUT P4, RZ, R7, 0x4, RZ, 0xc0, !PT ;  /* 0x0000000407ff7812 */ /* 0x000fe2000788c0ff */
[----:B------:R-:W-:Y:S01]  /*04f0*/  IMAD.IADD R5, R3, 0x1, -R0 ;  /* 0x0000000103057824 */ /* 0x000fe200078e0a00 */
[----:B------:R-:W-:Y:S01]  /*0500*/  SHF.R.S32.HI R3, RZ, 0x1f, R9 ;  /* 0x0000001fff037819 */ /* 0x000fe20000011409 */
[----:B------:R-:W-:Y:S01]  /*0510*/  STL [R1+0x9c], R18 ;  /* 0x00009c1201007387 */ /* 0x000fe20000100800 */
[----:B------:R-:W-:Y:S01]  /*0520*/  LOP3.LUT R0, R2, 0x1c0, RZ, 0xc0, !PT ;  /* 0x000001c002007812 */ /* 0x000fe200078ec0ff */
[----:B------:R-:W-:Y:S01]  /*0530*/  ULDC UR51, c[0x0][0x224] ;  /* 0x0000890000337ab9 */ /* 0x000fe20000000800 */
[----:B------:R-:W-:Y:S01]  /*0540*/  LEA.HI R12, R4, R8, RZ, 0x3 ;  /* 0x00000008040c7211 */ /* 0x000fe200078f18ff */
[----:B------:R-:W-:Y:S01]  /*0550*/  STL [R1+0x50], R20 ;  /* 0x0000501401007387 */ /* 0x000fe20000100800 */
[----:B------:R-:W-:Y:S01]  /*0560*/  LOP3.LUT R2, R0, 0x38, R20, 0xf8, !PT ;  /* 0x0000003800027812 */ /* 0x000fe200078ef814 */
[----:B------:R-:W-:Y:S01]  /*0570*/  @UP2 UIMAD UR55, UR32, UR50, URZ ;  /* 0x00000032203722a4 */ /* 0x000fe2000f8e023f */
[----:B------:R-:W-:Y:S01]  /*0580*/  SHF.R.U32.HI R0, RZ, 0x3, R0 ;  /* 0x00000003ff007819 */ /* 0x000fe20000011600 */
[----:B------:R-:W-:Y:S01]  /*0590*/  ULDC.64 UR4, c[0x0][0x118] ;  /* 0x0000460000047ab9 */ /* 0x000fe20000000a00 */
[----:B------:R-:W-:Y:S01]  /*05a0*/  LEA.HI R17, R3, R9, RZ, 0x2 ;  /* 0x0000000903117211 */ /* 0x000fe200078f10ff */
[----:B------:R-:W-:Y:S01]  /*05b0*/  IMAD.U32 R3, RZ, RZ, UR15 ;  /* 0x0000000fff037e24 */ /* 0x000fe2000f8e00ff */
[----:B------:R-:W-:Y:S01]  /*05c0*/  LOP3.LUT R9, R2, R0, RZ, 0x3c, !PT ;  /* 0x0000000002097212 */ /* 0x000fe200078e3cff */
[----:B------:R-:W-:Y:S01]  /*05d0*/  IMAD.SHL.U32 R0, R7, 0x40, RZ ;  /* 0x0000004007007824 */ /* 0x000fe200078e00ff */
[----:B------:R-:W-:Y:S01]  /*05e0*/  LOP3.LUT R2, R12, 0xfffffff8, RZ, 0xc0, !PT ;  /* 0xfffffff80c027812 */ /* 0x000fe200078ec0ff */
[----:B------:R-:W-:Y:S01]  /*05f0*/  IMAD.SHL.U32 R3, R11, 0x200, RZ ;  /* 0x000002000b037824 */ /* 0x000fe200078e00ff */
[----:B------:R-:W-:Y:S01]  /*0600*/  LOP3.LUT P3, RZ, R7, 0x2, RZ, 0xc0, !PT ;  /* 0x0000000207ff7812 */ /* 0x000fe2000786c0ff */
[----:B------:R-:W-:Y:S01]  /*0610*/  ULOP3.LUT UR57, UR35, UR57, URZ, 0x3c, !UPT ;  /* 0x0000003923397292 */ /* 0x000fe2000f8e3c3f */
[----:B------:R-:W-:Y:S01]  /*0620*/  LOP3.LUT R0, R0, 0x1c0, RZ, 0xc0, !PT ;  /* 0x000001c000007812 */ /* 0x000fe200078ec0ff */
[----:B------:R-:W-:Y:S01]  /*0630*/  IMAD.IADD R8, R8, 0x1, -R2 ;  /* 0x0000000108087824 */ /* 0x000fe200078e0a02 */
[----:B------:R-:W-:Y:S01]  /*0640*/  SHF.R.S32.HI R7, RZ, 0x7, R14 ;  /* 0x00000007ff077819 */ /* 0x000fe2000001140e */
[----:B------:R-:W-:Y:S01]  /*0650*/  IMAD.SHL.U32 R2, R13, 0x10, RZ ;  /* 0x000000100d027824 */ /* 0x000fe200078e00ff */
[C---:B------:R-:W-:Y:S01]  /*0660*/  LOP3.LUT R252, R0.reuse, 0x8, R10, 0xf8, !PT ;  /* 0x0000000800fc7812 */ /* 0x040fe200078ef80a */
[----:B------:R-:W-:Y:S01]  /*0670*/  USHF.R.S32.HI UR58, URZ, 0x1f, UR35 ;  /* 0x0000001f3f3a7899 */ /* 0x000fe20008011423 */
[----:B------:R-:W-:Y:S01]  /*0680*/  LOP3.LUT R4, R5, 0x1, RZ, 0xc0, !PT ;  /* 0x0000000105047812 */ /* 0x000fe200078ec0ff */
[----:B------:R-:W-:Y:S01]  /*0690*/  UISETP.NE.AND UP3, UPT, UR10, URZ, UPT ;  /* 0x0000003f0a00728c */ /* 0x000fe2000bf65270 */
[----:B------:R-:W-:Y:S01]  /*06a0*/  LOP3.LUT R6, R0, 0x10, R2, 0xf8, !PT ;  /* 0x0000001000067812 */ /* 0x000fe200078ef802 */
[----:B------:R-:W-:Y:S01]  /*06b0*/  IMAD R2, R7, 0x800, R3 ;  /* 0x0000080007027824 */ /* 0x000fe200078e0203 */
[----:B------:R-:W-:Y:S01]  /*06c0*/  SHF.R.U32.HI R0, RZ, 0x3, R0 ;  /* 0x00000003ff007819 */ /* 0x000fe20000011600 */
[----:B------:R-:W-:Y:S01]  /*06d0*/  USHF.R.S32.HI UR61, URZ, 0x1f, UR35 ;  /* 0x0000001f3f3d7899 */ /* 0x000fe20008011423 */
[----:B------:R-:W-:Y:S01]  /*06e0*/  ISETP.NE.U32.AND P0, PT, R4, 0x1, PT ;  /* 0x000000010400780c */ /* 0x000fe20003f05070 */
[C---:B------:R-:W-:Y:S01]  /*06f0*/  IMAD.SHL.U32 R4, R5.reuse, 0x40, RZ ;  /* 0x0000004005047824 */ /* 0x040fe200078e00ff */
[----:B------:R-:W-:Y:S01]  /*0700*/  LOP3.LUT R252, R252, R0, RZ, 0x3c, !PT ;  /* 0x00000000fcfc7212 */ /* 0x000fe200078e3cff */
[----:B------:R-:W-:Y:S01]  /*0710*/  USHF.R.S32.HI UR60, URZ, 0x1f, UR32 ;  /* 0x0000001f3f3c7899 */ /* 0x000fe20008011420 */
[----:B------:R-:W-:Y:S01]  /*0720*/  LOP3.LUT R6, R6, 0x8, R10, 0xf8, !PT ;  /* 0x0000000806067812 */ /* 0x000fe200078ef80a */
[----:B------:R-:W-:Y:S01]  /*0730*/  USHF.R.S32.HI UR59, URZ, 0x1f, UR35 ;  /* 0x0000001f3f3b7899 */ /* 0x000fe20008011423 */
[----:B------:R-:W-:Y:S01]  /*0740*/  R2P PR, R5, 0x6 ;  /* 0x0000000605007804 */ /* 0x000fe20000000000 */
        /* <DEDUP_REMOVED lines=10> */
[----:B------:R-:W-:Y:S01]  /*07f0*/  UIMAD.WIDE.U32 UR40, UR36, UR42, URZ ;  /* 0x0000002a242872a5 */ /* 0x000fe2000f8e003f */
[----:B------:R-:W-:Y:S01]  /*0800*/  LOP3.LUT P5, RZ, R8, 0x2, RZ, 0xc0, !PT ;  /* 0x0000000208ff7812 */ /* 0x000fe200078ac0ff */
[----:B------:R-:W-:Y:S01]  /*0810*/  UIMAD UR52, UR37, UR42, URZ ;  /* 0x0000002a253472a4 */ /* 0x000fe2000f8e023f */
[----:B------:R-:W-:Y:S01]  /*0820*/  LOP3.LUT R2, R2, 0x18, RZ, 0xc0, !PT ;  /* 0x0000001802027812 */ /* 0x000fe200078ec0ff */
[----:B------:R-:W-:-:S02]  /*0830*/  USHF.R.S32.HI UR54, URZ, 0x1f, UR47 ;  /* 0x0000001f3f367899 */ /* 0x000fc4000801142f */
[----:B------:R-:W-:Y:S01]  /*0840*/  UIMAD UR51, UR7, UR51, URZ ;  /* 0x00000033073372a4 */ /* 0x000fe2000f8e023f */
[----:B------:R-:W-:Y:S01]  /*0850*/  LOP3.LUT R9, R2, 0x20, R5, 0xf8, !PT ;  /* 0x0000002002097812 */ /* 0x000fe200078ef805 */
[----:B------:R-:W-:Y:S01]  /*0860*/  @!UP2 UIMAD UR50, UR8, UR50, URZ ;  /* 0x000000320832a2a4 */ /* 0x000fe2000f8e023f */
[----:B------:R-:W-:Y:S01]  /*0870*/  LOP3.LUT R5, R0, 0x20, R6, 0xf8, !PT ;  /* 0x0000002000057812 */ /* 0x000fe200078ef806 */
[----:B------:R-:W-:Y:S01]  /*0880*/  IMAD.U32 R6, RZ, RZ, UR9 ;  /* 0x00000009ff067e24 */ /* 0x000fe2000f8e00ff */
[----:B------:R-:W-:Y:S01]  /*0890*/  LOP3.LUT R7, R4, R0, R2, 0x1e, !PT ;  /* 0x0000000004077212 */ /* 0x000fe200078e1e02 */
[----:B------:R-:W-:Y:S01]  /*08a0*/  IMAD.SHL.U32 R0, R16, 0x2, RZ ;  /* 0x0000000210007824 */ /* 0x000fe200078e00ff */
[----:B------:R-:W-:Y:S01]  /*08b0*/  LOP3.LUT R4, R5, R4, RZ, 0x3c, !PT ;  /* 0x0000000405047212 */ /* 0x000fe200078e3cff */
[----:B------:R-:W-:Y:S01]  /*08c0*/  IMAD.SHL.U32 R6, R8, 0x40, RZ ;  /* 0x0000004008067824 */ /* 0x000fe200078e00ff */
[----:B------:R-:W-:Y:S01]  /*08d0*/  IADD3 R16, R20, 0x40, RZ ;  /* 0x0000004014107810 */ /* 0x000fe20007ffe0ff */
[--C-:B------:R-:W-:Y:S01]  /*08e0*/  IMAD R5, R18, 0x400, R0.reuse ;  /* 0x0000040012057824 */ /* 0x100fe200078e0200 */
[----:B------:R-:W-:Y:S01]  /*08f0*/  USHF.R.S32.HI UR49, URZ, 0x1f, UR45 ;  /* 0x0000001f3f317899 */ /* 0x000fe2000801142d */
[----:B------:R-:W-:Y:S01]  /*0900*/  IMAD R2, R13, 0x400, R0 ;  /* 0x000004000d027824 */ /* 0x000fe200078e0200 */
[----:B------:R-:W-:Y:S01]  /*0910*/  LOP3.LUT R0, R6, 0x1c0, RZ, 0xc0, !PT ;  /* 0x000001c006007812 */ /* 0x000fe200078ec0ff */
[----:B------:R-:W-:Y:S01]  /*0920*/  IMAD.IADD R14, R5, 0x1, R4 ;  /* 0x00000001050e7824 */ /* 0x000fe200078e0204 */
[----:B------:R-:W-:Y:S01]  /*0930*/  STL [R1+0x6c], R16 ;  /* 0x00006c1001007387 */ /* 0x000fe20000100800 */
[----:B------:R-:W-:Y:S01]  /*0940*/  IMAD.SHL.U32 R4, R11, 0x8, RZ ;  /* 0x000000080b047824 */ /* 0x000fe200078e00ff */
[----:B------:R-:W-:Y:S01]  /*0950*/  USHF.R.S32.HI UR48, URZ, 0x1f, UR44 ;  /* 0x0000001f3f307899 */ /* 0x000fe2000801142c */
        /* <DEDUP_REMOVED lines=67> */
.L_x_805:
        /* <DEDUP_REMOVED lines=53> */
.L_x_761:
        /* <DEDUP_REMOVED lines=21> */
[----:B------:R-:W-:Y:S02]  /*1230*/  ULDC.64 UR10, c[0x0][0x178] ;  /* 0x00005e00000a7ab9 */ /* 0x000fe40000000a00 */
[----:B-1----:R-:W-:Y:S02]  /*1240*/  UISETP.NE.AND UP0, UPT, UR21, -0x1, UPT ;  /* 0xffffffff1500788c */ /* 0x002fe4000bf05270 */
[----:B------:R-:W-:Y:S02]  /*1250*/  UIADD3 UR6, UR24, 0x3f, URZ ;  /* 0x0000003f18067890 */ /* 0x000fe4000fffe03f */
[----:B------:R-:W-:Y:S02]  /*1260*/  UIMAD UR12, UR39, UR10, URZ ;  /* 0x0000000a270c72a4 */ /* 0x000fe4000f8e023f */
[----:B------:R-:W-:Y:S01]  /*1270*/  UIMAD.WIDE.U32 UR8, UR32, UR10, URZ ;  /* 0x0000000a200872a5 */ /* 0x000fe2000f8e003f */
[----:B------:R-:W-:Y:S01]  /*1280*/  PLOP3.LUT P0, PT, PT, PT, UP0, 0x80, 0x0 ;  /* 0x000000000000781c */ /* 0x000fe20003f0f008 */
[----:B------:R-:W-:-:S02]  /*1290*/  USHF.R.S32.HI UR10, URZ, 0x1f, UR6 ;  /* 0x0000001f3f0a7899 */ /* 0x000fc40008011406 */
[----:B------:R-:W-:Y:S02]  /*12a0*/  UIMAD UR14, UR32, UR11, UR12 ;  /* 0x0000000b200e72a4 */ /* 0x000fe4000f8e020c */
[----:B------:R-:W-:Y:S02]  /*12b0*/  ULEA.HI UR33, UR10, UR6, URZ, 0x6 ;  /* 0x000000060a217291 */ /* 0x000fe4000f8f303f */
[----:B------:R-:W-:Y:S02]  /*12c0*/  ULDC.64 UR12, c[0x0][0x190] ;  /* 0x00006400000c7ab9 */ /* 0x000fe40000000a00 */
[----:B------:R-:W-:Y:S02]  /*12d0*/  UISETP.NE.AND UP1, UPT, UR15, -0x1, UPT ;  /* 0xffffffff0f00788c */ /* 0x000fe4000bf25270 */
[----:B------:R-:W-:Y:S02]  /*12e0*/  UIMAD.WIDE.U32 UR10, UR15, UR12, URZ ;  /* 0x0000000c0f0a72a5 */ /* 0x000fe4000f8e003f */
[----:B------:R-:W-:-:S02]  /*12f0*/  @UP0 UIADD3 UR6, UR20, UR21, URZ ;  /* 0x0000001514060290 */ /* 0x000fc4000fffe03f */
[----:B------:R-:W-:Y:S02]  /*1300*/  ULDC.64 UR16, c[0x0][0x198] ;  /* 0x0000660000107ab9 */ /* 0x000fe40000000a00 */
[----:B------:R-:W-:Y:S02]  /*1310*/  UIADD3 UR34, UR9, UR14, URZ ;  /* 0x0000000e09227290 */ /* 0x000fe4000fffe03f */
[----:B------:R-:W-:Y:S02]  /*1320*/  USEL UR38, UR8, UR10, !UP1 ;  /* 0x0000000a08267287 */ /* 0x000fe4000c800000 */
[----:B------:R-:W-:-:S04]  /*1330*/  @UP0 UIMAD.WIDE.U32 UR8, UR6, UR16, URZ ;  /* 0x00000010060802a5 */ /* 0x000fc8000f8e003f */
[----:B------:R-:W-:Y:S02]  /*1340*/  @UP0 UIMAD UR27, UR6, UR17, UR9 ;  /* 0x00000011061b02a4 */ /* 0x000fe4000f8e0209 */
[----:B------:R-:W-:Y:S02]  /*1350*/  ULOP3.LUT UR9, UR33, 0xffffffc0, URZ, 0xc0, !UPT ;  /* 0xffffffc021097892 */ /* 0x000fe4000f8ec03f */
[----:B------:R-:W-:Y:S02]  /*1360*/  UIMAD UR6, UR15, UR13, URZ ;  /* 0x0000000d0f0672a4 */ /* 0x000fe4000f8e023f */
[----:B------:R-:W-:Y:S02]  /*1370*/  UIADD3 UR17, UR9, -0x40, URZ ;  /* 0xffffffc009117890 */ /* 0x000fe4000fffe03f */
[----:B------:R-:W-:Y:S02]  /*1380*/  @UP1 UIADD3 UR34, UR11, UR6, URZ ;  /* 0x000000060b221290 */ /* 0x000fe4000fffe03f */
[----:B------:R-:W-:-:S02]  /*1390*/  USHF.R.S32.HI UR29, URZ, 0x1f, UR17 ;  /* 0x0000001f3f1d7899 */ /* 0x000fc40008011411 */
        /* <DEDUP_REMOVED lines=14> */
.L_x_763:
        /* <DEDUP_REMOVED lines=18> */
.L_x_764:
        /* <DEDUP_REMOVED lines=72> */
.L_x_765:
[----:B------:R-:W-:Y:S02]  /*1a20*/  UMOV UR12, UR51 ;  /* 0x00000033000c7c82 */ /* 0x000fe40008000000 */
.L_x_766:
[----:B------:R-:W2:Y:S04]  /*1a30*/  LDL.64 R4, [R1+0x50] ;  /* 0x0000500001047983 */ /* 0x000ea80000100a00 */
[----:B------:R1:W3:Y:S01]  /*1a40*/  LDL.64 R28, [R1+0x50] ;  /* 0x00005000011c7983 */ /* 0x0002e20000100a00 */
[----:B------:R-:W-:Y:S01]  /*1a50*/  UIADD3 UR8, UP5, UP4, UR8, UR45, UR47 ;  /* 0x0000002d08087290 */ /* 0x000fe2000fcbe02f */
[----:B------:R-:W-:Y:S01]  /*1a60*/  BSSY B1, `(.L_x_762) ;  /* 0x0000865000017945 */ /* 0x000fe20003800000 */
[----:B------:R-:W-:Y:S01]  /*1a70*/  UMOV UR15, 0x4 ;  /* 0x00000004000f7882 */ /* 0x000fe20000000000 */
        /* <DEDUP_REMOVED lines=11> */
[----:B------:R-:W-:-:S04]  /*1b30*/  UIMAD UR6, UR58, UR8, URZ ;  /* 0x000000083a0672a4 */ /* 0x000fc8000f8e023f */
[----:B------:R-:W-:Y:S01]  /*1b40*/  UIMAD UR10, UR35, UR9, UR6 ;  /* 0x00000009230a72a4 */ /* 0x000fe2000f8e0206 */
[----:B----4-:R-:W-:Y:S02]  /*1b50*/  SHF.R.S32.HI R30, RZ, 0x1f, R30 ;  /* 0x0000001fff1e7819 */ /* 0x010fe4000001141e */
[----:B------:R-:W-:Y:S02]  /*1b60*/  ULDC.64 UR8, c[0x0][0x370] ;  /* 0x0000dc0000087ab9 */ /* 0x000fe40000000a00 */
[----:B------:R-:W-:Y:S01]  /*1b70*/  UIMAD UR6, UR29, UR8, URZ ;  /* 0x000000081d0672a4 */ /* 0x000fe2000f8e023f */
[----:B-----5:R-:W-:Y:S01]  /*1b80*/  LEA.HI R30, R30, R31, RZ, 0x3 ;  /* 0x0000001f1e1e7211 */ /* 0x020fe200078f18ff */
[----:B------:R-:W-:Y:S02]  /*1b90*/  UIADD3 UR8, UR17, UR12, URZ ;  /* 0x0000000c11087290 */ /* 0x000fe4000fffe03f */
[----:B------:R-:W-:Y:S01]  /*1ba0*/  UIMAD UR6, UR17, UR9, UR6 ;  /* 0x00000009110672a4 */ /* 0x000fe2000f8e0206 */
[----:B------:R-:W-:Y:S01]  /*1bb0*/  SHF.R.S32.HI R30, RZ, 0x3, R30 ;  /* 0x00000003ff1e7819 */ /* 0x000fe2000001141e */
[----:B------:R-:W-:Y:S01]  /*1bc0*/  ULEA.HI.SX32 UR12, UR33, 0xffffffff, 0x1a ;  /* 0xffffffff210c7891 */ /* 0x000fe2000f8fd23f */
        /* <DEDUP_REMOVED lines=39> */
[----:B------:R-:W-:-:S02]  /*1e40*/  IADD3 R20, R9, UR11, RZ ;  /* 0x0000000b09147c10 */ /* 0x000fc4000fffe0ff */
[----:B------:R-:W-:Y:S01]  /*1e50*/  ULDC.64 UR18, c[0x0][0x200] ;  /* 0x0000800000127ab9 */ /* 0x000fe20000000a00 */
[----:B------:R-:W-:Y:S01]  /*1e60*/  IMAD.IADD R19, R7, 0x1, R4 ;  /* 0x0000000107137824 */ /* 0x000fe200078e0204 */
[----:B------:R-:W-:Y:S01]  /*1e70*/  LEA R14, P2, R8, c[0x0][0x160], 0x1 ;  /* 0x00005800080e7a11 */ /* 0x000fe200078408ff */
[----:B------:R-:W-:Y:S01]  /*1e80*/  UIMAD.WIDE UR14, UR6, UR15, UR18 ;  /* 0x0000000f060e72a5 */ /* 0x000fe2000f8e0212 */
[----:B------:R-:W-:Y:S02]  /*1e90*/  LEA R12, P1, R6, c[0x0][0x330], 0x1 ;  /* 0x0000cc00060c7a11 */ /* 0x000fe400078208ff */
[----:B------:R-:W-:Y:S02]  /*1ea0*/  LEA.HI.X R15, R8, c[0x0][0x164], R20, 0x1, P2 ;  /* 0x00005900080f7a11 */ /* 0x000fe400010f0c14 */
[----:B------:R-:W-:Y:S01]  /*1eb0*/  LEA.HI.X R13, R6, c[0x0][0x334], R19, 0x1, P1 ;  /* 0x0000cd00060d7a11 */ /* 0x000fe200008f0c13 */
[----:B------:R-:W-:Y:S05]  /*1ec0*/  @!P0 BRA `(.L_x_767) ;  /* 0x000078a000008947 */ /* 0x000fea0003800000 */
[----:B-1----:R-:W2:Y:S01]  /*1ed0*/  LDL R27, [R1+0x2c] ;  /* 0x00002c00011b7983 */ /* 0x002ea20000100800 */
[----:B------:R-:W-:Y:S01]  /*1ee0*/  PLOP3.LUT P0, PT, PT, PT, UP3, 0x80, 0x0 ;  /* 0x000000000000781c */ /* 0x000fe20003f0f038 */
[----:B------:R-:W-:Y:S01]  /*1ef0*/  ULDC.64 UR10, c[0x0][0x1a0] ;  /* 0x00006800000a7ab9 */ /* 0x000fe20000000a00 */
[----:B------:R-:W-:Y:S01]  /*1f00*/  IMAD.MOV.U32 R32, RZ, RZ, R14 ;  /* 0x000000ffff207224 */ /* 0x000fe200078e000e */
[----:B------:R-:W-:Y:S01]  /*1f10*/  UIMAD UR6, UR13, UR10, URZ ;  /* 0x0000000a0d0672a4 */ /* 0x000fe2000f8e023f */
[----:B------:R-:W-:Y:S01]  /*1f20*/  MOV R33, R15 ;  /* 0x0000000f00217202 */ /* 0x000fe20000000f00 */
[----:B------:R-:W-:Y:S01]  /*1f30*/  IMAD.MOV.U32 R34, RZ, RZ, R12 ;  /* 0x000000ffff227224 */ /* 0x000fe200078e000c */
[----:B------:R-:W-:Y:S01]  /*1f40*/  MOV R35, R13 ;  /* 0x0000000d00237202 */ /* 0x000fe20000000f00 */
[----:B------:R-:W-:Y:S01]  /*1f50*/  UIMAD UR6, UR22, UR11, UR6 ;  /* 0x0000000b160672a4 */ /* 0x000fe2000f8e0206 */
[----:B------:R-:W-:Y:S01]  /*1f60*/  MOV R21, UR22 ;  /* 0x0000001600157c02 */ /* 0x000fe20008000f00 */
[----:B------:R1:W-:Y:S01]  /*1f70*/  STL.64 [R1+0x30], R16 ;  /* 0x0000301001007387 */ /* 0x0003e20000100a00 */
[----:B------:R-:W-:Y:S01]  /*1f80*/  UMOV UR16, UR9 ;  /* 0x0000000900107c82 */ /* 0x000fe20008000000 */
[----:B------:R-:W-:Y:S01]  /*1f90*/  BSSY B0, `(.L_x_768) ;  /* 0x0000035000007945 */ /* 0x000fe20003800000 */
[----:B------:R-:W-:Y:S01]  /*1fa0*/  UMOV UR17, UR8 ;  /* 0x0000000800117c82 */ /* 0x000fe20008000000 */
[----:B------:R-:W-:Y:S01]  /*1fb0*/  MOV R11, UR6 ;  /* 0x00000006000b7c02 */ /* 0x000fe20008000f00 */
[----:B------:R-:W-:Y:S01]  /*1fc0*/  UIMAD UR6, UR28, -0x40, UR7 ;  /* 0xffffffc01c0678a4 */ /* 0x000fe2000f8e0207 */
[----:B------:R3:W-:Y:S01]  /*1fd0*/  STL.64 [R1+0x48], R32 ;  /* 0x0000482001007387 */ /* 0x0007e20000100a00 */
[----:B------:R-:W-:Y:S01]  /*1fe0*/  IMAD.WIDE.U32 R4, R21, c[0x0][0x1a0], R28 ;  /* 0x0000680015047a25 */ /* 0x000fe200078e001c */
[----:B------:R-:W-:-:S02]  /*1ff0*/  UMOV UR9, UR12 ;  /* 0x0000000c00097c82 */ /* 0x000fc40008000000 */
[----:B------:R-:W-:Y:S01]  /*2000*/  @P0 BAR.SYNC.DEFER_BLOCKING 0x0 ;  /* 0x0000000000000b1d */ /* 0x000fe20000010000 */
[----:B------:R-:W-:Y:S02]  /*2010*/  ISETP.GE.AND P6, PT, R30, UR6, PT ;  /* 0x000000061e007c0c */ /* 0x000fe4000bfc6270 */
[----:B------:R-:W-:Y:S01]  /*2020*/  IADD3 R10, P0, R4, UR30, RZ ;  /* 0x0000001e040a7c10 */ /* 0x000fe2000ff1e0ff */
[----:B------:R-:W-:Y:S02]  /*2030*/  IMAD R4, R23, c[0x0][0x1b8], RZ ;  /* 0x00006e0017047a24 */ /* 0x000fe400078e02ff */
[----:B------:R3:W-:Y:S01]  /*2040*/  STL.64 [R1+0x40], R34 ;  /* 0x0000402201007387 */ /* 0x0007e20000100a00 */
[----:B------:R-:W-:Y:S01]  /*2050*/  IADD3.X R11, R5, UR31, R11, P0, !PT ;  /* 0x0000001f050b7c10 */ /* 0x000fe200087fe40b */
[----:B------:R-:W-:-:S04]  /*2060*/  IMAD R4, R18, c[0x0][0x1bc], R4 ;  /* 0x00006f0012047a24 */ /* 0x000fc800078e0204 */
        /* <DEDUP_REMOVED lines=39> */
.L_x_769:
[----:B------:R-:W-:Y:S05]  /*22e0*/  BSYNC B0 ;  /* 0x0000000000007941 */ /* 0x000fea0003800000 */
.L_x_768:
        /* <DEDUP_REMOVED lines=42> */
.L_x_771:
[----:B------:R-:W-:Y:S05]  /*2590*/  BSYNC B0 ;  /* 0x0000000000007941 */ /* 0x000fea0003800000 */
.L_x_770:
        /* <DEDUP_REMOVED lines=29> */
.L_x_773:
[----:B------:R-:W-:Y:S05]  /*2770*/  BSYNC B0 ;  /* 0x0000000000007941 */ /* 0x000fea0003800000 */
.L_x_772:
        /* <DEDUP_REMOVED lines=40> */
.L_x_775:
[----:B------:R-:W-:Y:S05]  /*2a00*/  BSYNC B0 ;  /* 0x0000000000007941 */ /* 0x000fea0003800000 */
.L_x_774:
        /* <DEDUP_REMOVED lines=26> */
.L_x_777:
[----:B------:R-:W-:Y:S05]  /*2bb0*/  BSYNC B0 ;  /* 0x0000000000007941 */ /* 0x000fea0003800000 */
.L_x_776:
        /* <DEDUP_REMOVED lines=38> */
.L_x_779:
[----:B------:R-:W-:Y:S05]  /*2e20*/  BSYNC B0 ;  /* 0x0000000000007941 */ /* 0x000fea0003800000 */
.L_x_778:
[----:B------:R-:W5:Y:S01]  /*2e30*/  LDL R15, [R1+0x74] ;  /* 0x00007400010f7983 */ /* 0x000f620000100800 */
[----:B-1----:R-:W-:Y:S01]  /*2e40*/  IMAD.MOV.U32 R6, RZ, RZ, 0x7f800000 ;  /* 0x7f800000ff067424 */ /* 0x002fe200078e00ff */
[----:B------:R-:W-:Y:S01]  /*2e50*/  MOV R7, 0x7f800000 ;  /* 0x7f80000000077802 */ /* 0x000fe20000000f00 */
[----:B------:R-:W-:Y:S01]  /*2e60*/  ULDC.64 UR10, c[0x0][0x198] ;  /* 0x00006600000a7ab9 */ /* 0x000fe20000000a00 */
[C---:B-----5:R-:W-:Y:S02]  /*2e70*/  IADD3 R4, R15.reuse, 0x8, RZ ;  /* 0x000000080f047810 */ /* 0x060fe40007ffe0ff */
[----:B------:R-:W-:Y:S02]  /*2e80*/  ISETP.GE.AND P1, PT, R15, UR6, PT ;  /* 0x000000060f007c0c */ /* 0x000fe4000bf26270 */
[----:B------:R-:W-:Y:S02]  /*2e90*/  ISETP.GE.AND P0, PT, R4, UR6, PT ;  /* 0x0000000604007c0c */ /* 0x000fe4000bf06270 */
        /* <DEDUP_REMOVED lines=54> */
.L_x_781:
[----:B------:R-:W-:Y:S05]  /*3200*/  BSYNC B0 ;  /* 0x0000000000007941 */ /* 0x000fea0003800000 */
.L_x_780:
        /* <DEDUP_REMOVED lines=39> */
.L_x_783:
[----:B------:R-:W-:Y:S05]  /*3480*/  BSYNC B0 ;  /* 0x0000000000007941 */ /* 0x000fea0003800000 */
.L_x_782:
[----:B------:R-:W0:Y:S01]  /*3490*/  LDGDEPBAR ;  /* 0x00000000000079af */ /* 0x000e220000000000 */
[----:B------:R-:W-:Y:S02]  /*34a0*/  ULDC.64 UR12, c[0x0][0x318] ;  /* 0x0000c600000c7ab9 */ /* 0x000fe40000000a00 */
[----:B------:R-:W-:Y:S02]  /*34b0*/  UISETP.NE.U32.AND UP1, UPT, URZ, UR12, UPT ;  /* 0x0000000c3f00728c */ /* 0x000fe4000bf25070 */
[----:B------:R-:W-:Y:S02]  /*34c0*/  ULDC.64 UR18, c[0x0][0x320] ;  /* 0x0000c80000127ab9 */ /* 0x000fe40000000a00 */
[----:B------:R-:W-:-:S06]  /*34d0*/  UISETP.NE.AND.EX UP1, UPT, URZ, UR13, UPT, UP1 ;  /* 0x0000000d3f00728c */ /* 0x000fcc000bf25310 */
        /* <DEDUP_REMOVED lines=13> */
[----:B-1----:R1:W5:Y:S01]  /*35b0*/  @P1 LDG.E R9, [R4.64] ;  /* 0x0000000404091981 */ /* 0x002362000c1e1900 */
[----:B------:R-:W-:Y:S02]  /*35c0*/  IMAD.MOV.U32 R12, RZ, RZ, c[0x0][0x308] ;  /* 0x0000c200ff0c7624 */ /* 0x000fe400078e00ff */
[----:B------:R-:W-:Y:S01]  /*35d0*/  IMAD.MOV.U32 R13, RZ, RZ, c[0x0][0x30c] ;  /* 0x0000c300ff0d7624 */ /* 0x000fe200078e00ff */
[----:B------:R-:W2:Y:S01]  /*35e0*/  S2R R8, SR_TID.X ;  /* 0x0000000000087919 */ /* 0x000ea20000002100 */
[CC--:B------:R-:W-:Y:S01]  /*35f0*/  LEA.HI R6, R26.reuse, R25.reuse, RZ, 0x7 ;  /* 0x000000191a067211 */ /* 0x0c0fe200078f38ff */
[----:B------:R-:W5:Y:S01]  /*3600*/  @P1 MUFU.RCP R14, c[0x0][0x238] ;  /* 0x00008e00000e1b08 */ /* 0x000f620000001000 */
[----:B------:R-:W-:Y:S01]  /*3610*/  LEA.HI R7, R26, R25, RZ, 0x3 ;  /* 0x000000191a077211 */ /* 0x000fe200078f18ff */
[----:B------:R-:W-:Y:S01]  /*3620*/  IMAD.MOV.U32 R240, RZ, RZ, 0x20 ;  /* 0x00000020fff07424 */ /* 0x000fe200078e00ff */
[----:B------:R-:W-:Y:S01]  /*3630*/  SHF.R.S32.HI R6, RZ, 0x7, R6 ;  /* 0x00000007ff067819 */ /* 0x000fe20000011406 */
[----:B------:R-:W3:Y:S04]  /*3640*/  LDSM.16.M88.4 R164, [R252+0x12000] ;  /* 0x01200000fca4783b */ /* 0x000ee80000000200 */
[----:B------:R-:W-:Y:S01]  /*3650*/  IMAD.SHL.U32 R11, R6, 0x20, RZ ;  /* 0x00000020060b7824 */ /* 0x000fe200078e00ff */
[----:B------:R-:W4:Y:S04]  /*3660*/  LDSM.16.M88.4 R168, [R252+0x12800] ;  /* 0x01280000fca8783b */ /* 0x000f280000000200 */
[----:B------:R-:W3:Y:S04]  /*3670*/  LDSM.16.M88.4 R196, [R252+0x14000] ;  /* 0x01400000fcc4783b */ /* 0x000ee80000000200 */
[----:B------:R-:W3:Y:S04]  /*3680*/  LDSM.16.M88.4 R200, [R252+0x14800] ;  /* 0x01480000fcc8783b */ /* 0x000ee80000000200 */
[----:B-1----:R1:W3:Y:S01]  /*3690*/  LDG.E.64 R4, [R12.64+0x8] ;  /* 0x000008040c047981 */ /* 0x0022e2000c1e1b00 */
[----:B--2---:R-:W-:-:S03]  /*36a0*/  IMAD.SHL.U32 R8, R8, 0x2, RZ ;  /* 0x0000000208087824 */ /* 0x004fc600078e00ff */
[----:B------:R-:W2:Y:S02]  /*36b0*/  LDSM.16.M88.4 R228, [R252+0x16000] ;  /* 0x01600000fce4783b */ /* 0x000ea40000000200 */
[----:B------:R-:W-:Y:S01]  /*36c0*/  LOP3.LUT R11, R11, 0x6, R8, 0xf8, !PT ;  /* 0x000000060b0b7812 */ /* 0x000fe200078ef808 */
[----:B------:R-:W-:Y:S01]  /*36d0*/  IMAD.U32 R8, RZ, RZ, UR28 ;  /* 0x0000001cff087e24 */ /* 0x000fe2000f8e00ff */
[----:B------:R-:W2:Y:S04]  /*36e0*/  LDSM.16.M88.4 R232, [R252+0x16800] ;  /* 0x01680000fce8783b */ /* 0x000ea80000000200 */
[----:B-1----:R-:W2:Y:S01]  /*36f0*/  LDG.E.64 R12, [R12.64] ;  /* 0x000000040c0c7981 */ /* 0x002ea2000c1e1b00 */
[----:B------:R-:W-:Y:S01]  /*3700*/  LEA R16, R8, R11, 0x6 ;  /* 0x0000000b08107211 */ /* 0x000fe200078e30ff */
[----:B------:R-:W-:Y:S01]  /*3710*/  CS2R R142, SRZ ;  /* 0x00000000008e7805 */ /* 0x000fe2000001ff00 */
[----:B------:R-:W-:Y:S01]  /*3720*/  LOP3.LUT R7, R7, 0xfffffff8, RZ, 0xc0, !PT ;  /* 0xfffffff807077812 */ /* 0x000fe200078ec0ff */
[----:B------:R-:W-:Y:S01]  /*3730*/  CS2R R140, SRZ ;  /* 0x00000000008c7805 */ /* 0x000fe2000001ff00 */
[----:B------:R-:W-:Y:S01]  /*3740*/  CS2R R146, SRZ ;  /* 0x0000000000927805 */ /* 0x000fe2000001ff00 */
[----:B------:R-:W-:Y:S01]  /*3750*/  STL [R1+0x38], R16 ;  /* 0x0000381001007387 */ /* 0x000fe20000100800 */
[----:B------:R-:W-:Y:S01]  /*3760*/  IADD3 R10, -R7, R25, RZ ;  /* 0x00000019070a7210 */ /* 0x000fe20007ffe1ff */
[----:B------:R-:W-:Y:S01]  /*3770*/  IMAD.U32 R7, RZ, RZ, UR28 ;  /* 0x0000001cff077e24 */ /* 0x000fe2000f8e00ff */
[----:B------:R-:W-:Y:S01]  /*3780*/  CS2R R144, SRZ ;  /* 0x0000000000907805 */ /* 0x000fe2000001ff00 */
[----:B------:R-:W4:Y:S01]  /*3790*/  LDL R8, [R1] ;  /* 0x0000000001087983 */ /* 0x000f220000100800 */
[----:B------:R-:W-:Y:S01]  /*37a0*/  LOP3.LUT P0, RZ, R10, 0x2, RZ, 0xc0, !PT ;  /* 0x000000020aff7812 */ /* 0x000fe2000780c0ff */
        /* <DEDUP_REMOVED lines=41> */
[----:B------:R-:W-:Y:S01]  /*3a40*/  UMOV UR6, URZ ;  /* 0x0000003f00067c82 */ /* 0x000fe20008000000 */
[----:B-----5:R-:W-:-:S02]  /*3a50*/  @P1 FMUL.FTZ R9, R9, R14 ;  /* 0x0000000e09091220 */ /* 0x020fc40000410000 */
[----:B------:R-:W-:Y:S01]  /*3a60*/  IMAD R14, R7, 0x2, R6 ;  /* 0x00000002070e7824 */ /* 0x000fe200078e0206 */
[--C-:B------:R-:W-:Y:S01]  /*3a70*/  SHF.R.S32.HI R6, RZ, 0x1f, R22.reuse ;  /* 0x0000001fff067819 */ /* 0x100fe20000011416 */
[----:B------:R1:W3:Y:S02]  /*3a80*/  @P1 R2UR UR12, R9 ;  /* 0x00000000090c13c2 */ /* 0x0002e400000e0000 */
[----:B-1----:R-:W5:Y:S01]  /*3a90*/  LDL R9, [R1+0x4] ;  /* 0x0000040001097983 */ /* 0x002f620000100800 */
[----:B------:R-:W-:Y:S02]  /*3aa0*/  IADD3 R7, P2, P1, R4, UR44, R22 ;  /* 0x0000002c04077c10 */ /* 0x000fe4000f95e016 */
[----:B------:R-:W-:Y:S02]  /*3ab0*/  SEL R240, R240, 0xffffffe0, !P0 ;  /* 0xffffffe0f0f07807 */ /* 0x000fe40004000000 */
[----:B------:R-:W-:-:S03]  /*3ac0*/  IADD3.X R4, R5, UR48, R6, P2, P1 ;  /* 0x0000003005047c10 */ /* 0x000fc600097e2406 */
[----:B------:R-:W-:Y:S01]  /*3ad0*/  IMAD.IADD R240, R240, 0x1, R252 ;  /* 0x00000001f0f07824 */ /* 0x000fe200078e02fc */
[----:B--2---:R-:W1:Y:S01]  /*3ae0*/  R2UR UR10, R13 ;  /* 0x000000000d0a73c2 */ /* 0x004e6200000e0000 */
[----:B------:R2:W-:Y:S04]  /*3af0*/  STL [R1+0x98], R4 ;  /* 0x0000980401007387 */ /* 0x0005e80000100800 */
[----:B------:R-:W3:Y:S03]  /*3b00*/  LDSM.16.M88.4 R172, [R240+0x12000] ;  /* 0x01200000f0ac783b */ /* 0x000ee60000000200 */
[----:B------:R1:W1:Y:S01]  /*3b10*/  R2UR UR8, R12 ;  /* 0x000000000c0873c2 */ /* 0x00026200000e0000 */
[----:B------:R-:W3:Y:S04]  /*3b20*/  LDSM.16.M88.4 R176, [R240+0x12800] ;  /* 0x01280000f0b0783b */ /* 0x000ee80000000200 */
[----:B------:R-:W3:Y:S04]  /*3b30*/  LDSM.16.M88.4 R204, [R240+0x14000] ;  /* 0x01400000f0cc783b */ /* 0x000ee80000000200 */
[----:B------:R-:W3:Y:S04]  /*3b40*/  LDSM.16.M88.4 R208, [R240+0x14800] ;  /* 0x01480000f0d0783b */ /* 0x000ee80000000200 */
[----:B------:R-:W5:Y:S04]  /*3b50*/  LDSM.16.M88.4 R236, [R240+0x16000] ;  /* 0x01600000f0ec783b */ /* 0x000f680000000200 */
[----:B----4-:R-:W4:Y:S01]  /*3b60*/  LDSM.16.M88.4 R156, [R8+0x12000] ;  /* 0x01200000089c783b */ /* 0x010f220000000200 */
[----:B--2---:R-:W-:-:S03]  /*3b70*/  IADD3 R4, R15, -UR24, -R16 ;  /* 0x800000180f047c10 */ /* 0x004fc6000fffe810 */
[----:B------:R-:W2:Y:S01]  /*3b80*/  LDSM.16.M88.4 R160, [R8+0x12800] ;  /* 0x0128000008a0783b */ /* 0x000ea20000000200 */
[----:B------:R-:W-:-:S03]  /*3b90*/  IADD3 R4, R4, UR7, RZ ;  /* 0x0000000704047c10 */ /* 0x000fc6000fffe0ff */
[----:B------:R-:W2:Y:S01]  /*3ba0*/  LDSM.16.M88.4 R188, [R8+0x14000] ;  /* 0x0140000008bc783b */ /* 0x000ea20000000200 */
[----:B-1----:R-:W-:-:S03]  /*3bb0*/  LOP3.LUT R5, R14, UR10, RZ, 0x3c, !PT ;  /* 0x0000000a0e057c12 */ /* 0x002fc6000f8e3cff */
[----:B------:R-:W1:Y:S04]  /*3bc0*/  LDSM.16.M88.4 R192, [R8+0x14800] ;  /* 0x0148000008c0783b */ /* 0x000e680000000200 */
[----:B------:R-:W1:Y:S04]  /*3bd0*/  LDSM.16.M88.4 R220, [R8+0x16000] ;  /* 0x0160000008dc783b */ /* 0x000e680000000200 */
[----:B------:R-:W1:Y:S04]  /*3be0*/  LDSM.16.M88.4 R224, [R8+0x16800] ;  /* 0x0168000008e0783b */ /* 0x000e680000000200 */
[----:B------:R-:W1:Y:S04]  /*3bf0*/  LDSM.16.M88.4 R240, [R240+0x16800] ;  /* 0x01680000f0f0783b */ /* 0x000e680000000200 */
[----:B------:R-:W-:Y:S01]  /*3c00*/  STL [R1+0x88], R4 ;  /* 0x0000880401007387 */ /* 0x000fe20000100800 */
[----:B------:R-:W-:Y:S01]  /*3c10*/  USHF.L.U32 UR11, UR28, 0x6, URZ ;  /* 0x000000061c0b7899 */ /* 0x000fe2000800063f */
[----:B------:R-:W-:Y:S01]  /*3c20*/  CS2R R26, SRZ ;  /* 0x00000000001a7805 */ /* 0x000fe2000001ff00 */
[----:B------:R-:W-:Y:S01]  /*3c30*/  CS2R R24, SRZ ;  /* 0x0000000000187805 */ /* 0x000fe2000001ff00 */
[----:B------:R-:W-:Y:S01]  /*3c40*/  CS2R R22, SRZ ;  /* 0x0000000000167805 */ /* 0x000fe2000001ff00 */
[----:B------:R-:W-:-:S02]  /*3c50*/  UIADD3 UR11, UR11, 0x40, URZ ;  /* 0x000000400b0b7890 */ /* 0x000fc4000fffe03f */
[----:B---3--:R-:W-:Y:S02]  /*3c60*/  @UP1 UMOV UR6, UR12 ;  /* 0x0000000c00061c82 */ /* 0x008fe40008000000 */
[----:B------:R-:W-:Y:S01]  /*3c70*/  UISETP.GE.AND UP0, UPT, UR11, UR7, UPT ;  /* 0x000000070b00728c */ /* 0x000fe2000bf06270 */
[----:B-----5:R-:W3:Y:S04]  /*3c80*/  LDSM.16.M88.4 R148, [R9+0x12000] ;  /* 0x012000000994783b */ /* 0x020ee80000000200 */
[----:B------:R-:W1:Y:S04]  /*3c90*/  LDSM.16.M88.4 R152, [R9+0x12800] ;  /* 0x012800000998783b */ /* 0x000e680000000200 */
[----:B------:R-:W1:Y:S04]  /*3ca0*/  LDSM.16.M88.4 R180, [R9+0x14000] ;  /* 0x0140000009b4783b */ /* 0x000e680000000200 */
[----:B------:R-:W1:Y:S04]  /*3cb0*/  LDSM.16.M88.4 R184, [R9+0x14800] ;  /* 0x0148000009b8783b */ /* 0x000e680000000200 */
[----:B------:R-:W1:Y:S04]  /*3cc0*/  LDSM.16.M88.4 R212, [R9+0x16000] ;  /* 0x0160000009d4783b */ /* 0x000e680000000200 */
[----:B------:R5:W1:Y:S02]  /*3cd0*/  LDSM.16.M88.4 R216, [R9+0x16800] ;  /* 0x0168000009d8783b */ /* 0x000a640000000200 */
[----:B-----5:R-:W-:-:S05]  /*3ce0*/  IMAD.WIDE.U32 R8, R7, -0x2daee0ad, RZ ;  /* 0xd2511f5307087825 */ /* 0x020fca00078e00ff */
[----:B------:R-:W-:Y:S01]  /*3cf0*/  LOP3.LUT R4, R5, R9, RZ, 0x3c, !PT ;  /* 0x0000000905047212 */ /* 0x000fe200078e3cff */
[----:B------:R1:W-:Y:S04]  /*3d00*/  STL.64 [R1+0x90], R8 ;  /* 0x0000900801007387 */ /* 0x0003e80000100a00 */
[----:B------:R-:W-:-:S05]  /*3d10*/  IMAD.WIDE.U32 R4, R4, -0x326172a9, RZ ;  /* 0xcd9e8d5704047825 */ /* 0x000fca00078e00ff */
[----:B--234-:R1:W-:Y:S02]  /*3d20*/  STL.64 [R1+0x78], R4 ;  /* 0x0000780401007387 */ /* 0x01c3e40000100a00 */
.L_x_786:
[----:B------:R-:W2:Y:S01]  /*3d30*/  LDL R91, [R1+0x4] ;  /* 0x00000400015b7983 */ /* 0x000ea20000100800 */
[----:B------:R-:W-:Y:S02]  /*3d40*/  UIADD3 UR11, UR8, -0x61c88647, URZ ;  /* 0x9e3779b9080b7890 */ /* 0x000fe4000fffe03f */
[----:B------:R-:W-:Y:S01]  /*3d50*/  UIADD3 UR13, UR8, 0x3c6ef372, URZ ;  /* 0x3c6ef372080d7890 */ /* 0x000fe2000fffe03f */
[----:B------:R-:W3:Y:S01]  /*3d60*/  LDL R246, [R1+0x8] ;  /* 0x0000080001f67983 */ /* 0x000ee20000100800 */
[----:B------:R-:W-:Y:S02]  /*3d70*/  UIADD3 UR12, UR10, 0x32370b8f, URZ ;  /* 0x32370b8f0a0c7890 */ /* 0x000fe4000fffe03f */
[----:B------:R-:W-:Y:S01]  /*3d80*/  UISETP.GE.AND UP4, UPT, UR9, 0x1, UPT ;  /* 0x000000010900788c */ /* 0x000fe2000bf86270 */
[----:B------:R-:W4:Y:S04]  /*3d90*/  LDL R89, [R1] ;  /* 0x0000000001597983 */ /* 0x000f280000100800 */
        /* <DEDUP_REMOVED lines=9> */
[----:B------:R-:W4:Y:S04]  /*3e30*/  LDL R93, [R1+0x98] ;  /* 0x00009800015d7983 */ /* 0x000f280000100800 */
[----:B------:R-:W4:Y:S06]  /*3e40*/  LDL.64 R96, [R1+0x78] ;  /* 0x0000780001607983 */ /* 0x000f2c0000100a00 */
[----:B------:R-:W4:Y:S01]  /*3e50*/  LDL R98, [R1+0x74] ;  /* 0x0000740001627983 */ /* 0x000f220000100800 */
[----:B------:R-:W-:Y:S04]  /*3e60*/  DEPBAR.LE SB0, 0x0 ;  /* 0x000080000000791a */ /* 0x000fe80000000000 */
[----:B------:R-:W-:Y:S08]  /*3e70*/  BAR.SYNC.DEFER_BLOCKING 0x0 ;  /* 0x0000000000007b1d */ /* 0x000ff00000010000 */
[----:B------:R-:W-:Y:S08]  /*3e80*/  LDSM.16.M88.4 R84, [R252+0xc000] ;  /* 0x00c00000fc54783b */ /* 0x000ff00000000200 */
[----:B-12---:R-:W-:Y:S08]  /*3e90*/  LDSM.16.M88.4 R8, [R91+0xc000] ;  /* 0x00c000005b08783b */ /* 0x006ff00000000200 */
[----:B---3--:R-:W1:Y:S08]  /*3ea0*/  LDSM.16.M88.4 R16, [R246] ;  /* 0x00000000f610783b */ /* 0x008e700000000200 */
[----:B------:R-:W2:Y:S08]  /*3eb0*/  LDSM.16.M88.4 R68, [R91+0xc800] ;  /* 0x00c800005b44783b */ /* 0x000eb00000000200 */
[----:B-----5:R-:W-:Y:S08]  /*3ec0*/  LDSM.16.M88.4 R72, [R245] ;  /* 0x00000000f548783b */ /* 0x020ff00000000200 */
[----:B----4-:R-:W3:Y:S08]  /*3ed0*/  LDSM.16.M88.4 R76, [R89+0xc000] ;  /* 0x00c00000594c783b */ /* 0x010ef00000000200 */
[----:B------:R-:W4:Y:S01]  /*3ee0*/  LDSM.16.M88.4 R80, [R89+0xc800] ;  /* 0x00c800005950783b */ /* 0x000f220000000200 */
[C---:B-1----:R-:W-:Y:S08]  /*3ef0*/  HMMA.16816.F32.BF16 R4, R16.reuse, R8, RZ ;  /* 0x000000081004723c */ /* 0x042ff000000418ff */
[C---:B------:R-:W-:Y:S08]  /*3f00*/  HMMA.16816.F32.BF16 R8, R16.reuse, R10, RZ ;  /* 0x0000000a1008723c */ /* 0x040ff000000418ff */
[C---:B--2---:R-:W-:Y:S08]  /*3f10*/  HMMA.16816.F32.BF16 R12, R16.reuse, R68, RZ ;  /* 0x00000044100c723c */ /* 0x044ff000000418ff */
        /* <DEDUP_REMOVED lines=23> */
[----:B------:R-:W-:Y:S07]  /*4090*/  LDSM.16.M88.4 R84, [R89+0xe800] ;  /* 0x00e800005954783b */ /* 0x000fee0000000200 */
[C---:B------:R-:W-:Y:S01]  /*40a0*/  HMMA.16816.F32.BF16 R8, R68.reuse, R78, R8 ;  /* 0x0000004e4408723c */ /* 0x040fe20000041808 */
[----:B------:R-:W2:Y:S07]  /*40b0*/  LDSM.16.M88.4 R76, [R89+0xe000] ;  /* 0x00e00000594c783b */ /* 0x000eae0000000200 */
[C---:B-1----:R-:W-:Y:S08]  /*40c0*/  HMMA.16816.F32.BF16 R12, R68.reuse, R80, R12 ;  /* 0x00000050440c723c */ /* 0x042ff0000004180c */
[----:B------:R-:W-:Y:S01]  /*40d0*/  HMMA.16816.F32.BF16 R16, R68, R82, R16 ;  /* 0x000000524410723c */ /* 0x000fe20000041810 */
[----:B------:R-:W-:Y:S08]  /*40e0*/  LDSM.16.M88.4 R68, [R244+0x2000] ;  /* 0x00200000f444783b */ /* 0x000ff00000000200 */
[----:B------:R-:W-:Y:S01]  /*40f0*/  LDSM.16.M88.4 R80, [R252+0xe800] ;  /* 0x00e80000fc50783b */ /* 0x000fe20000000200 */
[C---:B--2---:R-:W-:Y:S08]  /*4100*/  HMMA.16816.F32.BF16 R4, R72.reuse, R76, R4 ;  /* 0x0000004c4804723c */ /* 0x044ff00000041804 */
[C---:B------:R-:W-:Y:S01]  /*4110*/  HMMA.16816.F32.BF16 R8, R72.reuse, R78, R8 ;  /* 0x0000004e4808723c */ /* 0x040fe20000041808 */
[----:B------:R-:W1:Y:S07]  /*4120*/  LDSM.16.M88.4 R76, [R252+0xe000] ;  /* 0x00e00000fc4c783b */ /* 0x000e6e0000000200 */
[C---:B------:R-:W-:Y:S08]  /*4130*/  HMMA.16816.F32.BF16 R12, R72.reuse, R84, R12 ;  /* 0x00000054480c723c */ /* 0x040ff0000004180c */
[----:B------:R-:W-:Y:S01]  /*4140*/  HMMA.16816.F32.BF16 R16, R72, R86, R16 ;  /* 0x000000564810723c */ /* 0x000fe20000041810 */
[----:B------:R-:W-:Y:S08]  /*4150*/  LDSM.16.M88.4 R72, [R99+0x2000] ;  /* 0x002000006348783b */ /* 0x000ff00000000200 */
[----:B------:R-:W-:Y:S01]  /*4160*/  LDSM.16.M88.4 R84, [R90+0xe800] ;  /* 0x00e800005a54783b */ /* 0x000fe20000000200 */
[C---:B-1----:R-:W-:Y:S08]  /*4170*/  HMMA.16816.F32.BF16 R4, R68.reuse, R76, R4 ;  /* 0x0000004c4404723c */ /* 0x042ff00000041804 */
[C---:B------:R-:W-:Y:S01]  /*4180*/  HMMA.16816.F32.BF16 R8, R68.reuse, R78, R8 ;  /* 0x0000004e4408723c */ /* 0x040fe20000041808 */
[----:B------:R-:W1:Y:S07]  /*4190*/  LDSM.16.M88.4 R76, [R90+0xe000] ;  /* 0x00e000005a4c783b */ /* 0x000e6e0000000200 */
[C---:B------:R-:W-:Y:S08]  /*41a0*/  HMMA.16816.F32.BF16 R12, R68.reuse, R80, R12 ;  /* 0x00000050440c723c */ /* 0x040ff0000004180c */
[----:B------:R-:W-:Y:S01]  /*41b0*/  HMMA.16816.F32.BF16 R16, R68, R82, R16 ;  /* 0x000000524410723c */ /* 0x000fe20000041810 */
[----:B------:R-:W-:Y:S08]  /*41c0*/  LDSM.16.M88.4 R68, [R246+0x4000] ;  /* 0x00400000f644783b */ /* 0x000ff00000000200 */
[----:B------:R-:W2:Y:S01]  /*41d0*/  LDSM.16.M88.4 R80, [R91+0x10000] ;  /* 0x010000005b50783b */ /* 0x000ea20000000200 */
[C---:B-1----:R-:W-:Y:S08]  /*41e0*/  HMMA.16816.F32.BF16 R4, R72.reuse, R76, R4 ;  /* 0x0000004c4804723c */ /* 0x042ff00000041804 */
[C---:B------:R-:W-:Y:S01]  /*41f0*/  HMMA.16816.F32.BF16 R8, R72.reuse, R78, R8 ;  /* 0x0000004e4808723c */ /* 0x040fe20000041808 */
[----:B------:R-:W1:Y:S07]  /*4200*/  LDSM.16.M88.4 R76, [R91+0x10800] ;  /* 0x010800005b4c783b */ /* 0x000e6e0000000200 */
[C---:B------:R-:W-:Y:S08]  /*4210*/  HMMA.16816.F32.BF16 R12, R72.reuse, R84, R12 ;  /* 0x00000054480c723c */ /* 0x040ff0000004180c */
        /* <DEDUP_REMOVED lines=9> */
[----:B------:R-:W1:Y:S01]  /*42b0*/  LDSM.16.M88.4 R76, [R252+0x10000] ;  /* 0x01000000fc4c783b */ /* 0x000e620000000200 */
[C---:B--2---:R-:W-:Y:S08]  /*42c0*/  HMMA.16816.F32.BF16 R4, R72.reuse, R80, R4 ;  /* 0x000000504804723c */ /* 0x044ff00000041804 */
[C---:B------:R-:W-:Y:S01]  /*42d0*/  HMMA.16816.F32.BF16 R8, R72.reuse, R82, R8 ;  /* 0x000000524808723c */ /* 0x040fe20000041808 */
[----:B------:R-:W2:Y:S07]  /*42e0*/  LDSM.16.M88.4 R80, [R252+0x10800] ;  /* 0x01080000fc50783b */ /* 0x000eae0000000200 */
[C---:B------:R-:W-:Y:S08]  /*42f0*/  HMMA.16816.F32.BF16 R12, R72.reuse, R84, R12 ;  /* 0x00000054480c723c */ /* 0x040ff0000004180c */
[----:B------:R-:W-:Y:S01]  /*4300*/  HMMA.16816.F32.BF16 R16, R72, R86, R16 ;  /* 0x000000564810723c */ /* 0x000fe20000041810 */
[----:B------:R-:W-:Y:S07]  /*4310*/  LDSM.16.M88.4 R72, [R99+0x4000] ;  /* 0x004000006348783b */ /* 0x000fee0000000200 */
[C---:B-1----:R-:W-:Y:S01]  /*4320*/  HMMA.16816.F32.BF16 R4, R68.reuse, R76, R4 ;  /* 0x0000004c4404723c */ /* 0x042fe20000041804 */
[----:B------:R-:W1:Y:S06]  /*4330*/  LDSM.16.M88.4 R84, [R90+0x10000] ;  /* 0x010000005a54783b */ /* 0x000e6c0000000200 */
[----:B------:R-:W-:Y:S01]  /*4340*/  IMAD.U32 R76, RZ, RZ, UR9 ;  /* 0x00000009ff4c7e24 */ /* 0x000fe2000f8e00ff */
[C---:B------:R-:W-:Y:S04]  /*4350*/  HMMA.16816.F32.BF16 R8, R68.reuse, R78, R8 ;  /* 0x0000004e4408723c */ /* 0x040fe80000041808 */
[----:B------:R-:W-:Y:S04]  /*4360*/  IMAD R76, R76, 0x40, R88 ;  /* 0x000000404c4c7824 */ /* 0x000fe800078e0258 */
[C---:B--2---:R-:W-:Y:S04]  /*4370*/  HMMA.16816.F32.BF16 R12, R68.reuse, R80, R12 ;  /* 0x00000050440c723c */ /* 0x044fe8000004180c */
[C---:B------:R-:W-:Y:S02]  /*4380*/  IADD3 R79, R76.reuse, -0x9, RZ ;  /* 0xfffffff74c4f7810 */ /* 0x040fe40007ffe0ff */
[C---:B------:R-:W-:Y:S02]  /*4390*/  IADD3 R78, R76.reuse, -0x10, RZ ;  /* 0xfffffff04c4e7810 */ /* 0x040fe40007ffe0ff */
[----:B------:R-:W-:Y:S01]  /*43a0*/  IADD3 R80, R76, -0x8, RZ ;  /* 0xfffffff84c507810 */ /* 0x000fe20007ffe0ff */
[----:B------:R-:W-:Y:S03]  /*43b0*/  HMMA.16816.F32.BF16 R16, R68, R82, R16 ;  /* 0x000000524410723c */ /* 0x000fe60000041810 */
[----:B------:R-:W-:Y:S02]  /*43c0*/  ISETP.GE.AND P6, PT, R80, RZ, PT ;  /* 0x000000ff5000720c */ /* 0x000fe40003fc6270 */
[C---:B------:R-:W-:Y:S02]  /*43d0*/  IADD3 R77, R76.reuse, -0x11, RZ ;  /* 0xffffffef4c4d7810 */ /* 0x040fe40007ffe0ff */
[C---:B------:R-:W-:Y:S02]  /*43e0*/  IADD3 R70, R76.reuse, 0x8, RZ ;  /* 0x000000084c467810 */ /* 0x040fe40007ffe0ff */
[----:B------:R-:W-:Y:S02]  /*43f0*/  IADD3 R69, R76, 0x7, RZ ;  /* 0x000000074c457810 */ /* 0x000fe40007ffe0ff */
[----:B------:R-:W-:Y:S02]  /*4400*/  ISETP.GE.AND P0, PT, R70, RZ, PT ;  /* 0x000000ff4600720c */ /* 0x000fe40003f06270 */
[----:B------:R-:W-:Y:S02]  /*4410*/  ISETP.GE.AND P1, PT, R69, RZ, PT ;  /* 0x000000ff4500720c */ /* 0x000fe40003f26270 */
[C---:B------:R-:W-:Y:S01]  /*4420*/  IADD3 R68, R76.reuse, -0x1, RZ ;  /* 0xffffffff4c447810 */ /* 0x040fe20007ffe0ff */
[C---:B-1----:R-:W-:Y:S05]  /*4430*/  HMMA.16816.F32.BF16 R4, R72.reuse, R84, R4 ;  /* 0x000000544804723c */ /* 0x042fea0000041804 */
[C---:B------:R-:W-:Y:S02]  /*4440*/  IADD3 R81, R76.reuse, -0x18, RZ ;  /* 0xffffffe84c517810 */ /* 0x040fe40007ffe0ff */
[C---:B------:R-:W-:Y:S01]  /*4450*/  IADD3 R82, R76.reuse, -0x19, RZ ;  /* 0xffffffe74c527810 */ /* 0x040fe20007ffe0ff */
[C---:B------:R-:W-:Y:S01]  /*4460*/  HMMA.16816.F32.BF16 R8, R72.reuse, R86, R8 ;  /* 0x000000564808723c */ /* 0x040fe20000041808 */
[----:B------:R-:W2:Y:S02]  /*4470*/  LDL.64 R86, [R1+0x90] ;  /* 0x0000900001567983 */ /* 0x000ea40000100a00 */
[----:B------:R-:W-:Y:S02]  /*4480*/  ISETP.GE.AND P3, PT, R79, RZ, PT ;  /* 0x000000ff4f00720c */ /* 0x000fe40003f66270 */
[C---:B------:R-:W-:Y:S02]  /*4490*/  @!P0 IADD3 R70, -R76.reuse, -0x8, RZ ;  /* 0xfffffff84c468810 */ /* 0x040fe40007ffe1ff */
[----:B------:R-:W-:Y:S02]  /*44a0*/  @!P1 IADD3 R69, -R76, -0x7, RZ ;  /* 0xfffffff94c459810 */ /* 0x000fe40007ffe1ff */
[----:B------:R-:W-:Y:S01]  /*44b0*/  ISETP.GE.AND P0, PT, R68, RZ, PT ;  /* 0x000000ff4400720c */ /* 0x000fe20003f06270 */
[----:B------:R-:W1:Y:S01]  /*44c0*/  I2F R84, R70 ;  /* 0x0000004600547306 */ /* 0x000e620000201400 */
[----:B------:R-:W-:Y:S02]  /*44d0*/  ISETP.GE.AND P4, PT, R78, RZ, PT ;  /* 0x000000ff4e00720c */ /* 0x000fe40003f86270 */
[----:B------:R-:W-:Y:S02]  /*44e0*/  ISETP.GE.AND P2, PT, R77, RZ, PT ;  /* 0x000000ff4d00720c */ /* 0x000fe40003f46270 */
[----:B------:R-:W-:Y:S02]  /*44f0*/  ISETP.GE.AND P5, PT, R81, RZ, PT ;  /* 0x000000ff5100720c */ /* 0x000fe40003fa6270 */
[----:B------:R-:W-:Y:S02]  /*4500*/  ISETP.GE.AND P1, PT, R82, RZ, PT ;  /* 0x000000ff5200720c */ /* 0x000fe40003f26270 */
[C---:B------:R-:W-:Y:S01]  /*4510*/  @!P6 IADD3 R80, -R76.reuse, 0x8, RZ ;  /* 0x000000084c50e810 */ /* 0x040fe20007ffe1ff */
[----:B------:R-:W3:Y:S01]  /*4520*/  I2F R85, R69 ;  /* 0x0000004500557306 */ /* 0x000ee20000201400 */
[C---:B------:R-:W-:Y:S02]  /*4530*/  @!P3 IADD3 R79, -R76.reuse, 0x9, RZ ;  /* 0x000000094c4fb810 */ /* 0x040fe40007ffe1ff */
[C---:B------:R-:W-:Y:S02]  /*4540*/  @!P0 IADD3 R68, -R76.reuse, 0x1, RZ ;  /* 0x000000014c448810 */ /* 0x040fe40007ffe1ff */
[C---:B------:R-:W-:Y:S02]  /*4550*/  @!P4 IADD3 R78, -R76.reuse, 0x10, RZ ;  /* 0x000000104c4ec810 */ /* 0x040fe40007ffe1ff */
[----:B------:R-:W-:Y:S02]  /*4560*/  IABS R89, R76 ;  /* 0x0000004c00597213 */ /* 0x000fe40000000000 */
[C---:B------:R-:W-:Y:S01]  /*4570*/  @!P2 IADD3 R77, -R76.reuse, 0x11, RZ ;  /* 0x000000114c4da810 */ /* 0x040fe20007ffe1ff */
[----:B------:R4:W5:Y:S01]  /*4580*/  I2F R88, R68 ;  /* 0x0000004400587306 */ /* 0x0009620000201400 */
[C---:B------:R-:W-:Y:S02]  /*4590*/  @!P5 IADD3 R81, -R76.reuse, 0x18, RZ ;  /* 0x000000184c51d810 */ /* 0x040fe40007ffe1ff */
[----:B------:R-:W-:Y:S01]  /*45a0*/  @!P1 IADD3 R82, -R76, 0x19, RZ ;  /* 0x000000194c529810 */ /* 0x000fe20007ffe1ff */
[----:B-1----:R-:W-:Y:S01]  /*45b0*/  FFMA.FTZ R6, R84, -UR6, R6 ;  /* 0x8000000654067c23 */ /* 0x002fe20008010006 */
[----:B------:R-:W-:Y:S02]  /*45c0*/  PLOP3.LUT P0, PT, PT, PT, UP0, 0x80, 0x0 ;  /* 0x000000000000781c */ /* 0x000fe40003f0f008 */
[----:B------:R-:W-:Y:S02]  /*45d0*/  PLOP3.LUT P3, PT, PT, PT, UP0, 0x80, 0x0 ;  /* 0x000000000000781c */ /* 0x000fe40003f6f008 */
[----:B------:R-:W-:Y:S01]  /*45e0*/  PLOP3.LUT P2, PT, PT, PT, UP0, 0x80, 0x0 ;  /* 0x000000000000781c */ /* 0x000fe20003f4f008 */
[----:B------:R1:W1:Y:S01]  /*45f0*/  I2F R76, R80 ;  /* 0x00000050004c7306 */ /* 0x0002620000201400 */
[----:B------:R-:W-:Y:S02]  /*4600*/  PLOP3.LUT P4, PT, PT, PT, UP0, 0x80, 0x0 ;  /* 0x000000000000781c */ /* 0x000fe40003f8f008 */
[----:B------:R-:W-:Y:S01]  /*4610*/  PLOP3.LUT P1, PT, PT, PT, UP0, 0x80, 0x0 ;  /* 0x000000000000781c */ /* 0x000fe20003f2f008 */
[----:B---3--:R-:W-:Y:S01]  /*4620*/  FFMA.FTZ R7, R85, -UR6, R7 ;  /* 0x8000000655077c23 */ /* 0x008fe20008010007 */
[----:B------:R-:W-:Y:S02]  /*4630*/  PLOP3.LUT P5, PT, PT, PT, UP0, 0x80, 0x0 ;  /* 0x000000000000781c */ /* 0x000fe40003faf008 */
[----:B------:R-:W-:Y:S02]  /*4640*/  PLOP3.LUT P6, PT, PT, PT, UP0, 0x80, 0x0 ;  /* 0x000000000000781c */ /* 0x000fe40003fcf008 */
[----:B------:R-:W-:Y:S01]  /*4650*/  @P0 IADD3 R83, R94, 0x1, RZ ;  /* 0x000000015e530810 */ /* 0x000fe20007ffe0ff */
[----:B------:R-:W3:Y:S01]  /*4660*/  I2F R89, R89 ;  /* 0x0000005900597306 */ /* 0x000ee20000201400 */
[----:B------:R-:W-:Y:S01]  /*4670*/  PLOP3.LUT P0, PT, PT, PT, UP0, 0x80, 0x0 ;  /* 0x000000000000781c */ /* 0x000fe20003f0f008 */
[----:B----4-:R4:W4:Y:S01]  /*4680*/  LDSM.16.M88.4 R68, [R90+0x10800] ;  /* 0x010800005a44783b */ /* 0x0109220000000200 */
[C---:B-----5:R-:W-:Y:S02]  /*4690*/  FFMA.FTZ R5, R88.reuse, -UR6, R5 ;  /* 0x8000000658057c23 */ /* 0x060fe40008010005 */
[----:B------:R-:W-:Y:S03]  /*46a0*/  FFMA.FTZ R11, R88, -UR6, R11 ;  /* 0x80000006580b7c23 */ /* 0x000fe6000801000b */
[C---:B------:R-:W-:Y:S02]  /*46b0*/  @P5 ISETP.GE.AND P5, PT, R94.reuse, UR7, PT ;  /* 0x000000075e005c0c */ /* 0x040fe4000bfa6270 */
[----:B------:R-:W-:Y:S01]  /*46c0*/  I2F R91, R78 ;  /* 0x0000004e005b7306 */ /* 0x000fe20000201400 */
[----:B------:R-:W-:Y:S02]  /*46d0*/  @P6 ISETP.GE.AND P6, PT, R83, UR7, PT ;  /* 0x0000000753006c0c */ /* 0x000fe4000bfc6270 */
[----:B-1----:R-:W-:Y:S01]  /*46e0*/  @P3 IADD3 R80, R94, 0x8, RZ ;  /* 0x000000085e503810 */ /* 0x002fe20007ffe0ff */
[----:B------:R-:W-:Y:S01]  /*46f0*/  FFMA.FTZ R8, R76, -UR6, R8 ;  /* 0x800000064c087c23 */ /* 0x000fe20008010008 */
[----:B------:R-:W-:Y:S02]  /*4700*/  PLOP3.LUT P3, PT, PT, PT, UP0, 0x80, 0x0 ;  /* 0x000000000000781c */ /* 0x000fe40003f6f008 */
[----:B------:R-:W-:Y:S02]  /*4710*/  @P4 ISETP.GE.AND P4, PT, R80, UR7, PT ;  /* 0x0000000750004c0c */ /* 0x000fe4000bf86270 */
[----:B------:R-:W-:Y:S02]  /*4720*/  @P2 IADD3 R80, R94, 0x9, RZ ;  /* 0x000000095e502810 */ /* 0x000fe40007ffe0ff */
[----:B------:R-:W-:Y:S02]  /*4730*/  PLOP3.LUT P2, PT, PT, PT, UP0, 0x80, 0x0 ;  /* 0x000000000000781c */ /* 0x000fe40003f4f008 */
[----:B------:R-:W-:Y:S01]  /*4740*/  @P0 ISETP.GE.AND P0, PT, R80, UR7, PT ;  /* 0x0000000750000c0c */ /* 0x000fe2000bf06270 */
[C---:B---3--:R-:W-:Y:S01]  /*4750*/  FFMA.FTZ R4, R89.reuse, -UR6, R4 ;  /* 0x8000000659047c23 */ /* 0x048fe20008010004 */
[----:B------:R-:W3:Y:S01]  /*4760*/  LDL R80, [R1+0x68] ;  /* 0x0000680001507983 */ /* 0x000ee20000100800 */
[----:B----4-:R1:W4:Y:S01]  /*4770*/  I2F R90, R79 ;  /* 0x0000004f005a7306 */ /* 0x0103220000201400 */
[----:B------:R-:W-:Y:S07]  /*4780*/  FFMA.FTZ R10, R89, -UR6, R10 ;  /* 0x80000006590a7c23 */ /* 0x000fee000801000a */
[----:B------:R-:W-:Y:S02]  /*4790*/  @P2 FSEL R4, R4, -INF , !P5 ;  /* 0xff80000004042808 */ /* 0x000fe40006800000 */
[----:B------:R-:W-:Y:S01]  /*47a0*/  PLOP3.LUT P2, PT, PT, PT, UP0, 0x80, 0x0 ;  /* 0x000000000000781c */ /* 0x000fe20003f4f008 */
[C---:B------:R-:W-:Y:S11]  /*47b0*/  HMMA.16816.F32.BF16 R12, R72.reuse, R68, R12 ;  /* 0x00000044480c723c */ /* 0x040ff6000004180c */
[----:B------:R-:W-:Y:S01]  /*47c0*/  @!UPT UIADD3 URZ, URZ, URZ, URZ ;  /* 0x0000003f3f3ff290 */ /* 0x000fe2000fffe03f */
[----:B------:R-:W-:Y:S01]  /*47d0*/  @P2 FSEL R5, R5, -INF , !P6 ;  /* 0xff80000005052808 */ /* 0x000fe20007000000 */
[----:B------:R-:W-:Y:S01]  /*47e0*/  FMUL.FTZ R68, R95, 1.4426950216293334961 ;  /* 0x3fb8aa3b5f447820 */ /* 0x000fe20000410000 */
[----:B------:R-:W-:Y:S01]  /*47f0*/  HMMA.16816.F32.BF16 R16, R72, R70, R16 ;  /* 0x000000464810723c */ /* 0x000fe20000041810 */
[----:B------:R-:W-:Y:S02]  /*4800*/  PLOP3.LUT P2, PT, PT, PT, UP0, 0x80, 0x0 ;  /* 0x000000000000781c */ /* 0x000fe40003f4f008 */
[----:B-1----:R-:W-:Y:S01]  /*4810*/  @P1 IADD3 R79, R94, 0x10, RZ ;  /* 0x000000105e4f1810 */ /* 0x002fe20007ffe0ff */
[----:B----4-:R-:W-:Y:S01]  /*4820*/  FFMA.FTZ R9, R90, -UR6, R9 ;  /* 0x800000065a097c23 */ /* 0x010fe20008010009 */
[----:B------:R-:W-:Y:S02]  /*4830*/  PLOP3.LUT P1, PT, PT, PT, UP0, 0x80, 0x0 ;  /* 0x000000000000781c */ /* 0x000fe40003f2f008 */
[----:B------:R-:W-:Y:S01]  /*4840*/  @P3 ISETP.GE.AND P3, PT, R79, UR7, PT ;  /* 0x000000074f003c0c */ /* 0x000fe2000bf66270 */
[----:B------:R-:W-:Y:S04]  /*4850*/  IMAD.U32 R79, RZ, RZ, UR9 ;  /* 0x00000009ff4f7e24 */ /* 0x000fe8000f8e00ff */
[----:B------:R-:W-:Y:S02]  /*4860*/  IMAD R79, R79, 0x4, R92 ;  /* 0x000000044f4f7824 */ /* 0x000fe400078e025c */
[----:B------:R1:W4:Y:S01]  /*4870*/  I2F R92, R77 ;  /* 0x0000004d005c7306 */ /* 0x0003220000201400 */
[----:B------:R-:W-:Y:S02]  /*4880*/  FFMA.FTZ R12, R91, -UR6, R12 ;  /* 0x800000065b0c7c23 */ /* 0x000fe4000801000c */
[----:B------:R-:W-:Y:S01]  /*4890*/  IMAD.WIDE.U32 R78, R79, -0x326172a9, RZ ;  /* 0xcd9e8d574f4e7825 */ /* 0x000fe200078e00ff */
[----:B------:R-:W-:Y:S02]  /*48a0*/  @P1 FSEL R6, R6, -INF , !P5 ;  /* 0xff80000006061808 */ /* 0x000fe40006800000 */
[----:B------:R-:W-:Y:S01]  /*48b0*/  FSETP.NEU.FTZ.AND P5, PT, R95, -INF , PT ;  /* 0xff8000005f00780b */ /* 0x000fe20003fbd000 */
[----:B------:R-:W-:Y:S01]  /*48c0*/  FFMA.FTZ R14, R76, -UR6, R14 ;  /* 0x800000064c0e7c23 */ /* 0x000fe2000801000e */
[----:B------:R-:W-:Y:S01]  /*48d0*/  LOP3.LUT R78, R97, UR11, R78, 0x96, !PT ;  /* 0x0000000b614e7c12 */ /* 0x000fe2000f8e964e */
[----:B------:R-:W-:Y:S01]  /*48e0*/  UIADD3 UR11, UR10, -0x4498517b, URZ ;  /* 0xbb67ae850a0b7890 */ /* 0x000fe2000fffe03f */
[----:B------:R-:W-:Y:S01]  /*48f0*/  FSEL R68, R68, RZ, P5 ;  /* 0x000000ff44447208 */ /* 0x000fe20002800000 */
[----:B------:R-:W5:Y:S01]  /*4900*/  LDL R97, [R1+0x3c] ;  /* 0x00003c0001617983 */ /* 0x000f620000100800 */
[----:B------:R-:W-:Y:S01]  /*4910*/  PLOP3.LUT P5, PT, PT, PT, UP0, 0x80, 0x0 ;  /* 0x000000000000781c */ /* 0x000fe20003faf008 */
[----:B------:R-:W-:Y:S01]  /*4920*/  FFMA.FTZ R15, R90, -UR6, R15 ;  /* 0x800000065a0f7c23 */ /* 0x000fe2000801000f */
[----:B------:R-:W-:Y:S01]  /*4930*/  PLOP3.LUT P1, PT, PT, PT, UP0, 0x80, 0x0 ;  /* 0x000000000000781c */ /* 0x000fe20003f2f008 */
[--C-:B------:R-:W-:Y:S01]  /*4940*/  FFMA.FTZ R4, R4, c[0x0][0x23c], -R68.reuse ;  /* 0x00008f0004047a23 */ /* 0x100fe20000010844 */
[----:B------:R-:W5:Y:S01]  /*4950*/  LDL R95, [R1+0x58] ;  /* 0x00005800015f7983 */ /* 0x000f620000100800 */
[----:B------:R-:W-:Y:S02]  /*4960*/  FFMA.FTZ R5, R5, c[0x0][0x23c], -R68 ;  /* 0x00008f0005057a23 */ /* 0x000fe40000010844 */
[----:B------:R-:W-:Y:S02]  /*4970*/  FFMA.FTZ R18, R91, -UR6, R18 ;  /* 0x800000065b127c23 */ /* 0x000fe40008010012 */
[----:B------:R4:W-:Y:S01]  /*4980*/  MUFU.EX2 R85, R5 ;  /* 0x0000000500557308 */ /* 0x0009e20000000800 */
[----:B-1----:R-:W-:Y:S01]  /*4990*/  LOP3.LUT R77, R79, UR8, R93, 0x96, !PT ;  /* 0x000000084f4d7c12 */ /* 0x002fe2000f8e965d */
[----:B------:R-:W-:Y:S04]  /*49a0*/  IMAD.WIDE.U32 R78, R78, -0x2daee0ad, RZ ;  /* 0xd2511f534e4e7825 */ /* 0x000fe800078e00ff */
[----:B------:R-:W-:Y:S01]  /*49b0*/  @P1 FSEL R7, R7, -INF , !P6 ;  /* 0xff80000007071808 */ /* 0x000fe20007000000 */
[----:B------:R-:W-:Y:S01]  /*49c0*/  IMAD.WIDE.U32 R72, R77, -0x2daee0ad, RZ ;  /* 0xd2511f534d487825 */ /* 0x000fe200078e00ff */
[----:B------:R-:W-:Y:S02]  /*49d0*/  PLOP3.LUT P1, PT, PT, PT, UP0, 0x80, 0x0 ;  /* 0x000000000000781c */ /* 0x000fe40003f2f008 */
[----:B------:R-:W1:Y:S01]  /*49e0*/  I2F R77, R82 ;  /* 0x00000052004d7306 */ /* 0x000e620000201400 */
[C---:B----4-:R-:W-:Y:S02]  /*49f0*/  FFMA.FTZ R13, R92.reuse, -UR6, R13 ;  /* 0x800000065c0d7c23 */ /* 0x050fe4000801000d */
[----:B------:R-:W-:Y:S07]  /*4a00*/  FFMA.FTZ R19, R92, -UR6, R19 ;  /* 0x800000065c137c23 */ /* 0x000fee0008010013 */
[----:B------:R-:W4:Y:S01]  /*4a10*/  I2F R93, R81 ;  /* 0x00000051005d7306 */ /* 0x000f220000201400 */
[----:B------:R-:W-:Y:S02]  /*4a20*/  @P1 IADD3 R5, R94, 0x18, RZ ;  /* 0x000000185e051810 */ /* 0x000fe40007ffe0ff */
[----:B------:R-:W-:Y:S01]  /*4a30*/  PLOP3.LUT P1, PT, PT, PT, UP0, 0x80, 0x0 ;  /* 0x000000000000781c */ /* 0x000fe20003f2f008 */
[----:B-1----:R-:W-:Y:S11]  /*4a40*/  FFMA.FTZ R17, R77, -UR6, R17 ;  /* 0x800000064d117c23 */ /* 0x002ff60008010011 */
[----:B------:R-:W-:Y:S01]  /*4a50*/  @!UPT UIADD3 URZ, URZ, URZ, URZ ;  /* 0x0000003f3f3ff290 */ /* 0x000fe2000fffe03f */
[----:B------:R-:W-:Y:S02]  /*4a60*/  @P1 FSEL R9, R9, -INF , !P0 ;  /* 0xff80000009091808 */ /* 0x000fe40004000000 */
[----:B------:R-:W-:Y:S03]  /*4a70*/  PLOP3.LUT P1, PT, PT, PT, UP0, 0x80, 0x0 ;  /* 0x000000000000781c */ /* 0x000fe60003f2f008 */
[----:B------:R-:W-:Y:S02]  /*4a80*/  FFMA.FTZ R9, R9, c[0x0][0x23c], -R68 ;  /* 0x00008f0009097a23 */ /* 0x000fe40000010844 */
[----:B----4-:R-:W-:Y:S02]  /*4a90*/  FFMA.FTZ R16, R93, -UR6, R16 ;  /* 0x800000065d107c23 */ /* 0x010fe40008010010 */
[----:B------:R-:W-:Y:S06]  /*4aa0*/  MUFU.EX2 R82, R9 ;  /* 0x0000000900527308 */ /* 0x000fec0000000800 */
[----:B------:R-:W-:Y:S02]  /*4ab0*/  @P1 FSEL R10, R10, -INF , !P4 ;  /* 0xff8000000a0a1808 */ /* 0x000fe40006000000 */
[----:B------:R-:W-:Y:S11]  /*4ac0*/  PLOP3.LUT P1, PT, PT, PT, UP0, 0x80, 0x0 ;  /* 0x000000000000781c */ /* 0x000ff60003f2f008 */
[----:B------:R-:W-:Y:S02]  /*4ad0*/  @!UPT UIADD3 URZ, URZ, URZ, URZ ;  /* 0x0000003f3f3ff290 */ /* 0x000fe4000fffe03f */
[----:B------:R-:W-:Y:S02]  /*4ae0*/  @P1 FSEL R11, R11, -INF , !P0 ;  /* 0xff8000000b0b1808 */ /* 0x000fe40004000000 */
[----:B------:R-:W-:Y:S02]  /*4af0*/  PLOP3.LUT P0, PT, PT, PT, UP0, 0x80, 0x0 ;  /* 0x000000000000781c */ /* 0x000fe40003f0f008 */
[----:B------:R-:W-:Y:S11]  /*4b00*/  PLOP3.LUT P1, PT, PT, PT, UP0, 0x80, 0x0 ;  /* 0x000000000000781c */ /* 0x000ff60003f2f008 */
[----:B------:R-:W-:Y:S02]  /*4b10*/  @!UPT UIADD3 URZ, URZ, URZ, URZ ;  /* 0x0000003f3f3ff290 */ /* 0x000fe4000fffe03f */
[----:B------:R-:W-:Y:S02]  /*4b20*/  @P1 FSEL R14, R14, -INF , !P3 ;  /* 0xff8000000e0e1808 */ /* 0x000fe40005800000 */
[----:B------:R-:W-:Y:S01]  /*4b30*/  PLOP3.LUT P1, PT, PT, PT, UP0, 0x80, 0x0 ;  /* 0x000000000000781c */ /* 0x000fe20003f2f008 */
[----:B--2---:R1:W2:Y:S01]  /*4b40*/  MUFU.EX2 R87, R4 ;  /* 0x0000000400577308 */ /* 0x0042a20000000800 */
[----:B------:R-:W-:Y:S01]  /*4b50*/  LOP3.LUT R70, R73, UR11, R86, 0x96, !PT ;  /* 0x0000000b49467c12 */ /* 0x000fe2000f8e9656 */
[----:B------:R-:W-:Y:S04]  /*4b60*/  UIADD3 UR11, UR10, 0x76cf5d0a, URZ ;  /* 0x76cf5d0a0a0b7890 */ /* 0x000fe8000fffe03f */
[----:B------:R-:W-:Y:S02]  /*4b70*/  IMAD.WIDE.U32 R70, R70, -0x326172a9, RZ ;  /* 0xcd9e8d5746467825 */ /* 0x000fe400078e00ff */
[----:B------:R-:W-:Y:S01]  /*4b80*/  LOP3.LUT R72, R79, UR11, R72, 0x96, !PT ;  /* 0x0000000b4f487c12 */ /* 0x000fe2000f8e9648 */
[----:B------:R-:W-:Y:S02]  /*4b90*/  UIADD3 UR11, UR8, -0x255992d5, URZ ;  /* 0xdaa66d2b080b7890 */ /* 0x000fe4000fffe03f */
[----:B------:R-:W-:Y:S02]  /*4ba0*/  LOP3.LUT R74, R71, UR13, R96, 0x96, !PT ;  /* 0x0000000d474a7c12 */ /* 0x000fe4000f8e9660 */
[----:B------:R-:W4:Y:S01]  /*4bb0*/  LDL R96, [R1+0x60] ;  /* 0x0000600001607983 */ /* 0x000f220000100800 */
[----:B------:R-:W-:Y:S04]  /*4bc0*/  IMAD.WIDE.U32 R72, R72, -0x326172a9, RZ ;  /* 0xcd9e8d5748487825 */ /* 0x000fe800078e00ff */
[----:B------:R-:W-:Y:S01]  /*4bd0*/  IMAD.WIDE.U32 R74, R74, -0x2daee0ad, RZ ;  /* 0xd2511f534a4a7825 */ /* 0x000fe200078e00ff */
[----:B------:R-:W-:Y:S01]  /*4be0*/  LOP3.LUT R70, R73, UR11, R70, 0x96, !PT ;  /* 0x0000000b49467c12 */ /* 0x000fe2000f8e9646 */
[----:B------:R-:W-:Y:S01]  /*4bf0*/  UIADD3 UR11, UR10, -0x126145ec, URZ ;  /* 0xed9eba140a0b7890 */ /* 0x000fe2000fffe03f */
[----:B-1----:R-:W-:Y:S03]  /*4c00*/  @P5 IADD3 R4, R94, 0x11, RZ ;  /* 0x000000115e045810 */ /* 0x002fe60007ffe0ff */
[----:B------:R-:W-:Y:S01]  /*4c10*/  IMAD.WIDE.U32 R70, R70, -0x2daee0ad, RZ ;  /* 0xd2511f5346467825 */ /* 0x000fe200078e00ff */
[----:B------:R-:W-:Y:S02]  /*4c20*/  PLOP3.LUT P5, PT, PT, PT, UP0, 0x80, 0x0 ;  /* 0x000000000000781c */ /* 0x000fe40003faf008 */
[----:B------:R-:W-:Y:S02]  /*4c30*/  @P2 ISETP.GE.AND P2, PT, R4, UR7, PT ;  /* 0x0000000704002c0c */ /* 0x000fe4000bf46270 */
[----:B------:R-:W-:Y:S01]  /*4c40*/  LOP3.LUT R74, R71, UR11, R74, 0x96, !PT ;  /* 0x0000000b474a7c12 */ /* 0x000fe2000f8e964a */
[----:B------:R-:W-:Y:S10]  /*4c50*/  UIADD3 UR11, UR8, 0x78dde6e4, URZ ;  /* 0x78dde6e4080b7890 */ /* 0x000ff4000fffe03f */
[----:B------:R-:W-:Y:S02]  /*4c60*/  @P0 FSEL R13, R13, -INF , !P2 ;  /* 0xff8000000d0d0808 */ /* 0x000fe40005000000 */
[----:B------:R-:W-:Y:S03]  /*4c70*/  PLOP3.LUT P0, PT, PT, PT, UP0, 0x80, 0x0 ;  /* 0x000000000000781c */ /* 0x000fe60003f0f008 */
[----:B------:R-:W-:Y:S10]  /*4c80*/  FFMA.FTZ R13, R13, c[0x0][0x23c], -R68 ;  /* 0x00008f000d0d7a23 */ /* 0x000ff40000010844 */
[----:B------:R-:W-:Y:S02]  /*4c90*/  @P0 FSEL R15, R15, -INF , !P2 ;  /* 0xff8000000f0f0808 */ /* 0x000fe40005000000 */
[----:B------:R-:W-:Y:S02]  /*4ca0*/  PLOP3.LUT P2, PT, PT, PT, UP0, 0x80, 0x0 ;  /* 0x000000000000781c */ /* 0x000fe40003f4f008 */
[----:B------:R-:W-:Y:S01]  /*4cb0*/  PLOP3.LUT P0, PT, PT, PT, UP0, 0x80, 0x0 ;  /* 0x000000000000781c */ /* 0x000fe20003f0f008 */
[C---:B---3--:R-:W-:Y:S01]  /*4cc0*/  FMUL.FTZ R69, R80.reuse, 1.4426950216293334961 ;  /* 0x3fb8aa3b50457820 */ /* 0x048fe20000410000 */
[----:B------:R-:W-:Y:S04]  /*4cd0*/  FSETP.NEU.FTZ.AND P6, PT, R80, -INF , PT ;  /* 0xff8000005000780b */ /* 0x000fe80003fdd000 */
[----:B------:R-:W-:Y:S02]  /*4ce0*/  FSEL R4, R69, RZ, P6 ;  /* 0x000000ff45047208 */ /* 0x000fe40003000000 */
[----:B------:R-:W-:Y:S01]  /*4cf0*/  LOP3.LUT R69, R75, UR12, R78, 0x96, !PT ;  /* 0x0000000c4b457c12 */ /* 0x000fe2000f8e964e */
[----:B------:R-:W-:Y:S01]  /*4d00*/  UIADD3 UR12, UR8, 0x1715609d, URZ ;  /* 0x1715609d080c7890 */ /* 0x000fe2000fffe03f */
[----:B------:R-:W-:Y:S01]  /*4d10*/  @P5 IADD3 R75, R94, 0x19, RZ ;  /* 0x000000195e4b5810 */ /* 0x000fe20007ffe0ff */
[--C-:B------:R-:W-:Y:S01]  /*4d20*/  FFMA.FTZ R6, R6, c[0x0][0x23c], -R4.reuse ;  /* 0x00008f0006067a23 */ /* 0x100fe20000010804 */
[----:B------:R-:W3:Y:S01]  /*4d30*/  LDL R94, [R1+0x5c] ;  /* 0x00005c00015e7983 */ /* 0x000ee20000100800 */
[----:B------:R-:W-:Y:S01]  /*4d40*/  PLOP3.LUT P6, PT, PT, PT, UP0, 0x80, 0x0 ;  /* 0x000000000000781c */ /* 0x000fe20003fcf008 */
[--C-:B------:R-:W-:Y:S01]  /*4d50*/  FFMA.FTZ R7, R7, c[0x0][0x23c], -R4.reuse ;  /* 0x00008f0007077a23 */ /* 0x100fe20000010804 */
[----:B------:R-:W-:Y:S01]  /*4d60*/  MUFU.EX2 R86, R6 ;  /* 0x0000000600567308 */ /* 0x000fe20000000800 */
[----:B------:R-:W-:Y:S01]  /*4d70*/  PLOP3.LUT P5, PT, PT, PT, UP0, 0x80, 0x0 ;  /* 0x000000000000781c */ /* 0x000fe20003faf008 */
[--C-:B------:R-:W-:Y:S01]  /*4d80*/  FFMA.FTZ R10, R10, c[0x0][0x23c], -R4.reuse ;  /* 0x00008f000a0a7a23 */ /* 0x100fe20000010804 */
[----:B------:R-:W3:Y:S01]  /*4d90*/  LDL.LU.64 R90, [R1+0x30] ;  /* 0x00003000015a7983 */ /* 0x000ee20000300a00 */
[--C-:B------:R-:W-:Y:S02]  /*4da0*/  FFMA.FTZ R11, R11, c[0x0][0x23c], -R4.reuse ;  /* 0x00008f000b0b7a23 */ /* 0x100fe40000010804 */
[--C-:B------:R-:W-:Y:S02]  /*4db0*/  FFMA.FTZ R14, R14, c[0x0][0x23c], -R4.reuse ;  /* 0x00008f000e0e7a23 */ /* 0x100fe40000010804 */
[----:B------:R-:W-:Y:S02]  /*4dc0*/  FFMA.FTZ R15, R15, c[0x0][0x23c], -R4 ;  /* 0x00008f000f0f7a23 */ /* 0x000fe40000010804 */
[----:B------:R1:W-:Y:S01]  /*4dd0*/  MUFU.EX2 R84, R7 ;  /* 0x0000000700547308 */ /* 0x0003e20000000800 */
[----:B------:R-:W-:Y:S02]  /*4de0*/  @P6 FSEL R8, R8, -INF , !P4 ;  /* 0xff80000008086808 */ /* 0x000fe40006000000 */
[----:B------:R-:W-:Y:S02]  /*4df0*/  PLOP3.LUT P4, PT, PT, PT, UP0, 0x80, 0x0 ;  /* 0x000000000000781c */ /* 0x000fe40003f8f008 */
[----:B------:R-:W-:Y:S01]  /*4e00*/  PLOP3.LUT P6, PT, PT, PT, UP0, 0x80, 0x0 ;  /* 0x000000000000781c */ /* 0x000fe20003fcf008 */
[--C-:B------:R-:W-:Y:S01]  /*4e10*/  FFMA.FTZ R8, R8, c[0x0][0x23c], -R68.reuse ;  /* 0x00008f0008087a23 */ /* 0x100fe20000010844 */
[----:B------:R-:W-:Y:S03]  /*4e20*/  @P5 ISETP.GE.AND P5, PT, R5, UR7, PT ;  /* 0x0000000705005c0c */ /* 0x000fe6000bfa6270 */
[----:B------:R2:W-:Y:S06]  /*4e30*/  MUFU.EX2 R83, R8 ;  /* 0x0000000800537308 */ /* 0x0005ec0000000800 */
[----:B------:R-:W-:Y:S02]  /*4e40*/  @P4 FSEL R12, R12, -INF , !P3 ;  /* 0xff8000000c0c4808 */ /* 0x000fe40005800000 */
[----:B------:R-:W-:Y:S01]  /*4e50*/  @P6 ISETP.GE.AND P6, PT, R75, UR7, PT ;  /* 0x000000074b006c0c */ /* 0x000fe2000bfc6270 */
[----:B------:R-:W-:Y:S01]  /*4e60*/  IMAD.WIDE.U32 R74, R74, -0x326172a9, RZ ;  /* 0xcd9e8d574a4a7825 */ /* 0x000fe200078e00ff */
[----:B------:R-:W-:Y:S01]  /*4e70*/  MUFU.EX2 R78, R13 ;  /* 0x0000000d004e7308 */ /* 0x000fe20000000800 */
[----:B------:R-:W-:Y:S02]  /*4e80*/  @P1 FSEL R16, R16, -INF , !P5 ;  /* 0xff80000010101808 */ /* 0x000fe40006800000 */
[--C-:B------:R-:W-:Y:S01]  /*4e90*/  FFMA.FTZ R12, R12, c[0x0][0x23c], -R68.reuse ;  /* 0x00008f000c0c7a23 */ /* 0x100fe20000010844 */
[----:B------:R-:W-:Y:S01]  /*4ea0*/  PLOP3.LUT P1, PT, PT, PT, UP0, 0x80, 0x0 ;  /* 0x000000000000781c */ /* 0x000fe20003f2f008 */
[----:B-1----:R-:W-:Y:S01]  /*4eb0*/  IMAD.WIDE.U32 R6, R69, -0x326172a9, RZ ;  /* 0xcd9e8d5745067825 */ /* 0x002fe200078e00ff */
[----:B------:R-:W-:Y:S03]  /*4ec0*/  @P2 FSEL R18, R18, -INF , !P5 ;  /* 0xff80000012122808 */ /* 0x000fe60006800000 */
[----:B------:R-:W-:Y:S01]  /*4ed0*/  FFMA.FTZ R16, R16, c[0x0][0x23c], -R68 ;  /* 0x00008f0010107a23 */ /* 0x000fe20000010844 */
[----:B------:R1:W-:Y:S01]  /*4ee0*/  MUFU.EX2 R79, R12 ;  /* 0x0000000c004f7308 */ /* 0x0003e20000000800 */
[----:B------:R-:W-:Y:S01]  /*4ef0*/  LOP3.LUT R6, R75, UR12, R6, 0x96, !PT ;  /* 0x0000000c4b067c12 */ /* 0x000fe2000f8e9606 */
[----:B------:R-:W-:Y:S01]  /*4f00*/  UIADD3 UR12, UR10, 0x646e171e, URZ ;  /* 0x646e171e0a0c7890 */ /* 0x000fe2000fffe03f */
[----:B------:R-:W-:Y:S01]  /*4f10*/  @P0 FSEL R17, R17, -INF , !P6 ;  /* 0xff80000011110808 */ /* 0x000fe20007000000 */
[----:B------:R-:W-:Y:S01]  /*4f20*/  FFMA.FTZ R18, R18, c[0x0][0x23c], -R4 ;  /* 0x00008f0012127a23 */ /* 0x000fe20000010804 */
[----:B--2---:R-:W-:Y:S01]  /*4f30*/  LOP3.LUT R8, R7, UR11, R72, 0x96, !PT ;  /* 0x0000000b07087c12 */ /* 0x004fe2000f8e9648 */
[----:B------:R-:W-:Y:S01]  /*4f40*/  UIADD3 UR11, UR10, -0x56f99767, URZ ;  /* 0xa90668990a0b7890 */ /* 0x000fe2000fffe03f */
[----:B------:R-:W-:Y:S01]  /*4f50*/  IMAD.WIDE.U32 R6, R6, -0x2daee0ad, RZ ;  /* 0xd2511f5306067825 */ /* 0x000fe200078e00ff */
[----:B------:R-:W-:Y:S02]  /*4f60*/  @P1 FSEL R19, R19, -INF , !P6 ;  /* 0xff80000013131808 */ /* 0x000fe40007000000 */
[----:B------:R2:W-:Y:S01]  /*4f70*/  MUFU.EX2 R81, R10 ;  /* 0x0000000a00517308 */ /* 0x0005e20000000800 */
[----:B------:R-:W-:Y:S01]  /*4f80*/  IMAD.WIDE.U32 R8, R8, -0x2daee0ad, RZ ;  /* 0xd2511f5308087825 */ /* 0x000fe200078e00ff */
[C---:B------:R-:W-:Y:S02]  /*4f90*/  LOP3.LUT R71, R6.reuse, 0xffff, RZ, 0xc0, !PT ;  /* 0x0000ffff06477812 */ /* 0x040fe400078ec0ff */
[----:B------:R-:W-:Y:S01]  /*4fa0*/  SHF.R.U32.HI R69, RZ, 0x10, R6 ;  /* 0x00000010ff457819 */ /* 0x000fe20000011606 */
[----:B------:R-:W-:Y:S01]  /*4fb0*/  FFMA.FTZ R4, R19, c[0x0][0x23c], -R4 ;  /* 0x00008f0013047a23 */ /* 0x000fe20000010804 */
[----:B------:R-:W-:Y:S01]  /*4fc0*/  LOP3.LUT R70, R9, UR11, R70, 0x96, !PT ;  /* 0x0000000b09467c12 */ /* 0x000fe2000f8e9646 */
[----:B------:R-:W-:Y:S01]  /*4fd0*/  ULDC.U8 UR11, c[0x0][0x2d8] ;  /* 0x0000b600000b7ab9 */ /* 0x000fe20000000000 */
[----:B------:R-:W-:Y:S01]  /*4fe0*/  LOP3.LUT R8, R7, UR12, R8, 0x96, !PT ;  /* 0x0000000c07087c12 */ /* 0x000fe2000f8e9608 */
[----:B------:R-:W-:Y:S01]  /*4ff0*/  UIADD3 UR12, UR8, -0x4ab325aa, URZ ;  /* 0xb54cda56080c7890 */ /* 0x000fe2000fffe03f */
[----:B------:R5:W-:Y:S01]  /*5000*/  MUFU.EX2 R80, R11 ;  /* 0x0000000b00507308 */ /* 0x000be20000000800 */
[----:B------:R-:W-:Y:S01]  /*5010*/  LOP3.LUT R5, R6, 0xff, RZ, 0xc0, !PT ;  /* 0x000000ff06057812 */ /* 0x000fe200078ec0ff */
[----:B------:R-:W-:Y:S01]  /*5020*/  FFMA.FTZ R68, R17, c[0x0][0x23c], -R68 ;  /* 0x00008f0011447a23 */ /* 0x000fe20000010844 */
[----:B------:R-:W-:Y:S01]  /*5030*/  SHF.R.U32.HI R9, RZ, 0x18, R6 ;  /* 0x00000018ff097819 */ /* 0x000fe20000011606 */
[----:B------:R-:W-:Y:S01]  /*5040*/  IMAD.WIDE.U32 R6, R70, -0x326172a9, RZ ;  /* 0xcd9e8d5746067825 */ /* 0x000fe200078e00ff */
[----:B------:R-:W-:Y:S02]  /*5050*/  ISETP.LE.U32.AND P4, PT, R5, UR11, PT ;  /* 0x0000000b05007c0c */ /* 0x000fe4000bf83070 */
[----:B------:R-:W-:Y:S02]  /*5060*/  ISETP.LE.U32.AND P3, PT, R9, UR11, PT ;  /* 0x0000000b09007c0c */ /* 0x000fe4000bf63070 */
[----:B------:R-:W-:Y:S01]  /*5070*/  LOP3.LUT R5, R7, UR12, R74, 0x96, !PT ;  /* 0x0000000c07057c12 */ /* 0x000fe2000f8e964a */
[----:B------:R-:W5:Y:S01]  /*5080*/  MUFU.EX2 R72, R4 ;  /* 0x0000000400487308 */ /* 0x000f620000000800 */
[--C-:B-1----:R-:W-:Y:S02]  /*5090*/  SHF.R.U32.HI R12, RZ, 0x10, R6.reuse ;  /* 0x00000010ff0c7819 */ /* 0x102fe40000011606 */
[----:B------:R-:W-:Y:S02]  /*50a0*/  LOP3.LUT R9, R5, 0xff, RZ, 0xc0, !PT ;  /* 0x000000ff05097812 */ /* 0x000fe400078ec0ff */
[C---:B--2---:R-:W-:Y:S02]  /*50b0*/  LOP3.LUT R10, R6.reuse, 0xffff, RZ, 0xc0, !PT ;  /* 0x0000ffff060a7812 */ /* 0x044fe400078ec0ff */
[----:B------:R-:W-:Y:S02]  /*50c0*/  SHF.R.U32.HI R13, RZ, 0x18, R6 ;  /* 0x00000018ff0d7819 */ /* 0x000fe40000011606 */
[----:B------:R-:W-:Y:S01]  /*50d0*/  ISETP.LE.U32.AND P5, PT, R9, UR11, PT ;  /* 0x0000000b09007c0c */ /* 0x000fe2000bfa3070 */
[----:B------:R-:W-:Y:S01]  /*50e0*/  MUFU.EX2 R77, R14 ;  /* 0x0000000e004d7308 */ /* 0x000fe20000000800 */
[--C-:B------:R-:W-:Y:S02]  /*50f0*/  SHF.R.U32.HI R7, RZ, 0x10, R5.reuse ;  /* 0x00000010ff077819 */ /* 0x100fe40000011605 */
[----:B-----5:R-:W-:Y:S02]  /*5100*/  LOP3.LUT R11, R6, 0xff, RZ, 0xc0, !PT ;  /* 0x000000ff060b7812 */ /* 0x020fe400078ec0ff */
[----:B------:R-:W-:Y:S02]  /*5110*/  LOP3.LUT R6, R5, 0xffff, RZ, 0xc0, !PT ;  /* 0x0000ffff05067812 */ /* 0x000fe400078ec0ff */
[----:B------:R-:W-:Y:S02]  /*5120*/  LOP3.LUT R7, R7, 0xff, RZ, 0xc0, !PT ;  /* 0x000000ff07077812 */ /* 0x000fe400078ec0ff */
[----:B------:R-:W-:Y:S01]  /*5130*/  SHF.R.U32.HI R6, RZ, 0x8, R6 ;  /* 0x00000008ff067819 */ /* 0x000fe20000011606 */
[----:B------:R-:W-:Y:S01]  /*5140*/  MUFU.EX2 R76, R15 ;  /* 0x0000000f004c7308 */ /* 0x000fe20000000800 */
[----:B------:R-:W-:Y:S01]  /*5150*/  SHF.R.U32.HI R5, RZ, 0x18, R5 ;  /* 0x00000018ff057819 */ /* 0x000fe20000011605 */
[----:B------:R-:W-:Y:S01]  /*5160*/  @!P5 FADD.FTZ R87, -R87, -RZ ;  /* 0x800000ff5757d221 */ /* 0x000fe20000010100 */
[----:B------:R-:W-:Y:S01]  /*5170*/  LOP3.LUT R6, R6, 0xffff, RZ, 0xc0, !PT ;  /* 0x0000ffff06067812 */ /* 0x000fe200078ec0ff */
[----:B------:R-:W-:Y:S01]  /*5180*/  @!P3 FADD.FTZ R72, -R72, -RZ ;  /* 0x800000ff4848b221 */ /* 0x000fe20000010100 */
[----:B------:R-:W-:Y:S02]  /*5190*/  ISETP.LE.U32.AND P5, PT, R11, UR11, PT ;  /* 0x0000000b0b007c0c */ /* 0x000fe4000bfa3070 */
[----:B------:R-:W-:Y:S02]  /*51a0*/  ISETP.LE.U32.AND P0, PT, R6, UR11, PT ;  /* 0x0000000b06007c0c */ /* 0x000fe4000bf03070 */
[----:B------:R-:W-:Y:S01]  /*51b0*/  ISETP.LE.U32.AND P2, PT, R7, UR11, PT ;  /* 0x0000000b07007c0c */ /* 0x000fe2000bf43070 */
[----:B------:R-:W1:Y:S01]  /*51c0*/  MUFU.EX2 R75, R16 ;  /* 0x00000010004b7308 */ /* 0x000e620000000800 */
[----:B------:R-:W-:Y:S02]  /*51d0*/  ISETP.LE.U32.AND P6, PT, R5, UR11, PT ;  /* 0x0000000b05007c0c */ /* 0x000fe4000bfc3070 */
[----:B------:R-:W-:Y:S02]  /*51e0*/  SHF.R.U32.HI R5, RZ, 0x8, R10 ;  /* 0x00000008ff057819 */ /* 0x000fe4000001160a */
[----:B------:R-:W-:Y:S02]  /*51f0*/  LOP3.LUT R6, R8, 0xff, RZ, 0xc0, !PT ;  /* 0x000000ff08067812 */ /* 0x000fe400078ec0ff */
[----:B------:R-:W-:Y:S01]  /*5200*/  LOP3.LUT R5, R5, 0xffff, RZ, 0xc0, !PT ;  /* 0x0000ffff05057812 */ /* 0x000fe200078ec0ff */
[----:B------:R-:W-:Y:S01]  /*5210*/  @!P5 FADD.FTZ R83, -R83, -RZ ;  /* 0x800000ff5353d221 */ /* 0x000fe20000010100 */
[----:B------:R-:W-:Y:S01]  /*5220*/  ISETP.LE.U32.AND P1, PT, R6, UR11, PT ;  /* 0x0000000b06007c0c */ /* 0x000fe2000bf23070 */
[----:B------:R-:W-:Y:S01]  /*5230*/  @!P0 FADD.FTZ R85, -R85, -RZ ;  /* 0x800000ff55558221 */ /* 0x000fe20000010100 */
[----:B------:R-:W-:Y:S01]  /*5240*/  ISETP.LE.U32.AND P0, PT, R5, UR11, PT ;  /* 0x0000000b05007c0c */ /* 0x000fe2000bf03070 */
[----:B------:R-:W-:Y:S01]  /*5250*/  @!P2 FADD.FTZ R86, -R86, -RZ ;  /* 0x800000ff5656a221 */ /* 0x000fe20000010100 */
[--C-:B------:R-:W-:Y:S01]  /*5260*/  SHF.R.U32.HI R6, RZ, 0x18, R8.reuse ;  /* 0x00000018ff067819 */ /* 0x100fe20000011608 */
[----:B------:R-:W-:Y:S01]  /*5270*/  @!P6 FADD.FTZ R84, -R84, -RZ ;  /* 0x800000ff5454e221 */ /* 0x000fe20000010100 */
[----:B------:R-:W-:Y:S01]  /*5280*/  LOP3.LUT R5, R12, 0xff, RZ, 0xc0, !PT ;  /* 0x000000ff0c057812 */ /* 0x000fe200078ec0ff */
[----:B------:R-:W-:Y:S01]  /*5290*/  MUFU.EX2 R73, R68 ;  /* 0x0000004400497308 */ /* 0x000fe20000000800 */
[----:B------:R-:W-:Y:S02]  /*52a0*/  ISETP.LE.U32.AND P5, PT, R13, UR11, PT ;  /* 0x0000000b0d007c0c */ /* 0x000fe4000bfa3070 */
[----:B------:R-:W-:Y:S02]  /*52b0*/  ISETP.LE.U32.AND P2, PT, R6, UR11, PT ;  /* 0x0000000b06007c0c */ /* 0x000fe4000bf43070 */
[----:B------:R-:W-:Y:S01]  /*52c0*/  SHF.R.U32.HI R6, RZ, 0x10, R8 ;  /* 0x00000010ff067819 */ /* 0x000fe20000011608 */
[----:B------:R-:W-:Y:S01]  /*52d0*/  @!P1 FADD.FTZ R79, -R79, -RZ ;  /* 0x800000ff4f4f9221 */ /* 0x000fe20000010100 */
[----:B------:R-:W-:Y:S01]  /*52e0*/  ISETP.LE.U32.AND P6, PT, R5, UR11, PT ;  /* 0x0000000b05007c0c */ /* 0x000fe2000bfc3070 */
[----:B------:R-:W-:Y:S01]  /*52f0*/  @!P0 FADD.FTZ R82, -R82, -RZ ;  /* 0x800000ff52528221 */ /* 0x000fe20000010100 */
[----:B------:R-:W-:Y:S01]  /*5300*/  LOP3.LUT R8, R8, 0xffff, RZ, 0xc0, !PT ;  /* 0x0000ffff08087812 */ /* 0x000fe200078ec0ff */
[----:B------:R-:W2:Y:S01]  /*5310*/  MUFU.EX2 R74, R18 ;  /* 0x00000012004a7308 */ /* 0x000ea20000000800 */
[----:B------:R-:W-:Y:S01]  /*5320*/  LOP3.LUT R6, R6, 0xff, RZ, 0xc0, !PT ;  /* 0x000000ff06067812 */ /* 0x000fe200078ec0ff */
[----:B-1----:R-:W-:Y:S01]  /*5330*/  @!P4 FADD.FTZ R75, -R75, -RZ ;  /* 0x800000ff4b4bc221 */ /* 0x002fe20000010100 */
[----:B------:R-:W-:Y:S01]  /*5340*/  SHF.R.U32.HI R5, RZ, 0x8, R8 ;  /* 0x00000008ff057819 */ /* 0x000fe20000011608 */
[----:B------:R-:W-:Y:S01]  /*5350*/  @!P5 FADD.FTZ R80, -R80, -RZ ;  /* 0x800000ff5050d221 */ /* 0x000fe20000010100 */
[----:B------:R-:W-:Y:S01]  /*5360*/  ISETP.LE.U32.AND P0, PT, R6, UR11, PT ;  /* 0x0000000b06007c0c */ /* 0x000fe2000bf03070 */
[----:B------:R-:W-:Y:S01]  /*5370*/  @!P2 FADD.FTZ R76, -R76, -RZ ;  /* 0x800000ff4c4ca221 */ /* 0x000fe20000010100 */
[----:B------:R-:W-:Y:S02]  /*5380*/  LOP3.LUT R6, R69, 0xff, RZ, 0xc0, !PT ;  /* 0x000000ff45067812 */ /* 0x000fe400078ec0ff */
[----:B------:R-:W-:Y:S01]  /*5390*/  SHF.R.U32.HI R4, RZ, 0x8, R71 ;  /* 0x00000008ff047819 */ /* 0x000fe20000011647 */
[----:B------:R-:W-:Y:S01]  /*53a0*/  @!P6 FADD.FTZ R81, -R81, -RZ ;  /* 0x800000ff5151e221 */ /* 0x000fe20000010100 */
[----:B------:R-:W-:Y:S02]  /*53b0*/  LOP3.LUT R5, R5, 0xffff, RZ, 0xc0, !PT ;  /* 0x0000ffff05057812 */ /* 0x000fe400078ec0ff */
[----:B------:R-:W-:Y:S02]  /*53c0*/  ISETP.LE.U32.AND P5, PT, R6, UR11, PT ;  /* 0x0000000b06007c0c */ /* 0x000fe4000bfa3070 */
[----:B------:R-:W-:Y:S02]  /*53d0*/  F2FP.RELU.BF16.PACK_AB R6, R85, R87 ;  /* 0x000000575506723e */ /* 0x000fe400000018ff */
[----:B------:R-:W-:Y:S01]  /*53e0*/  ISETP.LE.U32.AND P6, PT, R5, UR11, PT ;  /* 0x0000000b05007c0c */ /* 0x000fe2000bfc3070 */
[----:B------:R-:W-:Y:S01]  /*53f0*/  @!P0 FADD.FTZ R77, -R77, -RZ ;  /* 0x800000ff4d4d8221 */ /* 0x000fe20000010100 */
[----:B------:R-:W-:Y:S01]  /*5400*/  F2FP.RELU.BF16.PACK_AB R5, R84, R86 ;  /* 0x000000565405723e */ /* 0x000fe200000018ff */
[----:B------:R1:W-:Y:S01]  /*5410*/  STS [R97+0x14000], R6 ;  /* 0x0140000661007388 */ /* 0x0003e20000000800 */
[----:B------:R-:W-:Y:S02]  /*5420*/  LOP3.LUT R4, R4, 0xffff, RZ, 0xc0, !PT ;  /* 0x0000ffff04047812 */ /* 0x000fe400078ec0ff */
[----:B------:R-:W-:Y:S01]  /*5430*/  F2FP.RELU.BF16.PACK_AB R8, R80, R81 ;  /* 0x000000515008723e */ /* 0x000fe200000018ff */
[----:B------:R5:W-:Y:S01]  /*5440*/  STS [R97+0x14400], R5 ;  /* 0x0144000561007388 */ /* 0x000be20000000800 */
[----:B------:R-:W-:Y:S01]  /*5450*/  ISETP.LE.U32.AND P1, PT, R4, UR11, PT ;  /* 0x0000000b04007c0c */ /* 0x000fe2000bf23070 */
[----:B--2---:R-:W-:Y:S01]  /*5460*/  @!P5 FADD.FTZ R74, -R74, -RZ ;  /* 0x800000ff4a4ad221 */ /* 0x004fe20000010100 */
[----:B------:R-:W-:Y:S02]  /*5470*/  F2FP.RELU.BF16.PACK_AB R4, R82, R83 ;  /* 0x000000535204723e */ /* 0x000fe400000018ff */
[----:B------:R-:W-:Y:S01]  /*5480*/  FSETP.GE.FTZ.AND P2, PT, R87, RZ, PT ;  /* 0x000000ff5700720b */ /* 0x000fe20003f56000 */
[----:B------:R-:W-:Y:S01]  /*5490*/  @!P6 FADD.FTZ R78, -R78, -RZ ;  /* 0x800000ff4e4ee221 */ /* 0x000fe20000010100 */
[----:B------:R-:W-:Y:S04]  /*54a0*/  FSETP.GE.FTZ.AND P3, PT, R79, RZ, PT ;  /* 0x000000ff4f00720b */ /* 0x000fe80003f76000 */
[----:B------:R-:W-:Y:S03]  /*54b0*/  F2FP.RELU.BF16.PACK_AB R7, R78, R79 ;  /* 0x0000004f4e07723e */ /* 0x000fe600000018ff */
[----:B------:R-:W-:Y:S01]  /*54c0*/  @!P1 FADD.FTZ R73, -R73, -RZ ;  /* 0x800000ff49499221 */ /* 0x000fe20000010100 */
[----:B------:R-:W-:Y:S02]  /*54d0*/  FSETP.GE.FTZ.AND P1, PT, R85, RZ, PT ;  /* 0x000000ff5500720b */ /* 0x000fe40003f36000 */
[----:B-1----:R-:W-:Y:S02]  /*54e0*/  F2FP.RELU.BF16.PACK_AB R6, R76, R77 ;  /* 0x0000004d4c06723e */ /* 0x002fe400000018ff */
[----:B-----5:R-:W-:Y:S01]  /*54f0*/  F2FP.RELU.BF16.PACK_AB R5, R73, R75 ;  /* 0x0000004b4905723e */ /* 0x020fe200000018ff */
[----:B----4-:R1:W-:Y:S04]  /*5500*/  STS [R96+0x14000], R4 ;  /* 0x0140000460007388 */ /* 0x0103e80000000800 */
[----:B------:R-:W-:Y:S04]  /*5510*/  STS [R96+0x14400], R8 ;  /* 0x0144000860007388 */ /* 0x000fe80000000800 */
[----:B------:R-:W-:Y:S04]  /*5520*/  STS [R95+0x14000], R7 ;  /* 0x014000075f007388 */ /* 0x000fe80000000800 */
[----:B------:R-:W-:Y:S01]  /*5530*/  STS [R95+0x14400], R6 ;  /* 0x014400065f007388 */ /* 0x000fe20000000800 */
[----:B-1----:R-:W-:Y:S03]  /*5540*/  F2FP.RELU.BF16.PACK_AB R4, R72, R74 ;  /* 0x0000004a4804723e */ /* 0x002fe600000018ff */
        /* <DEDUP_REMOVED lines=83> */
[----:B------:R-:W-:Y:S01]  /*5a80*/  FADD.FTZ R5, -R69, R16 ;  /* 0x0000001045057221 */ /* 0x000fe20000010100 */
[----:B------:R-:W-:Y:S01]  /*5a90*/  F2FP.BF16.PACK_AB R4, R85, R8 ;  /* 0x000000085504723e */ /* 0x000fe200000010ff */
[----:B------:R-:W-:Y:S01]  /*5aa0*/  FADD.FTZ R13, -R69, R13 ;  /* 0x0000000d450d7221 */ /* 0x000fe20000010100 */
[-C--:B------:R-:W-:Y:S01]  /*5ab0*/  FSEL R9, R9, R69.reuse, P1 ;  /* 0x0000004509097208 */ /* 0x080fe20000800000 */
[C---:B---3--:R-:W-:Y:S01]  /*5ac0*/  FADD.FTZ R6, -R68.reuse, R6 ;  /* 0x0000000644067221 */ /* 0x048fe20000010100 */
        /* <DEDUP_REMOVED lines=23> */
[-C--:B------:R-:W-:Y:S02]  /*5c40*/  FSEL R6, R6, R68.reuse, P2 ;  /* 0x0000004406067208 */ /* 0x080fe40001000000 */
[----:B------:R-:W-:Y:S02]  /*5c50*/  F2FP.BF16.PACK_AB R7, R69, R75 ;  /* 0x0000004b4507723e */ /* 0x000fe400000010ff */
[-C--:B------:R-:W-:Y:S01]  /*5c60*/  FSEL R5, R4, R68.reuse, P0 ;  /* 0x0000004404057208 */ /* 0x080fe20000000000 */
[C---:B------:R-:W-:Y:S01]  /*5c70*/  FADD.FTZ R4, -R68.reuse, R10 ;  /* 0x0000000a44047221 */ /* 0x040fe20000010100 */
[C---:B------:R-:W-:Y:S01]  /*5c80*/  FSETP.GE.FTZ.AND P0, PT, R81.reuse, RZ, PT ;  /* 0x000000ff5100720b */ /* 0x040fe20003f16000 */
        /* <DEDUP_REMOVED lines=36> */
[----:B------:R-:W4:Y:S08]  /*5ed0*/  LDSM.16.MT88.4 R68, [R0+0xa000] ;  /* 0x00a000000044783b */ /* 0x000f300000004200 */
        /* <DEDUP_REMOVED lines=8> */
[----:B------:R-:W5:Y:S01]  /*5f60*/  LDSM.16.MT88.4 R8, [R0+0x8800] ;  /* 0x008800000008783b */ /* 0x000f620000004200 */
[-C--:B---3--:R-:W-:Y:S08]  /*5f70*/  HMMA.16816.F32.BF16 R36, R4, R16.reuse, R36 ;  /* 0x000000100424723c */ /* 0x088ff00000041824 */
[C---:B------:R-:W-:Y:S08]  /*5f80*/  HMMA.16816.F32.BF16 R40, R12.reuse, R16, R40 ;  /* 0x000000100c28723c */ /* 0x040ff00000041828 */
[-C--:B------:R-:W-:Y:S08]  /*5f90*/  HMMA.16816.F32.BF16 R44, R12, R18.reuse, R44 ;  /* 0x000000120c2c723c */ /* 0x080ff0000004182c */
[C---:B------:R-:W-:Y:S01]  /*5fa0*/  HMMA.16816.F32.BF16 R48, R4.reuse, R18, R48 ;  /* 0x000000120430723c */ /* 0x040fe20000041830 */
[----:B------:R-:W3:Y:S07]  /*5fb0*/  LDSM.16.MT88.4 R16, [R0+0xa800] ;  /* 0x00a800000010783b */ /* 0x000eee0000004200 */
[-C--:B----4-:R-:W-:Y:S08]  /*5fc0*/  HMMA.16816.F32.BF16 R52, R4, R68.reuse, R52 ;  /* 0x000000440434723c */ /* 0x090ff00000041834 */
[C---:B------:R-:W-:Y:S08]  /*5fd0*/  HMMA.16816.F32.BF16 R56, R12.reuse, R68, R56 ;  /* 0x000000440c38723c */ /* 0x040ff00000041838 */
[-C--:B------:R-:W-:Y:S01]  /*5fe0*/  HMMA.16816.F32.BF16 R60, R12, R70.reuse, R60 ;  /* 0x000000460c3c723c */ /* 0x080fe2000004183c */
[----:B------:R-:W-:Y:S07]  /*5ff0*/  LDSM.16.MT88.4 R12, [R0+0x7000] ;  /* 0x00700000000c783b */ /* 0x000fee0000004200 */
[----:B------:R-:W-:Y:S01]  /*6000*/  HMMA.16816.F32.BF16 R64, R4, R70, R64 ;  /* 0x000000460440723c */ /* 0x000fe20000041840 */
[----:B------:R-:W4:Y:S07]  /*6010*/  LDSM.16.MT88.4 R4, [R3+0x15000] ;  /* 0x015000000304783b */ /* 0x000f2e0000004200 */
[-C--:B-1----:R-:W-:Y:S01]  /*6020*/  HMMA.16816.F32.BF16 R20, R72, R76.reuse, R20 ;  /* 0x0000004c4814723c */ /* 0x082fe20000041814 */
[----:B------:R-:W1:Y:S07]  /*6030*/  LDSM.16.MT88.4 R68, [R2+0x15000] ;  /* 0x015000000244783b */ /* 0x000e6e0000004200 */
[C---:B--2---:R-:W-:Y:S08]  /*6040*/  HMMA.16816.F32.BF16 R24, R80.reuse, R76, R24 ;  /* 0x0000004c5018723c */ /* 0x044ff00000041818 */
[-C--:B------:R-:W-:Y:S08]  /*6050*/  HMMA.16816.F32.BF16 R28, R80, R78.reuse, R28 ;  /* 0x0000004e501c723c */ /* 0x080ff0000004181c */
[C---:B------:R-:W-:Y:S01]  /*6060*/  HMMA.16816.F32.BF16 R32, R72.reuse, R78, R32 ;  /* 0x0000004e4820723c */ /* 0x040fe20000041820 */
[----:B------:R-:W-:Y:S07]  /*6070*/  LDSM.16.MT88.4 R76, [R0+0x9800] ;  /* 0x00980000004c783b */ /* 0x000fee0000004200 */
[-C--:B-----5:R-:W-:Y:S08]  /*6080*/  HMMA.16816.F32.BF16 R36, R72, R8.reuse, R36 ;  /* 0x000000084824723c */ /* 0x0a0ff00000041824 */
        /* <DEDUP_REMOVED lines=10> */
[-C--:B----4-:R-:W-:Y:S01]  /*6130*/  HMMA.16816.F32.BF16 R20, R4, R12.reuse, R20 ;  /* 0x0000000c0414723c */ /* 0x090fe20000041814 */
        /* <DEDUP_REMOVED lines=14> */
[C---:B------:R-:W-:Y:S01]  /*6220*/  LEA R5, P1, R88.reuse, R90, 0x2 ;  /* 0x0000005a58057211 */ /* 0x040fe200078210ff */
        /* <DEDUP_REMOVED lines=72> */
.L_x_784:
        /* <DEDUP_REMOVED lines=417> */
.L_x_785:
        /* <DEDUP_REMOVED lines=220> */
.L_x_787:
        /* <DEDUP_REMOVED lines=19> */
.L_x_788:
        /* <DEDUP_REMOVED lines=55> */
.L_x_790:
[----:B------:R-:W-:Y:S05]  /*9320*/  BSYNC B0 ;  /* 0x0000000000007941 */ /* 0x000fea0003800000 */
.L_x_789:
        /* <DEDUP_REMOVED lines=19> */
.L_x_792:
[----:B------:R-:W-:Y:S05]  /*9460*/  BSYNC B0 ;  /* 0x0000000000007941 */ /* 0x000fea0003800000 */
.L_x_791:
        /* <DEDUP_REMOVED lines=29> */
.L_x_794:
[----:B------:R-:W-:Y:S05]  /*9640*/  BSYNC B0 ;  /* 0x0000000000007941 */ /* 0x000fea0003800000 */
.L_x_793:
        /* <DEDUP_REMOVED lines=18> */
.L_x_767:
        /* <DEDUP_REMOVED lines=20> */
.L_x_796:
        /* <DEDUP_REMOVED lines=18> */
.L_x_797:
        /* <DEDUP_REMOVED lines=43> */
.L_x_799:
[----:B-1----:R-:W-:Y:S05]  /*9c80*/  BSYNC B0 ;  /* 0x0000000000007941 */ /* 0x002fea0003800000 */
.L_x_798:
        /* <DEDUP_REMOVED lines=19> */
.L_x_801:
[----:B------:R-:W-:Y:S05]  /*9dc0*/  BSYNC B0 ;  /* 0x0000000000007941 */ /* 0x000fea0003800000 */
.L_x_800:
        /* <DEDUP_REMOVED lines=29> */
.L_x_803:
[----:B------:R-:W-:Y:S05]  /*9fa0*/  BSYNC B0 ;  /* 0x0000000000007941 */ /* 0x000fea0003800000 */
.L_x_802:
        /* <DEDUP_REMOVED lines=16> */
.L_x_795:
[----:B------:R-:W-:Y:S05]  /*a0b0*/  BSYNC B1 ;  /* 0x0000000000017941 */ /* 0x000fea0003800000 */
.L_x_762:
        /* <DEDUP_REMOVED lines=11> */
.L_x_804:
[----:B------:R-:W-:Y:S05]  /*a170*/  EXIT ;  /* 0x000000000000794d */ /* 0x000fea0003800000 */
.L_x_806:
        /* <DEDUP_REMOVED lines=16> */
.L_x_1597:


//--------------------- .text._ZN5flash44flash_bwd_dq_dk_dv_loop_seqk_parallel_kernelI23Flash_bwd_kernel_traitsILi192ELi64ELi64ELi8ELi4ELi2ELi2ELb1ELb1EN7cutlass10bfloat16_tE19Flash_kernel_traitsILi192ELi64ELi64ELi8ES3_EELb0ELb0ELb0ELb1ELb0ELb0ELb1EEEvNS_16Flash_bwd_paramsE --------------------------
	.section	.text._ZN5flash44flash_bwd_dq_dk_dv_loop_seqk_parallel_kernelI23Flash_bwd_kernel_traitsILi192ELi64ELi64ELi8ELi4ELi2ELi2ELb1ELb1EN7cutlass10bfloat16_tE19Flash_kernel_traitsILi192ELi64ELi64ELi8ES3_EELb0ELb0ELb0ELb1ELb0ELb0ELb1EEEvNS_16Flash_bwd_paramsE,"ax",@progbits
	.sectioninfo	@"SHI_REGISTERS=255"
	.align	128
        .global         _ZN5flash44flash_bwd_dq_dk_dv_loop_seqk_parallel_kernelI23Flash_bwd_kernel_traitsILi192ELi64ELi64ELi8ELi4ELi2ELi2ELb1ELb1EN7cutlass10bfloat16_tE19Flash_kernel_traitsILi192ELi64ELi64ELi8ES3_EELb0ELb0ELb0ELb1ELb0ELb0ELb1EEEvNS_16Flash_bwd_paramsE
        .type           _ZN5flash44flash_bwd_dq_dk_dv_loop_seqk_parallel_kernelI23Flash_bwd_kernel_traitsILi192ELi64ELi64ELi8ELi4ELi2ELi2ELb1ELb1EN7cutlass10bfloat16_tE19Flash_kernel_traitsILi192ELi64ELi64ELi8ES3_EELb0ELb0ELb0ELb1ELb0ELb0ELb1EEEvNS_16Flash_bwd_paramsE,@function
        .size           _ZN5flash44flash_bwd_dq_dk_dv_loop_seqk_parallel_kernelI23Flash_bwd_kernel_traitsILi192ELi64ELi64ELi8ELi4ELi2ELi2ELb1ELb1EN7cutlass10bfloat16_tE19Flash_kernel_traitsILi192ELi64ELi64ELi8ES3_EELb0ELb0ELb0ELb1ELb0ELb0ELb1EEEvNS_16Flash_bwd_paramsE,(.L_x_1598 - _ZN5flash44flash_bwd_dq_dk_dv_loop_seqk_parallel_kernelI23Flash_bwd_kernel_traitsILi192ELi64ELi64ELi8ELi4ELi2ELi2ELb1ELb1EN7cutlass10bfloat16_tE19Flash_kernel_traitsILi192ELi64ELi64ELi8ES3_EELb0ELb0ELb0ELb1ELb0ELb0ELb1EEEvNS_16Flash_bwd_paramsE)
        .other          _ZN5flash44flash_bwd_dq_dk_dv_loop_seqk_parallel_kernelI23Flash_bwd_kernel_traitsILi192ELi64ELi64ELi8ELi4ELi2ELi2ELb1ELb1EN7cutlass10bfloat16_tE19Flash_kernel_traitsILi192ELi64ELi64ELi8ES3_EELb0ELb0ELb0ELb1ELb0ELb0ELb1EEEvNS_16Flash_bwd_paramsE,@"STO_CUDA_ENTRY STV_DEFAULT"
_ZN5flash44flash_bwd_dq_dk_dv_loop_seqk_parallel_kernelI23Flash_bwd_kernel_traitsILi192ELi64ELi64ELi8ELi4ELi2ELi2ELb1ELb1EN7cutlass10bfloat16_tE19Flash_kernel_traitsILi192ELi64ELi64ELi8ES3_EELb0ELb0ELb0ELb1ELb0ELb0ELb1EEEvNS_16Flash_bwd_paramsE:
.text._ZN5flash44flash_bwd_dq_dk_dv_loop_seqk_parallel_kernelI23Flash_bwd_kernel_traitsILi192ELi64ELi64ELi8ELi4ELi2ELi2ELb1ELb1EN7cutlass10bfloat16_tE19Flash_kernel_traitsILi192ELi64ELi64ELi8ES3_EELb0ELb0ELb0ELb1ELb0ELb0ELb1EEEvNS_16Flash_bwd_paramsE:
        /* <DEDUP_REMOVED lines=33> */
[CC--:B------:R-:W-:Y:S01]  /*0210*/  LEA.HI R2, R6.reuse, R5.reuse, RZ, 0x4 ;  /* 0x0000000506027211 */ /* 0x0c0fe200078f20ff */
[----:B---3--:R-:W-:Y:S01]  /*0220*/  UIMAD UR46, UR35, UR45, URZ ;  /* 0x0000002d232e72a4 */ /* 0x008fe2000f8e023f */
[CC--:B------:R-:W-:Y:S01]  /*0230*/  LEA.HI R16, R6.reuse, R5.reuse, RZ, 0x7 ;  /* 0x0000000506107211 */ /* 0x0c0fe200078f38ff */
[----:B------:R-:W-:Y:S01]  /*0240*/  UIMAD UR45, UR45, UR12, URZ ;  /* 0x0000000c2d2d72a4 */ /* 0x000fe2000f8e023f */
[CC--:B------:R-:W-:Y:S01]  /*0250*/  LEA.HI R17, R6.reuse, R5.reuse, RZ, 0x6 ;  /* 0x0000000506117211 */ /* 0x0c0fe200078f30ff */
[----:B------:R-:W-:Y:S01]  /*0260*/  UIMAD UR54, UR8, UR6, UR54 ;  /* 0x00000006083672a4 */ /* 0x000fe2000f8e0236 */
[----:B------:R-:W-:Y:S01]  /*0270*/  LEA.HI R6, R6, R5, RZ, 0x2 ;  /* 0x0000000506067211 */ /* 0x000fe200078f10ff */
[----:B------:R-:W-:Y:S01]  /*0280*/  UIMAD UR51, UR7, UR31, URZ ;  /* 0x0000001f073372a4 */ /* 0x000fe2000f8e023f */
[----:B------:R-:W-:Y:S01]  /*0290*/  LOP3.LUT R4, R3, 0xffffffe0, RZ, 0xc0, !PT ;  /* 0xffffffe003047812 */ /* 0x000fe200078ec0ff */
[----:B------:R-:W-:Y:S01]  /*02a0*/  UIMAD UR6, UR31, UR11, UR35 ;  /* 0x0000000b1f0672a4 */ /* 0x000fe2000f8e0223 */
[----:B------:R-:W-:Y:S01]  /*02b0*/  LOP3.LUT R8, R11, 0xfffffff8, RZ, 0xc0, !PT ;  /* 0xfffffff80b087812 */ /* 0x000fe200078ec0ff */
[----:B------:R-:W-:Y:S01]  /*02c0*/  @!UP2 UIMAD UR7, UR31, UR13, UR35 ;  /* 0x0000000d1f07a2a4 */ /* 0x000fe2000f8e0223 */
        /* <DEDUP_REMOVED lines=13> */
[----:B------:R-:W-:Y:S01]  /*03a0*/  ULDC UR48, c[0x0][0x214] ;  /* 0x0000850000307ab9 */ /* 0x000fe20000000800 */
[----:B------:R-:W-:Y:S01]  /*03b0*/  LEA.HI R4, R2, R5, RZ, 0x1 ;  /* 0x0000000502047211 */ /* 0x000fe200078f08ff */
[----:B------:R-:W-:Y:S01]  /*03c0*/  STL [R1+0x50], R20 ;  /* 0x0000501401007387 */ /* 0x000fe20000100800 */
        /* <DEDUP_REMOVED lines=16> */
[----:B------:R-:W-:Y:S01]  /*04d0*/  LEA.HI R13, R4, R9, RZ, 0x3 ;  /* 0x00000009040d7211 */ /* 0x000fe200078f18ff */
[----:B------:R-:W-:Y:S01]  /*04e0*/  ULDC.64 UR4, c[0x0][0x118] ;  /* 0x0000460000047ab9 */ /* 0x000fe20000000a00 */
[----:B------:R-:W-:Y:S01]  /*04f0*/  LOP3.LUT R0, R0, 0xfffffff8, RZ, 0xc0, !PT ;  /* 0xfffffff800007812 */ /* 0x000fe200078ec0ff */
[----:B------:R-:W-:Y:S01]  /*0500*/  ULOP3.LUT UR55, UR35, UR55, URZ, 0x3c, !UPT ;  /* 0x0000003723377292 */ /* 0x000fe2000f8e3c3f */
[C---:B------:R-:W-:Y:S01]  /*0510*/  LOP3.LUT P4, RZ, R8.reuse, 0x4, RZ, 0xc0, !PT ;  /* 0x0000000408ff7812 */ /* 0x040fe2000788c0ff */
[----:B------:R-:W-:Y:S01]  /*0520*/  USHF.R.S32.HI UR56, URZ, 0x1f, UR35 ;  /* 0x0000001f3f387899 */ /* 0x000fe20008011423 */
[----:B------:R-:W-:Y:S01]  /*0530*/  LOP3.LUT P3, RZ, R8, 0x2, RZ, 0xc0, !PT ;  /* 0x0000000208ff7812 */ /* 0x000fe2000786c0ff */
[----:B------:R-:W-:Y:S01]  /*0540*/  IMAD.IADD R6, R3, 0x1, -R0 ;  /* 0x0000000103067824 */ /* 0x000fe200078e0a00 */
[----:B------:R-:W-:Y:S01]  /*0550*/  LOP3.LUT R0, R2, 0x1c0, RZ, 0xc0, !PT ;  /* 0x000001c002007812 */ /* 0x000fe200078ec0ff */
[----:B------:R-:W-:Y:S01]  /*0560*/  UISETP.NE.AND UP3, UPT, UR10, URZ, UPT ;  /* 0x0000003f0a00728c */ /* 0x000fe2000bf65270 */
[----:B------:R-:W-:Y:S01]  /*0570*/  SHF.R.S32.HI R3, RZ, 0x1f, R10 ;  /* 0x0000001fff037819 */ /* 0x000fe2000001140a */
[----:B------:R-:W-:Y:S01]  /*0580*/  USHF.R.S32.HI UR60, URZ, 0x1f, UR31 ;  /* 0x0000001f3f3c7899 */ /* 0x000fe2000801141f */
[----:B------:R-:W-:Y:S01]  /*0590*/  LOP3.LUT R2, R0, 0x38, R20, 0xf8, !PT ;  /* 0x0000003800027812 */ /* 0x000fe200078ef814 */
[----:B------:R-:W-:Y:S01]  /*05a0*/  USHF.R.S32.HI UR59, URZ, 0x1f, UR35 ;  /* 0x0000001f3f3b7899 */ /* 0x000fe20008011423 */
[----:B------:R-:W-:Y:S01]  /*05b0*/  SHF.R.U32.HI R0, RZ, 0x3, R0 ;  /* 0x00000003ff007819 */ /* 0x000fe20000011600 */
[----:B------:R-:W-:Y:S01]  /*05c0*/  USHF.R.S32.HI UR58, URZ, 0x1f, UR31 ;  /* 0x0000001f3f3a7899 */ /* 0x000fe2000801141f */
[----:B------:R-:W-:Y:S01]  /*05d0*/  LEA.HI R18, R3, R10, RZ, 0x2 ;  /* 0x0000000a03127211 */ /* 0x000fe200078f10ff */
[----:B------:R-:W-:Y:S01]  /*05e0*/  USHF.R.S32.HI UR57, URZ, 0x1f, UR35 ;  /* 0x0000001f3f397899 */ /* 0x000fe20008011423 */
[----:B------:R-:W-:Y:S01]  /*05f0*/  LOP3.LUT R10, R2, R0, RZ, 0x3c, !PT ;  /* 0x00000000020a7212 */ /* 0x000fe200078e3cff */
[----:B------:R-:W-:Y:S01]  /*0600*/  IMAD.SHL.U32 R0, R8, 0x40, RZ ;  /* 0x0000004008007824 */ /* 0x000fe200078e00ff */
[----:B------:R-:W-:Y:S01]  /*0610*/  LOP3.LUT R2, R13, 0xfffffff8, RZ, 0xc0, !PT ;  /* 0xfffffff80d027812 */ /* 0x000fe200078ec0ff */
[----:B------:R-:W-:Y:S01]  /*0620*/  UIMAD.WIDE.U32 UR40, UR36, UR42, URZ ;  /* 0x0000002a242872a5 */ /* 0x000fe2000f8e003f */
[----:B------:R-:W-:Y:S01]  /*0630*/  SHF.R.S32.HI R8, RZ, 0x7, R16 ;  /* 0x00000007ff087819 */ /* 0x000fe20000011410 */
[----:B------:R-:W-:Y:S01]  /*0640*/  UIMAD UR50, UR37, UR42, URZ ;  /* 0x0000002a253272a4 */ /* 0x000fe2000f8e023f */
[----:B------:R-:W-:Y:S01]  /*0650*/  LOP3.LUT R0, R0, 0x1c0, RZ, 0xc0, !PT ;  /* 0x000001c000007812 */ /* 0x000fe200078ec0ff */
[----:B------:R-:W-:Y:S01]  /*0660*/  IMAD.IADD R9, R9, 0x1, -R2 ;  /* 0x0000000109097824 */ /* 0x000fe200078e0a02 */
[----:B------:R-:W-:Y:S01]  /*0670*/  LOP3.LUT R3, R6, 0x1, RZ, 0xc0, !PT ;  /* 0x0000000106037812 */ /* 0x000fe200078ec0ff */
[----:B------:R-:W-:Y:S01]  /*0680*/  IMAD.SHL.U32 R2, R14, 0x10, RZ ;  /* 0x000000100e027824 */ /* 0x000fe200078e00ff */
[C-C-:B------:R-:W-:Y:S01]  /*0690*/  LOP3.LUT R5, R0.reuse, 0x8, R11.reuse, 0xf8, !PT ;  /* 0x0000000800057812 */ /* 0x140fe200078ef80b */
[----:B------:R-:W-:Y:S01]  /*06a0*/  USHF.R.S32.HI UR52, URZ, 0x1f, UR46 ;  /* 0x0000001f3f347899 */ /* 0x000fe2000801142e */
[----:B------:R-:W-:Y:S01]  /*06b0*/  SHF.R.U32.HI R4, RZ, 0x3, R0 ;  /* 0x00000003ff047819 */ /* 0x000fe20000011600 */
[----:B------:R-:W-:Y:S01]  /*06c0*/  UIMAD UR49, UR6, UR49, URZ ;  /* 0x00000031063172a4 */ /* 0x000fe2000f8e023f */
[----:B------:R-:W-:Y:S01]  /*06d0*/  LOP3.LUT R7, R0, 0x10, R2, 0xf8, !PT ;  /* 0x0000001000077812 */ /* 0x000fe200078ef802 */
[----:B------:R-:W-:Y:S01]  /*06e0*/  IMAD.SHL.U32 R2, R12, 0x200, RZ ;  /* 0x000002000c027824 */ /* 0x000fe200078e00ff */
[----:B------:R-:W-:Y:S01]  /*06f0*/  ISETP.NE.U32.AND P0, PT, R3, 0x1, PT ;  /* 0x000000010300780c */ /* 0x000fe20003f05070 */
[----:B------:R-:W-:Y:S01]  /*0700*/  @!UP2 UIMAD UR48, UR7, UR48, URZ ;  /* 0x000000300730a2a4 */ /* 0x000fe2000f8e023f */
[----:B------:R-:W-:Y:S01]  /*0710*/  LOP3.LUT R0, R5, R4, RZ, 0x3c, !PT ;  /* 0x0000000405007212 */ /* 0x000fe200078e3cff */
[----:B------:R-:W-:Y:S01]  /*0720*/  IMAD R3, R8, 0x800, R2 ;  /* 0x0000080008037824 */ /* 0x000fe200078e0202 */
[----:B------:R-:W-:Y:S01]  /*0730*/  LOP3.LUT R7, R7, 0x8, R11, 0xf8, !PT ;  /* 0x0000000807077812 */ /* 0x000fe200078ef80b */
[----:B------:R-:W-:Y:S01]  /*0740*/  IMAD.U32 R5, RZ, RZ, UR14 ;  /* 0x0000000eff057e24 */ /* 0x000fe2000f8e00ff */
[C---:B------:R-:W-:Y:S01]  /*0750*/  R2P PR, R6.reuse, 0x6 ;  /* 0x0000000606007804 */ /* 0x040fe20000000000 */
[----:B------:R-:W-:Y:S01]  /*0760*/  IMAD.IADD R0, R3, 0x1, R0 ;  /* 0x0000000103007824 */ /* 0x000fe200078e0200 */
[----:B------:R-:W-:Y:S01]  /*0770*/  SHF.R.S32.HI R3, RZ, 0x6, R17 ;  /* 0x00000006ff037819 */ /* 0x000fe20000011411 */
[----:B------:R-:W-:Y:S01]  /*0780*/  IMAD.SHL.U32 R5, R6, 0x40, RZ ;  /* 0x0000004006057824 */ /* 0x000fe200078e00ff */
[----:B------:R-:W-:Y:S01]  /*0790*/  LOP3.LUT R4, R2, R7, R4, 0xf6, !PT ;  /* 0x0000000702047212 */ /* 0x000fe200078ef604 */
[----:B------:R-:W-:Y:S01]  /*07a0*/  IMAD.SHL.U32 R6, R12, 0x20, RZ ;  /* 0x000000200c067824 */ /* 0x000fe200078e00ff */
[----:B------:R-:W-:Y:S01]  /*07b0*/  LOP3.LUT P6, RZ, R9, 0x4, RZ, 0xc0, !PT ;  /* 0x0000000409ff7812 */ /* 0x000fe200078cc0ff */
[----:B------:R-:W-:Y:S01]  /*07c0*/  IMAD R17, R3, 0x200, R10 ;  /* 0x0000020003117824 */ /* 0x000fe200078e020a */
[----:B------:R-:W-:Y:S01]  /*07d0*/  LOP3.LUT R2, R5, 0x1c0, RZ, 0xc0, !PT ;  /* 0x000001c005027812 */ /* 0x000fe200078ec0ff */
[----:B------:R-:W-:Y:S01]  /*07e0*/  IMAD.SHL.U32 R3, R3, 0x8, RZ ;  /* 0x0000000803037824 */ /* 0x000fe200078e00ff */
[----:B------:R-:W-:Y:S01]  /*07f0*/  LOP3.LUT P5, RZ, R9, 0x2, RZ, 0xc0, !PT ;  /* 0x0000000209ff7812 */ /* 0x000fe200078ac0ff */
[----:B------:R-:W-:Y:S01]  /*0800*/  IMAD.SHL.U32 R7, R8, 0x20, RZ ;  /* 0x0000002008077824 */ /* 0x000fe200078e00ff */
[----:B------:R-:W-:Y:S01]  /*0810*/  SHF.R.U32.HI R5, RZ, 0x3, R2 ;  /* 0x00000003ff057819 */ /* 0x000fe20000011602 */
[----:B------:R-:W-:Y:S01]  /*0820*/  IMAD.SHL.U32 R0, R0, 0x2, RZ ;  /* 0x0000000200007824 */ /* 0x000fe200078e00ff */
[----:B------:R-:W-:Y:S01]  /*0830*/  LOP3.LUT R3, R3, 0x18, RZ, 0xc0, !PT ;  /* 0x0000001803037812 */ /* 0x000fe200078ec0ff */
[----:B------:R-:W-:-:S03]  /*0840*/  USHF.R.S32.HI UR47, URZ, 0x1f, UR44 ;  /* 0x0000001f3f2f7899 */ /* 0x000fc6000801142c */
        /* <DEDUP_REMOVED lines=46> */
[----:B-----5:R-:W-:-:S03]  /*0b30*/  IMAD.SHL.U32 R0, R16, 0x2, RZ ;  /* 0x0000000210007824 */ /* 0x020fc600078e00ff */
        /* <DEDUP_REMOVED lines=14> */
[----:B-----5:R-:W-:-:S04]  /*0c20*/  IMAD.SHL.U32 R11, R7, 0x2, RZ ;  /* 0x00000002070b7824 */ /* 0x020fc800078e00ff */
        /* <DEDUP_REMOVED lines=17> */
.L_x_851:
        /* <DEDUP_REMOVED lines=53> */
.L_x_807:
        /* <DEDUP_REMOVED lines=58> */
.L_x_809:
        /* <DEDUP_REMOVED lines=18> */
.L_x_810:
        /* <DEDUP_REMOVED lines=71> */
.L_x_811:
[----:B------:R-:W-:Y:S02]  /*19c0*/  UMOV UR12, UR49 ;  /* 0x00000031000c7c82 */ /* 0x000fe40008000000 */
.L_x_812:
        /* <DEDUP_REMOVED lines=39> */
[----:B------:R-:W-:Y:S01]  /*1c40*/  IMAD.U32 R6, RZ, RZ, UR17 ;  /* 0x00000011ff067e24 */ /* 0x000fe2000f8e00ff */
[----:B------:R-:W-:Y:S02]  /*1c50*/  LEA.HI R8, R24, R23, RZ, 0x5 ;  /* 0x0000001718087211 */ /* 0x000fe400078f28ff */
[----:B------:R-:W-:Y:S01]  /*1c60*/  IADD3.X R11, R7, UR34, R5, P1, !PT ;  /* 0x00000022070b7c10 */ /* 0x000fe20008ffe405 */
[----:B------:R-:W-:Y:S01]  /*1c70*/  IMAD.U32 R7, RZ, RZ, UR35 ;  /* 0x00000023ff077e24 */ /* 0x000fe2000f8e00ff */
[----:B------:R-:W-:-:S03]  /*1c80*/  IADD3.X R5, R27, UR22, RZ, P0, !PT ;  /* 0x000000161b057c10 */ /* 0x000fc600087fe4ff */
[----:B------:R-:W-:-:S04]  /*1c90*/  IMAD.WIDE.U32 R16, R16, c[0x0][0x1a8], R10 ;  /* 0x00006a0010107a25 */ /* 0x000fc800078e000a */
[----:B------:R-:W-:Y:S01]  /*1ca0*/  IMAD.WIDE.U32 R4, R6, c[0x0][0x370], R4 ;  /* 0x0000dc0006047a25 */ /* 0x000fe200078e0004 */
[----:B------:R-:W-:Y:S02]  /*1cb0*/  LOP3.LUT R6, R8, 0xffffffe0, RZ, 0xc0, !PT ;  /* 0xffffffe008067812 */ /* 0x000fe400078ec0ff */
[----:B------:R-:W-:Y:S02]  /*1cc0*/  SHF.R.S32.HI R8, RZ, 0x5, R8 ;  /* 0x00000005ff087819 */ /* 0x000fe40000011408 */
[----:B------:R-:W-:Y:S01]  /*1cd0*/  IADD3 R5, R5, UR6, RZ ;  /* 0x0000000605057c10 */ /* 0x000fe2000fffe0ff */
[----:B------:R-:W-:Y:S01]  /*1ce0*/  IMAD.IADD R6, R23, 0x1, -R6 ;  /* 0x0000000117067824 */ /* 0x000fe200078e0a06 */
[----:B------:R-:W-:Y:S02]  /*1cf0*/  IADD3 R20, R17, UR11, RZ ;  /* 0x0000000b11147c10 */ /* 0x000fe4000fffe0ff */
[----:B------:R-:W-:Y:S01]  /*1d00*/  LEA R12, P2, R16, c[0x0][0x160], 0x1 ;  /* 0x00005800100c7a11 */ /* 0x000fe200078408ff */
[----:B------:R-:W-:-:S03]  /*1d10*/  IMAD.WIDE.U32 R4, R7, c[0x0][0x378], R4 ;  /* 0x0000de0007047a25 */ /* 0x000fc600078e0004 */
[----:B------:R-:W-:Y:S01]  /*1d20*/  LEA.HI.X R13, R16, c[0x0][0x164], R20, 0x1, P2 ;  /* 0x00005900100d7a11 */ /* 0x000fe200010f0c14 */
        /* <DEDUP_REMOVED lines=87> */
.L_x_815:
[----:B------:R-:W-:Y:S05]  /*22a0*/  BSYNC B0 ;  /* 0x0000000000007941 */ /* 0x000fea0003800000 */
.L_x_814:
        /* <DEDUP_REMOVED lines=42> */
.L_x_817:
[----:B------:R-:W-:Y:S05]  /*2550*/  BSYNC B0 ;  /* 0x0000000000007941 */ /* 0x000fea0003800000 */
.L_x_816:
        /* <DEDUP_REMOVED lines=29> */
.L_x_819:
[----:B------:R-:W-:Y:S05]  /*2730*/  BSYNC B0 ;  /* 0x0000000000007941 */ /* 0x000fea0003800000 */
.L_x_818:
        /* <DEDUP_REMOVED lines=40> */
.L_x_821:
[----:B------:R-:W-:Y:S05]  /*29c0*/  BSYNC B0 ;  /* 0x0000000000007941 */ /* 0x000fea0003800000 */
.L_x_820:
        /* <DEDUP_REMOVED lines=26> */
.L_x_823:
[----:B------:R-:W-:Y:S05]  /*2b70*/  BSYNC B0 ;  /* 0x0000000000007941 */ /* 0x000fea0003800000 */
.L_x_822:
        /* <DEDUP_REMOVED lines=38> */
.L_x_825:
[----:B------:R-:W-:Y:S05]  /*2de0*/  BSYNC B0 ;  /* 0x0000000000007941 */ /* 0x000fea0003800000 */
.L_x_824:
        /* <DEDUP_REMOVED lines=67> */
.L_x_827:
[----:B------:R-:W-:Y:S05]  /*3220*/  BSYNC B0 ;  /* 0x0000000000007941 */ /* 0x000fea0003800000 */
.L_x_826:
        /* <DEDUP_REMOVED lines=39> */
.L_x_829:
[----:B------:R-:W-:Y:S05]  /*34a0*/  BSYNC B0 ;  /* 0x0000000000007941 */ /* 0x000fea0003800000 */
.L_x_828:
        /* <DEDUP_REMOVED lines=95> */
[----:B----4-:R-:W-:Y:S01]  /*3aa0*/  CS2R R24, SRZ ;  /* 0x0000000000187805 */ /* 0x010fe2000001ff00 */
[----:B------:R-:W4:Y:S01]  /*3ab0*/  LDSM.16.M88.4 R240, [R240+0x16800] ;  /* 0x01680000f0f0783b */ /* 0x000f220000000200 */
[----:B------:R-:W-:Y:S01]  /*3ac0*/  CS2R R22, SRZ ;  /* 0x0000000000167805 */ /* 0x000fe2000001ff00 */
[----:B------:R-:W-:Y:S01]  /*3ad0*/  CS2R R20, SRZ ;  /* 0x0000000000147805 */ /* 0x000fe2000001ff00 */
[----:B------:R-:W-:Y:S01]  /*3ae0*/  UMOV UR6, URZ ;  /* 0x0000003f00067c82 */ /* 0x000fe20008000000 */
[----:B------:R1:W-:Y:S01]  /*3af0*/  STL [R1+0x84], R4 ;  /* 0x0000840401007387 */ /* 0x0003e20000100800 */
[----:B------:R-:W-:-:S03]  /*3b00*/  UIADD3 UR15, UR23, 0x40, URZ ;  /* 0x00000040170f7890 */ /* 0x000fc6000fffe03f */
        /* <DEDUP_REMOVED lines=15> */
.L_x_832:
[----:B------:R-:W2:Y:S01]  /*3c00*/  LDL R99, [R1] ;  /* 0x0000000001637983 */ /* 0x000ea20000100800 */
[----:B------:R-:W-:Y:S03]  /*3c10*/  UISETP.GE.AND UP0, UPT, UR15, UR7, UPT ;  /* 0x000000070f00728c */ /* 0x000fe6000bf06270 */
[----:B------:R-:W3:Y:S03]  /*3c20*/  LDL R98, [R1+0x4] ;  /* 0x0000040001627983 */ /* 0x000ee60000100800 */
[----:B------:R-:W-:Y:S01]  /*3c30*/  PLOP3.LUT P5, PT, PT, PT, UP0, 0x80, 0x0 ;  /* 0x000000000000781c */ /* 0x000fe20003faf008 */
[----:B------:R-:W4:Y:S01]  /*3c40*/  LDL R97, [R1+0x84] ;  /* 0x0000840001617983 */ /* 0x000f220000100800 */
[----:B------:R-:W-:Y:S02]  /*3c50*/  PLOP3.LUT P4, PT, PT, PT, UP0, 0x80, 0x0 ;  /* 0x000000000000781c */ /* 0x000fe40003f8f008 */
[----:B------:R-:W-:Y:S01]  /*3c60*/  PLOP3.LUT P3, PT, PT, PT, UP0, 0x80, 0x0 ;  /* 0x000000000000781c */ /* 0x000fe20003f6f008 */
[----:B------:R-:W3:Y:S01]  /*3c70*/  LDL R96, [R1+0x10] ;  /* 0x0000100001607983 */ /* 0x000ee20000100800 */
[----:B------:R-:W-:Y:S03]  /*3c80*/  PLOP3.LUT P6, PT, PT, PT, UP0, 0x80, 0x0 ;  /* 0x000000000000781c */ /* 0x000fe60003fcf008 */
[----:B-1----:R1:W-:Y:S04]  /*3c90*/  STL [R1+0xa8], R107 ;  /* 0x0000a86b01007387 */ /* 0x0023e80000100800 */
        /* <DEDUP_REMOVED lines=8> */
[----:B------:R-:W-:Y:S04]  /*3d20*/  STL [R1+0x98], R103 ;  /* 0x0000986701007387 */ /* 0x000fe80000100800 */
[----:B------:R-:W-:Y:S04]  /*3d30*/  STL [R1+0x94], R102 ;  /* 0x0000946601007387 */ /* 0x000fe80000100800 */
[----:B------:R1:W-:Y:S04]  /*3d40*/  STL [R1+0x90], R101 ;  /* 0x0000906501007387 */ /* 0x0003e80000100800 */
[----:B------:R1:W-:Y:S04]  /*3d50*/  STL [R1+0x8c], R100 ;  /* 0x00008c6401007387 */ /* 0x0003e80000100800 */
[----:B-1----:R-:W4:Y:S04]  /*3d60*/  LDL R101, [R1+0x3c] ;  /* 0x00003c0001657983 */ /* 0x002f280000100800 */
[----:B------:R-:W4:Y:S01]  /*3d70*/  LDL R100, [R1+0x60] ;  /* 0x0000600001647983 */ /* 0x000f220000100800 */
[----:B------:R-:W-:Y:S04]  /*3d80*/  DEPBAR.LE SB0, 0x0 ;  /* 0x000080000000791a */ /* 0x000fe80000000000 */
[----:B------:R-:W-:Y:S08]  /*3d90*/  BAR.SYNC.DEFER_BLOCKING 0x0 ;  /* 0x0000000000007b1d */ /* 0x000ff00000010000 */
[----:B------:R-:W-:Y:S08]  /*3da0*/  LDSM.16.M88.4 R88, [R252+0xc000] ;  /* 0x00c00000fc58783b */ /* 0x000ff00000000200 */
[----:B--2---:R-:W-:Y:S08]  /*3db0*/  LDSM.16.M88.4 R8, [R99+0xc000] ;  /* 0x00c000006308783b */ /* 0x004ff00000000200 */
[----:B------:R-:W-:Y:S08]  /*3dc0*/  LDSM.16.M88.4 R68, [R99+0xc800] ;  /* 0x00c800006344783b */ /* 0x000ff00000000200 */
[----:B---3--:R-:W-:Y:S08]  /*3dd0*/  LDSM.16.M88.4 R76, [R98+0xc000] ;  /* 0x00c00000624c783b */ /* 0x008ff00000000200 */
[----:B------:R-:W-:Y:S08]  /*3de0*/  LDSM.16.M88.4 R80, [R98+0xc800] ;  /* 0x00c800006250783b */ /* 0x000ff00000000200 */
[----:B------:R-:W-:Y:S08]  /*3df0*/  LDSM.16.M88.4 R92, [R96+0xc000] ;  /* 0x00c00000605c783b */ /* 0x000ff00000000200 */
[----:B----4-:R-:W1:Y:S08]  /*3e00*/  LDSM.16.M88.4 R16, [R107] ;  /* 0x000000006b10783b */ /* 0x010e700000000200 */
        /* <DEDUP_REMOVED lines=9> */
[----:B------:R-:W2:Y:S07]  /*3ea0*/  LDSM.16.M88.4 R76, [R104] ;  /* 0x00000000684c783b */ /* 0x000eae0000000200 */
[C---:B------:R-:W-:Y:S08]  /*3eb0*/  HMMA.16816.F32.BF16 R12, R72.reuse, R80, R12 ;  /* 0x00000050480c723c */ /* 0x040ff0000004180c */
[----:B------:R-:W-:Y:S01]  /*3ec0*/  HMMA.16816.F32.BF16 R16, R72, R82, R16 ;  /* 0x000000524810723c */ /* 0x000fe20000041810 */
[----:B------:R-:W4:Y:S07]  /*3ed0*/  LDSM.16.M88.4 R72, [R96+0xc800] ;  /* 0x00c800006048783b */ /* 0x000f2e0000000200 */
[C---:B-1----:R-:W-:Y:S01]  /*3ee0*/  HMMA.16816.F32.BF16 R4, R84.reuse, R88, R4 ;  /* 0x000000585404723c */ /* 0x042fe20000041804 */
[----:B------:R-:W-:Y:S07]  /*3ef0*/  LDSM.16.M88.4 R80, [R107+0x2000] ;  /* 0x002000006b50783b */ /* 0x000fee0000000200 */
[C---:B------:R-:W-:Y:S01]  /*3f00*/  HMMA.16816.F32.BF16 R8, R84.reuse, R90, R8 ;  /* 0x0000005a5408723c */ /* 0x040fe20000041808 */
[----:B------:R-:W1:Y:S07]  /*3f10*/  LDSM.16.M88.4 R88, [R99+0xe000] ;  /* 0x00e000006358783b */ /* 0x000e6e0000000200 */
[C---:B---3--:R-:W-:Y:S08]  /*3f20*/  HMMA.16816.F32.BF16 R12, R84.reuse, R68, R12 ;  /* 0x00000044540c723c */ /* 0x048ff0000004180c */
[----:B------:R-:W-:Y:S01]  /*3f30*/  HMMA.16816.F32.BF16 R16, R84, R70, R16 ;  /* 0x000000465410723c */ /* 0x000fe20000041810 */
[----:B------:R-:W3:Y:S07]  /*3f40*/  LDSM.16.M88.4 R68, [R99+0xe800] ;  /* 0x00e800006344783b */ /* 0x000eee0000000200 */
[C---:B--2---:R-:W-:Y:S01]  /*3f50*/  HMMA.16816.F32.BF16 R4, R76.reuse, R92, R4 ;  /* 0x0000005c4c04723c */ /* 0x044fe20000041804 */
[----:B------:R-:W-:Y:S07]  /*3f60*/  LDSM.16.M88.4 R84, [R106+0x2000] ;  /* 0x002000006a54783b */ /* 0x000fee0000000200 */
[C---:B------:R-:W-:Y:S01]  /*3f70*/  HMMA.16816.F32.BF16 R8, R76.reuse, R94, R8 ;  /* 0x0000005e4c08723c */ /* 0x040fe20000041808 */
[----:B------:R-:W2:Y:S07]  /*3f80*/  LDSM.16.M88.4 R92, [R98+0xe000] ;  /* 0x00e00000625c783b */ /* 0x000eae0000000200 */
[C---:B----4-:R-:W-:Y:S08]  /*3f90*/  HMMA.16816.F32.BF16 R12, R76.reuse, R72, R12 ;  /* 0x000000484c0c723c */ /* 0x050ff0000004180c */
        /* <DEDUP_REMOVED lines=26> */
[----:B------:R-:W4:Y:S07]  /*4140*/  LDSM.16.M88.4 R92, [R98+0x10000] ;  /* 0x01000000625c783b */ /* 0x000f2e0000000200 */
[C---:B----4-:R-:W-:Y:S08]  /*4150*/  HMMA.16816.F32.BF16 R12, R80.reuse, R72, R12 ;  /* 0x00000048500c723c */ /* 0x050ff0000004180c */
[----:B------:R-:W-:Y:S01]  /*4160*/  HMMA.16816.F32.BF16 R16, R80, R74, R16 ;  /* 0x0000004a5010723c */ /* 0x000fe20000041810 */
[----:B------:R4:W4:Y:S07]  /*4170*/  LDSM.16.M88.4 R72, [R98+0x10800] ;  /* 0x010800006248783b */ /* 0x00092e0000000200 */
[C---:B-1----:R-:W-:Y:S01]  /*4180*/  HMMA.16816.F32.BF16 R4, R84.reuse, R88, R4 ;  /* 0x000000585404723c */ /* 0x042fe20000041804 */
[----:B------:R-:W-:Y:S06]  /*4190*/  LDSM.16.M88.4 R80, [R252+0x10000] ;  /* 0x01000000fc50783b */ /* 0x000fec0000000200 */
[----:B------:R-:W-:Y:S01]  /*41a0*/  MOV R88, UR8 ;  /* 0x0000000800587c02 */ /* 0x000fe20008000f00 */
[C---:B------:R-:W-:Y:S04]  /*41b0*/  HMMA.16816.F32.BF16 R8, R84.reuse, R90, R8 ;  /* 0x0000005a5408723c */ /* 0x040fe80000041808 */
[----:B------:R-:W-:Y:S02]  /*41c0*/  LEA R88, R88, R97, 0x6 ;  /* 0x0000006158587211 */ /* 0x000fe400078e30ff */
[----:B------:R-:W2:Y:S02]  /*41d0*/  LDL R97, [R1+0x68] ;  /* 0x0000680001617983 */ /* 0x000ea40000100800 */
[C---:B---3--:R-:W-:Y:S02]  /*41e0*/  HMMA.16816.F32.BF16 R12, R84.reuse, R68, R12 ;  /* 0x00000044540c723c */ /* 0x048fe4000004180c */
[----:B----4-:R-:W3:Y:S02]  /*41f0*/  LDL R98, [R1+0x64] ;  /* 0x0000640001627983 */ /* 0x010ee40000100800 */
[C---:B------:R-:W-:Y:S02]  /*4200*/  IADD3 R89, R88.reuse, -0x1, RZ ;  /* 0xffffffff58597810 */ /* 0x040fe40007ffe0ff */
[C---:B------:R-:W-:Y:S02]  /*4210*/  IADD3 R91, R88.reuse, 0x7, RZ ;  /* 0x00000007585b7810 */ /* 0x040fe40007ffe0ff */
[----:B------:R-:W-:Y:S01]  /*4220*/  HMMA.16816.F32.BF16 R16, R84, R70, R16 ;  /* 0x000000465410723c */ /* 0x000fe20000041810 */
[----:B------:R-:W1:Y:S02]  /*4230*/  LDSM.16.M88.4 R68, [R105+0x4000] ;  /* 0x004000006944783b */ /* 0x000e640000000200 */
[----:B------:R-:W-:Y:S02]  /*4240*/  ISETP.GE.AND P1, PT, R89, RZ, PT ;  /* 0x000000ff5900720c */ /* 0x000fe40003f26270 */
[----:B------:R-:W-:Y:S03]  /*4250*/  IADD3 R90, R88, 0x8, RZ ;  /* 0x00000008585a7810 */ /* 0x000fe60007ffe0ff */
[C---:B------:R-:W-:Y:S01]  /*4260*/  HMMA.16816.F32.BF16 R4, R76.reuse, R92, R4 ;  /* 0x0000005c4c04723c */ /* 0x040fe20000041804 */
[----:B------:R-:W4:Y:S04]  /*4270*/  LDSM.16.M88.4 R84, [R252+0x10800] ;  /* 0x01080000fc54783b */ /* 0x000f280000000200 */
[----:B------:R-:W-:Y:S02]  /*4280*/  ISETP.GE.AND P0, PT, R90, RZ, PT ;  /* 0x000000ff5a00720c */ /* 0x000fe40003f06270 */
[----:B------:R-:W-:Y:S01]  /*4290*/  IABS R93, R88 ;  /* 0x00000058005d7213 */ /* 0x000fe20000000000 */
[C---:B------:R-:W-:Y:S04]  /*42a0*/  HMMA.16816.F32.BF16 R8, R76.reuse, R94, R8 ;  /* 0x0000005e4c08723c */ /* 0x040fe80000041808 */
[C---:B------:R-:W-:Y:S01]  /*42b0*/  @!P1 IADD3 R89, -R88.reuse, 0x1, RZ ;  /* 0x0000000158599810 */ /* 0x040fe20007ffe1ff */
[----:B------:R-:W-:Y:S01]  /*42c0*/  I2F R93, R93 ;  /* 0x0000005d005d7306 */ /* 0x000fe20000201400 */
[----:B------:R-:W-:Y:S02]  /*42d0*/  ISETP.GE.AND P1, PT, R91, RZ, PT ;  /* 0x000000ff5b00720c */ /* 0x000fe40003f26270 */
[C---:B------:R-:W-:Y:S04]  /*42e0*/  HMMA.16816.F32.BF16 R12, R76.reuse, R72, R12 ;  /* 0x000000484c0c723c */ /* 0x040fe8000004180c */
[C---:B------:R-:W-:Y:S03]  /*42f0*/  @!P0 IADD3 R90, -R88.reuse, -0x8, RZ ;  /* 0xfffffff8585a8810 */ /* 0x040fe60007ffe1ff */
[----:B------:R4:W-:Y:S01]  /*4300*/  I2F R92, R89 ;  /* 0x00000059005c7306 */ /* 0x0009e20000201400 */
[----:B------:R-:W-:Y:S01]  /*4310*/  HMMA.16816.F32.BF16 R16, R76, R74, R16 ;  /* 0x0000004a4c10723c */ /* 0x000fe20000041810 */
[----:B------:R-:W-:Y:S03]  /*4320*/  LDSM.16.M88.4 R72, [R104+0x4000] ;  /* 0x004000006848783b */ /* 0x000fe60000000200 */
[C---:B------:R-:W-:Y:S04]  /*4330*/  @!P1 IADD3 R91, -R88.reuse, -0x7, RZ ;  /* 0xfffffff9585b9810 */ /* 0x040fe80007ffe1ff */
[C---:B-1----:R-:W-:Y:S01]  /*4340*/  HMMA.16816.F32.BF16 R4, R68.reuse, R80, R4 ;  /* 0x000000504404723c */ /* 0x042fe20000041804 */
[----:B------:R-:W1:Y:S01]  /*4350*/  LDSM.16.M88.4 R76, [R96+0x10000] ;  /* 0x01000000604c783b */ /* 0x000e620000000200 */
[----:B------:R-:W-:Y:S05]  /*4360*/  I2F R91, R91 ;  /* 0x0000005b005b7306 */ /* 0x000fea0000201400 */
[----:B------:R-:W-:Y:S01]  /*4370*/  IADD3 R80, R88, -0x9, RZ ;  /* 0xfffffff758507810 */ /* 0x000fe20007ffe0ff */
[C---:B------:R-:W-:Y:S03]  /*4380*/  HMMA.16816.F32.BF16 R8, R68.reuse, R82, R8 ;  /* 0x000000524408723c */ /* 0x040fe60000041808 */
[----:B------:R-:W-:Y:S01]  /*4390*/  ISETP.GE.AND P1, PT, R80, RZ, PT ;  /* 0x000000ff5000720c */ /* 0x000fe20003f26270 */
[----:B------:R-:W-:Y:S01]  /*43a0*/  I2F R90, R90 ;  /* 0x0000005a005a7306 */ /* 0x000fe20000201400 */
[C---:B------:R-:W-:Y:S02]  /*43b0*/  IADD3 R81, R88.reuse, -0x18, RZ ;  /* 0xffffffe858517810 */ /* 0x040fe40007ffe0ff */
[C---:B----4-:R-:W-:Y:S01]  /*43c0*/  IADD3 R89, R88.reuse, -0x8, RZ ;  /* 0xfffffff858597810 */ /* 0x050fe20007ffe0ff */
[C---:B------:R-:W-:Y:S03]  /*43d0*/  HMMA.16816.F32.BF16 R12, R68.reuse, R84, R12 ;  /* 0x00000054440c723c */ /* 0x040fe6000004180c */
[----:B------:R-:W-:Y:S02]  /*43e0*/  ISETP.GE.AND P0, PT, R89, RZ, PT ;  /* 0x000000ff5900720c */ /* 0x000fe40003f06270 */
[C---:B------:R-:W-:Y:S02]  /*43f0*/  IADD3 R83, R88.reuse, -0x10, RZ ;  /* 0xfffffff058537810 */ /* 0x040fe40007ffe0ff */
[----:B------:R-:W-:Y:S01]  /*4400*/  IADD3 R82, R88, -0x11, RZ ;  /* 0xffffffef58527810 */ /* 0x000fe20007ffe0ff */
[----:B------:R-:W-:Y:S01]  /*4410*/  HMMA.16816.F32.BF16 R16, R68, R86, R16 ;  /* 0x000000564410723c */ /* 0x000fe20000041810 */
[----:B------:R-:W4:Y:S02]  /*4420*/  LDSM.16.M88.4 R68, [R96+0x10800] ;  /* 0x010800006044783b */ /* 0x000f240000000200 */
[----:B------:R-:W-:Y:S02]  /*4430*/  ISETP.GE.AND P2, PT, R82, RZ, PT ;  /* 0x000000ff5200720c */ /* 0x000fe40003f46270 */
[C---:B------:R-:W-:Y:S02]  /*4440*/  @!P1 IADD3 R80, -R88.reuse, 0x9, RZ ;  /* 0x0000000958509810 */ /* 0x040fe40007ffe1ff */
[----:B------:R-:W-:Y:S02]  /*4450*/  ISETP.GE.AND P1, PT, R81, RZ, PT ;  /* 0x000000ff5100720c */ /* 0x000fe40003f26270 */
[----:B------:R4:W-:Y:S03]  /*4460*/  I2F R84, R80 ;  /* 0x0000005000547306 */ /* 0x0009e60000201400 */
[C---:B------:R-:W-:Y:S02]  /*4470*/  @!P0 IADD3 R89, -R88.reuse, 0x8, RZ ;  /* 0x0000000858598810 */ /* 0x040fe40007ffe1ff */
[----:B------:R-:W-:Y:S02]  /*4480*/  ISETP.GE.AND P0, PT, R83, RZ, PT ;  /* 0x000000ff5300720c */ /* 0x000fe40003f06270 */
[C---:B------:R-:W-:Y:S01]  /*4490*/  @!P2 IADD3 R82, -R88.reuse, 0x11, RZ ;  /* 0x000000115852a810 */ /* 0x040fe20007ffe1ff */
[C---:B-1----:R-:W-:Y:S01]  /*44a0*/  HMMA.16816.F32.BF16 R4, R72.reuse, R76, R4 ;  /* 0x0000004c4804723c */ /* 0x042fe20000041804 */
[----:B------:R-:W2:Y:S01]  /*44b0*/  LDL R76, [R1+0x38] ;  /* 0x00003800014c7983 */ /* 0x000ea20000100800 */
[----:B------:R-:W-:Y:S03]  /*44c0*/  I2F R89, R89 ;  /* 0x0000005900597306 */ /* 0x000fe60000201400 */
[C---:B------:R-:W-:Y:S02]  /*44d0*/  @!P1 IADD3 R81, -R88.reuse, 0x18, RZ ;  /* 0x0000001858519810 */ /* 0x040fe40007ffe1ff */
[----:B------:R-:W-:Y:S01]  /*44e0*/  PLOP3.LUT P1, PT, PT, PT, UP0, 0x80, 0x0 ;  /* 0x000000000000781c */ /* 0x000fe20003f2f008 */
[C---:B------:R-:W-:Y:S04]  /*44f0*/  HMMA.16816.F32.BF16 R8, R72.reuse, R78, R8 ;  /* 0x0000004e4808723c */ /* 0x040fe80000041808 */
[C---:B------:R-:W-:Y:S01]  /*4500*/  @!P0 IADD3 R83, -R88.reuse, 0x10, RZ ;  /* 0x0000001058538810 */ /* 0x040fe20007ffe1ff */
[----:B------:R-:W-:Y:S01]  /*4510*/  I2F R82, R82 ;  /* 0x0000005200527306 */ /* 0x000fe20000201400 */
[----:B----4-:R-:W-:Y:S04]  /*4520*/  IADD3 R80, R88, -0x19, RZ ;  /* 0xffffffe758507810 */ /* 0x010fe80007ffe0ff */
[----:B------:R-:W-:Y:S05]  /*4530*/  ISETP.GE.AND P0, PT, R80, RZ, PT ;  /* 0x000000ff5000720c */ /* 0x000fea0003f06270 */
[----:B------:R-:W-:Y:S01]  /*4540*/  I2F R83, R83 ;  /* 0x0000005300537306 */ /* 0x000fe20000201400 */
[C---:B------:R-:W-:Y:S03]  /*4550*/  HMMA.16816.F32.BF16 R12, R72.reuse, R68, R12 ;  /* 0x00000044480c723c */ /* 0x040fe6000004180c */
[----:B------:R-:W-:Y:S02]  /*4560*/  FMUL.FTZ R5, R5, c[0x0][0x2ec] ;  /* 0x0000bb0005057a20 */ /* 0x000fe40000410000 */
[----:B------:R-:W-:Y:S02]  /*4570*/  FMUL.FTZ R4, R4, c[0x0][0x2ec] ;  /* 0x0000bb0004047a20 */ /* 0x000fe40000410000 */
[----:B------:R-:W-:Y:S01]  /*4580*/  FMUL.FTZ R6, R6, c[0x0][0x2ec] ;  /* 0x0000bb0006067a20 */ /* 0x000fe20000410000 */
[----:B------:R-:W-:Y:S01]  /*4590*/  HMMA.16816.F32.BF16 R16, R72, R70, R16 ;  /* 0x000000464810723c */ /* 0x000fe20000041810 */
[----:B------:R-:W-:Y:S01]  /*45a0*/  MUFU.TANH R95, R5 ;  /* 0x00000005005f7308 */ /* 0x000fe20000002400 */
[----:B------:R-:W2:Y:S02]  /*45b0*/  LDL R73, [R1+0x78] ;  /* 0x0000780001497983 */ /* 0x000ea40000100800 */
[----:B------:R-:W-:Y:S01]  /*45c0*/  @!P0 IADD3 R80, -R88, 0x19, RZ ;  /* 0x0000001958508810 */ /* 0x000fe20007ffe1ff */
[----:B------:R-:W-:Y:S01]  /*45d0*/  FMUL.FTZ R8, R8, c[0x0][0x2ec] ;  /* 0x0000bb0008087a20 */ /* 0x000fe20000410000 */
[----:B------:R-:W-:Y:S01]  /*45e0*/  PLOP3.LUT P0, PT, PT, PT, UP0, 0x80, 0x0 ;  /* 0x000000000000781c */ /* 0x000fe20003f0f008 */
[----:B------:R-:W-:Y:S01]  /*45f0*/  FMUL.FTZ R7, R7, c[0x0][0x2ec] ;  /* 0x0000bb0007077a20 */ /* 0x000fe20000410000 */
[----:B------:R-:W2:Y:S01]  /*4600*/  LDL R72, [R1+0x74] ;  /* 0x0000740001487983 */ /* 0x000ea20000100800 */
[----:B------:R-:W-:Y:S02]  /*4610*/  FMUL.FTZ R9, R9, c[0x0][0x2ec] ;  /* 0x0000bb0009097a20 */ /* 0x000fe40000410000 */
[----:B------:R-:W1:Y:S01]  /*4620*/  MUFU.TANH R96, R4 ;  /* 0x0000000400607308 */ /* 0x000e620000002400 */
[----:B------:R-:W-:Y:S02]  /*4630*/  FMUL.FTZ R11, R11, c[0x0][0x2ec] ;  /* 0x0000bb000b0b7a20 */ /* 0x000fe40000410000 */
[----:B------:R-:W-:Y:S02]  /*4640*/  FMUL.FTZ R10, R10, c[0x0][0x2ec] ;  /* 0x0000bb000a0a7a20 */ /* 0x000fe40000410000 */
[----:B------:R-:W-:Y:S02]  /*4650*/  FMUL.FTZ R13, R13, c[0x0][0x2ec] ;  /* 0x0000bb000d0d7a20 */ /* 0x000fe40000410000 */
[----:B------:R-:W-:Y:S02]  /*4660*/  FMUL.FTZ R12, R12, c[0x0][0x2ec] ;  /* 0x0000bb000c0c7a20 */ /* 0x000fe40000410000 */
[----:B------:R-:W-:Y:S01]  /*4670*/  FMUL.FTZ R14, R14, c[0x0][0x2ec] ;  /* 0x0000bb000e0e7a20 */ /* 0x000fe20000410000 */
[----:B------:R1:W1:Y:S01]  /*4680*/  MUFU.TANH R250, R6 ;  /* 0x0000000600fa7308 */ /* 0x0002620000002400 */
[----:B------:R-:W-:Y:S02]  /*4690*/  FMUL.FTZ R15, R15, c[0x0][0x2ec] ;  /* 0x0000bb000f0f7a20 */ /* 0x000fe40000410000 */
[----:B------:R-:W-:Y:S02]  /*46a0*/  FMUL.FTZ R16, R16, c[0x0][0x2ec] ;  /* 0x0000bb0010107a20 */ /* 0x000fe40000410000 */
[----:B------:R-:W-:Y:S02]  /*46b0*/  FMUL.FTZ R17, R17, c[0x0][0x2ec] ;  /* 0x0000bb0011117a20 */ /* 0x000fe40000410000 */
[----:B------:R-:W-:Y:S02]  /*46c0*/  FMUL.FTZ R19, R19, c[0x0][0x2ec] ;  /* 0x0000bb0013137a20 */ /* 0x000fe40000410000 */
[----:B------:R-:W-:Y:S01]  /*46d0*/  FMUL.FTZ R18, R18, c[0x0][0x2ec] ;  /* 0x0000bb0012127a20 */ /* 0x000fe20000410000 */
[----:B------:R-:W-:Y:S10]  /*46e0*/  MUFU.TANH R94, R8 ;  /* 0x00000008005e7308 */ /* 0x000ff40000002400 */
[----:B------:R1:W1:Y:S02]  /*46f0*/  MUFU.TANH R249, R7 ;  /* 0x0000000700f97308 */ /* 0x0002640000002400 */
[----:B-1----:R-:W-:Y:S08]  /*4700*/  FFMA.FTZ R6, R93, -UR6, R96 ;  /* 0x800000065d067c23 */ /* 0x002ff00008010060 */
[----:B------:R-:W1:Y:S10]  /*4710*/  MUFU.TANH R87, R9 ;  /* 0x0000000900577308 */ /* 0x000e740000002400 */
[----:B------:R-:W-:Y:S01]  /*4720*/  MUFU.TANH R247, R11 ;  /* 0x0000000b00f77308 */ /* 0x000fe20000002400 */
[----:B------:R-:W-:Y:S09]  /*4730*/  FFMA.FTZ R7, R90, -UR6, R250 ;  /* 0x800000065a077c23 */ /* 0x000ff200080100fa */
[----:B------:R-:W1:Y:S10]  /*4740*/  MUFU.TANH R248, R10 ;  /* 0x0000000a00f87308 */ /* 0x000e740000002400 */
[----:B------:R-:W-:Y:S10]  /*4750*/  MUFU.TANH R86, R13 ;  /* 0x0000000d00567308 */ /* 0x000ff40000002400 */
[----:B------:R-:W1:Y:S10]  /*4760*/  MUFU.TANH R85, R12 ;  /* 0x0000000c00557308 */ /* 0x000e740000002400 */
[----:B------:R-:W1:Y:S10]  /*4770*/  MUFU.TANH R246, R14 ;  /* 0x0000000e00f67308 */ /* 0x000e740000002400 */
[----:B------:R-:W-:Y:S10]  /*4780*/  MUFU.TANH R245, R15 ;  /* 0x0000000f00f57308 */ /* 0x000ff40000002400 */
[----:B------:R-:W-:Y:S10]  /*4790*/  MUFU.TANH R78, R16 ;  /* 0x00000010004e7308 */ /* 0x000ff40000002400 */
[----:B------:R-:W-:Y:S10]  /*47a0*/  MUFU.TANH R77, R17 ;  /* 0x00000011004d7308 */ /* 0x000ff40000002400 */
[----:B------:R-:W1:Y:S10]  /*47b0*/  I2F R81, R81 ;  /* 0x0000005100517306 */ /* 0x000e740000201400 */
[----:B------:R-:W1:Y:S10]  /*47c0*/  I2F R80, R80 ;  /* 0x0000005000507306 */ /* 0x000e740000201400 */
[----:B------:R-:W-:Y:S10]  /*47d0*/  MUFU.TANH R99, R19 ;  /* 0x0000001300637308 */ /* 0x000ff40000002400 */
[----:B------:R-:W1:Y:S01]  /*47e0*/  MUFU.TANH R244, R18 ;  /* 0x0000001200f47308 */ /* 0x000e620000002400 */
[C---:B---3--:R-:W-:Y:S01]  /*47f0*/  FMUL.FTZ R5, R98.reuse, 1.4426950216293334961 ;  /* 0x3fb8aa3b62057820 */ /* 0x048fe20000410000 */
[----:B------:R-:W-:Y:S04]  /*4800*/  FSETP.NEU.FTZ.AND P2, PT, R98, -INF , PT ;  /* 0xff8000006200780b */ /* 0x000fe80003f5d000 */
[----:B------:R-:W-:Y:S02]  /*4810*/  FSEL R5, R5, RZ, P2 ;  /* 0x000000ff05057208 */ /* 0x000fe40001000000 */
[----:B------:R-:W-:Y:S02]  /*4820*/  PLOP3.LUT P2, PT, PT, PT, UP0, 0x80, 0x0 ;  /* 0x000000000000781c */ /* 0x000fe40003f4f008 */
[C---:B--2---:R-:W-:Y:S02]  /*4830*/  @P5 ISETP.GE.AND P5, PT, R76.reuse, UR7, PT ;  /* 0x000000074c005c0c */ /* 0x044fe4000bfa6270 */
[----:B------:R-:W-:Y:S02]  /*4840*/  @P1 IADD3 R4, R76, 0x1, RZ ;  /* 0x000000014c041810 */ /* 0x000fe40007ffe0ff */
[----:B------:R-:W-:Y:S02]  /*4850*/  PLOP3.LUT P1, PT, PT, PT, UP0, 0x80, 0x0 ;  /* 0x000000000000781c */ /* 0x000fe40003f2f008 */
[----:B------:R-:W-:Y:S01]  /*4860*/  @P4 ISETP.GE.AND P4, PT, R4, UR7, PT ;  /* 0x0000000704004c0c */ /* 0x000fe2000bf86270 */
[----:B------:R-:W-:Y:S06]  /*4870*/  FFMA.FTZ R4, R92, -UR6, R95 ;  /* 0x800000065c047c23 */ /* 0x000fec000801005f */
[----:B------:R-:W-:Y:S02]  /*4880*/  @P0 FSEL R6, R6, -INF , !P5 ;  /* 0xff80000006060808 */ /* 0x000fe40006800000 */
[----:B------:R-:W-:Y:S03]  /*4890*/  PLOP3.LUT P0, PT, PT, PT, UP0, 0x80, 0x0 ;  /* 0x000000000000781c */ /* 0x000fe60003f0f008 */
[--C-:B------:R-:W-:Y:S01]  /*48a0*/  FFMA.FTZ R6, R6, c[0x0][0x23c], -R5.reuse ;  /* 0x00008f0006067a23 */ /* 0x100fe20000010805 */
[----:B------:R-:W-:Y:S02]  /*48b0*/  @P1 FSEL R4, R4, -INF , !P4 ;  /* 0xff80000004041808 */ /* 0x000fe40006000000 */
[----:B------:R-:W-:Y:S01]  /*48c0*/  FSETP.NEU.FTZ.AND P1, PT, R97, -INF , PT ;  /* 0xff8000006100780b */ /* 0x000fe20003f3d000 */
[----:B------:R2:W-:Y:S02]  /*48d0*/  MUFU.EX2 R98, R6 ;  /* 0x0000000600627308 */ /* 0x0005e40000000800 */
[----:B------:R-:W-:Y:S04]  /*48e0*/  FFMA.FTZ R8, R4, c[0x0][0x23c], -R5 ;  /* 0x00008f0004087a23 */ /* 0x000fe80000010805 */
[----:B------:R-:W-:Y:S02]  /*48f0*/  @P0 FSEL R7, R7, -INF , !P5 ;  /* 0xff80000007070808 */ /* 0x000fe40006800000 */
[----:B------:R-:W-:Y:S02]  /*4900*/  PLOP3.LUT P0, PT, PT, PT, UP0, 0x80, 0x0 ;  /* 0x000000000000781c */ /* 0x000fe40003f0f008 */
[----:B------:R-:W-:Y:S01]  /*4910*/  PLOP3.LUT P5, PT, PT, PT, UP0, 0x80, 0x0 ;  /* 0x000000000000781c */ /* 0x000fe20003faf008 */
[----:B--2---:R-:W-:Y:S02]  /*4920*/  FMUL.FTZ R6, R97, 1.4426950216293334961 ;  /* 0x3fb8aa3b61067820 */ /* 0x004fe40000410000 */
[----:B------:R2:W-:Y:S03]  /*4930*/  MUFU.EX2 R97, R8 ;  /* 0x0000000800617308 */ /* 0x0005e60000000800 */
[----:B------:R-:W-:Y:S01]  /*4940*/  FSEL R4, R6, RZ, P1 ;  /* 0x000000ff06047208 */ /* 0x000fe20000800000 */
[----:B------:R-:W-:Y:S01]  /*4950*/  FFMA.FTZ R6, R91, -UR6, R249 ;  /* 0x800000065b067c23 */ /* 0x000fe200080100f9 */
[----:B------:R-:W-:Y:S03]  /*4960*/  PLOP3.LUT P1, PT, PT, PT, UP0, 0x80, 0x0 ;  /* 0x000000000000781c */ /* 0x000fe60003f2f008 */
[--C-:B------:R-:W-:Y:S04]  /*4970*/  FFMA.FTZ R7, R7, c[0x0][0x23c], -R4.reuse ;  /* 0x00008f0007077a23 */ /* 0x100fe80000010804 */
[----:B------:R3:W-:Y:S06]  /*4980*/  MUFU.EX2 R103, R7 ;  /* 0x0000000700677308 */ /* 0x0007ec0000000800 */
[----:B------:R-:W-:Y:S02]  /*4990*/  @P1 FSEL R6, R6, -INF , !P4 ;  /* 0xff80000006061808 */ /* 0x000fe40006000000 */
[----:B------:R-:W-:Y:S02]  /*49a0*/  PLOP3.LUT P1, PT, PT, PT, UP0, 0x80, 0x0 ;  /* 0x000000000000781c */ /* 0x000fe40003f2f008 */
[----:B------:R-:W-:Y:S01]  /*49b0*/  PLOP3.LUT P4, PT, PT, PT, UP0, 0x80, 0x0 ;  /* 0x000000000000781c */ /* 0x000fe20003f8f008 */
[----:B------:R-:W-:Y:S01]  /*49c0*/  FFMA.FTZ R6, R6, c[0x0][0x23c], -R4 ;  /* 0x00008f0006067a23 */ /* 0x000fe20000010804 */
[----:B--2---:R-:W-:Y:S02]  /*49d0*/  @P3 IADD3 R8, R76, 0x8, RZ ;  /* 0x000000084c083810 */ /* 0x004fe40007ffe0ff */
[----:B------:R-:W-:Y:S01]  /*49e0*/  PLOP3.LUT P3, PT, PT, PT, UP0, 0x80, 0x0 ;  /* 0x000000000000781c */ /* 0x000fe20003f6f008 */
[----:B------:R1:W-:Y:S01]  /*49f0*/  MUFU.EX2 R102, R6 ;  /* 0x0000000600667308 */ /* 0x0003e20000000800 */
[----:B------:R-:W-:Y:S02]  /*4a00*/  @P6 ISETP.GE.AND P6, PT, R8, UR7, PT ;  /* 0x0000000708006c0c */ /* 0x000fe4000bfc6270 */
[----:B------:R-:W-:Y:S02]  /*4a10*/  @P2 IADD3 R8, R76, 0x9, RZ ;  /* 0x000000094c082810 */ /* 0x000fe40007ffe0ff */
[----:B------:R-:W-:Y:S01]  /*4a20*/  PLOP3.LUT P2, PT, PT, PT, UP0, 0x80, 0x0 ;  /* 0x000000000000781c */ /* 0x000fe20003f4f008 */
[----:B---3--:R-:W-:Y:S06]  /*4a30*/  FFMA.FTZ R7, R89, -UR6, R94 ;  /* 0x8000000659077c23 */ /* 0x008fec000801005e */
[----:B------:R-:W-:Y:S02]  /*4a40*/  @P3 ISETP.GE.AND P3, PT, R8, UR7, PT ;  /* 0x0000000708003c0c */ /* 0x000fe4000bf66270 */
[----:B------:R-:W-:Y:S02]  /*4a50*/  @P0 FSEL R7, R7, -INF , !P6 ;  /* 0xff80000007070808 */ /* 0x000fe40007000000 */
[----:B------:R-:W-:Y:S02]  /*4a60*/  PLOP3.LUT P0, PT, PT, PT, UP0, 0x80, 0x0 ;  /* 0x000000000000781c */ /* 0x000fe40003f0f008 */
[----:B------:R-:W-:Y:S01]  /*4a70*/  @P4 IADD3 R8, R76, 0x10, RZ ;  /* 0x000000104c084810 */ /* 0x000fe20007ffe0ff */
[----:B------:R-:W-:Y:S01]  /*4a80*/  FFMA.FTZ R7, R7, c[0x0][0x23c], -R5 ;  /* 0x00008f0007077a23 */ /* 0x000fe20000010805 */
[----:B------:R-:W-:Y:S02]  /*4a90*/  PLOP3.LUT P4, PT, PT, PT, UP0, 0x80, 0x0 ;  /* 0x000000000000781c */ /* 0x000fe40003f8f008 */
[----:B------:R-:W-:Y:S01]  /*4aa0*/  @P5 ISETP.GE.AND P5, PT, R8, UR7, PT ;  /* 0x0000000708005c0c */ /* 0x000fe2000bfa6270 */
[----:B------:R2:W-:Y:S01]  /*4ab0*/  MUFU.EX2 R91, R7 ;  /* 0x00000007005b7308 */ /* 0x0005e20000000800 */
[----:B-1----:R-:W-:Y:S05]  /*4ac0*/  FFMA.FTZ R6, R84, -UR6, R87 ;  /* 0x8000000654067c23 */ /* 0x002fea0008010057 */
[----:B------:R-:W-:Y:S02]  /*4ad0*/  @P1 FSEL R6, R6, -INF , !P3 ;  /* 0xff80000006061808 */ /* 0x000fe40005800000 */
[----:B------:R-:W-:Y:S02]  /*4ae0*/  PLOP3.LUT P1, PT, PT, PT, UP0, 0x80, 0x0 ;  /* 0x000000000000781c */ /* 0x000fe40003f2f008 */
[----:B------:R-:W-:Y:S01]  /*4af0*/  @P4 IADD3 R9, R76, 0x19, RZ ;  /* 0x000000194c094810 */ /* 0x000fe20007ffe0ff */
[----:B------:R-:W-:Y:S04]  /*4b00*/  FFMA.FTZ R6, R6, c[0x0][0x23c], -R5 ;  /* 0x00008f0006067a23 */ /* 0x000fe80000010805 */
[----:B------:R1:W-:Y:S06]  /*4b10*/  MUFU.EX2 R90, R6 ;  /* 0x00000006005a7308 */ /* 0x0003ec0000000800 */
[----:B------:R-:W-:Y:S02]  /*4b20*/  @P1 IADD3 R8, R76, 0x11, RZ ;  /* 0x000000114c081810 */ /* 0x000fe40007ffe0ff */
[----:B------:R-:W-:Y:S01]  /*4b30*/  PLOP3.LUT P1, PT, PT, PT, UP0, 0x80, 0x0 ;  /* 0x000000000000781c */ /* 0x000fe20003f2f008 */
[----:B--2---:R-:W-:Y:S05]  /*4b40*/  FFMA.FTZ R7, R93, -UR6, R248 ;  /* 0x800000065d077c23 */ /* 0x004fea00080100f8 */
[----:B------:R-:W-:Y:S02]  /*4b50*/  @P2 FSEL R7, R7, -INF , !P6 ;  /* 0xff80000007072808 */ /* 0x000fe40007000000 */
[----:B------:R-:W-:Y:S02]  /*4b60*/  PLOP3.LUT P6, PT, PT, PT, UP0, 0x80, 0x0 ;  /* 0x000000000000781c */ /* 0x000fe40003fcf008 */
[----:B------:R-:W-:Y:S01]  /*4b70*/  PLOP3.LUT P2, PT, PT, PT, UP0, 0x80, 0x0 ;  /* 0x000000000000781c */ /* 0x000fe20003f4f008 */
[--C-:B------:R-:W-:Y:S04]  /*4b80*/  FFMA.FTZ R7, R7, c[0x0][0x23c], -R4.reuse ;  /* 0x00008f0007077a23 */ /* 0x100fe80000010804 */
[----:B------:R2:W-:Y:S01]  /*4b90*/  MUFU.EX2 R251, R7 ;  /* 0x0000000700fb7308 */ /* 0x0005e20000000800 */
[----:B-1----:R-:W-:Y:S05]  /*4ba0*/  FFMA.FTZ R6, R92, -UR6, R247 ;  /* 0x800000065c067c23 */ /* 0x002fea00080100f7 */
[----:B------:R-:W-:Y:S02]  /*4bb0*/  @P0 FSEL R6, R6, -INF , !P3 ;  /* 0xff80000006060808 */ /* 0x000fe40005800000 */
[----:B------:R-:W-:Y:S02]  /*4bc0*/  @P6 ISETP.GE.AND P6, PT, R8, UR7, PT ;  /* 0x0000000708006c0c */ /* 0x000fe4000bfc6270 */
[----:B------:R-:W-:Y:S01]  /*4bd0*/  PLOP3.LUT P0, PT, PT, PT, UP0, 0x80, 0x0 ;  /* 0x000000000000781c */ /* 0x000fe20003f0f008 */
[----:B------:R-:W-:Y:S01]  /*4be0*/  FFMA.FTZ R6, R6, c[0x0][0x23c], -R4 ;  /* 0x00008f0006067a23 */ /* 0x000fe20000010804 */
[----:B------:R-:W-:Y:S03]  /*4bf0*/  PLOP3.LUT P3, PT, PT, PT, UP0, 0x80, 0x0 ;  /* 0x000000000000781c */ /* 0x000fe60003f6f008 */
[----:B------:R1:W-:Y:S01]  /*4c00*/  MUFU.EX2 R92, R6 ;  /* 0x00000006005c7308 */ /* 0x0003e20000000800 */
[----:B--2---:R-:W-:Y:S09]  /*4c10*/  FFMA.FTZ R7, R83, -UR6, R85 ;  /* 0x8000000653077c23 */ /* 0x004ff20008010055 */
[----:B------:R-:W-:Y:S02]  /*4c20*/  @P3 ISETP.GE.AND P3, PT, R9, UR7, PT ;  /* 0x0000000709003c0c */ /* 0x000fe4000bf66270 */
[----:B------:R-:W-:Y:S02]  /*4c30*/  @P2 FSEL R7, R7, -INF , !P5 ;  /* 0xff80000007072808 */ /* 0x000fe40006800000 */
[----:B------:R-:W-:Y:S03]  /*4c40*/  PLOP3.LUT P2, PT, PT, PT, UP0, 0x80, 0x0 ;  /* 0x000000000000781c */ /* 0x000fe60003f4f008 */
[--C-:B------:R-:W-:Y:S02]  /*4c50*/  FFMA.FTZ R8, R7, c[0x0][0x23c], -R5.reuse ;  /* 0x00008f0007087a23 */ /* 0x100fe40000010805 */
[----:B------:R-:W-:Y:S02]  /*4c60*/  FFMA.FTZ R7, R89, -UR6, R246 ;  /* 0x8000000659077c23 */ /* 0x000fe400080100f6 */
[----:B------:R2:W-:Y:S01]  /*4c70*/  MUFU.EX2 R89, R8 ;  /* 0x0000000800597308 */ /* 0x0005e20000000800 */
[----:B-1----:R-:W-:Y:S02]  /*4c80*/  FFMA.FTZ R6, R82, -UR6, R86 ;  /* 0x8000000652067c23 */ /* 0x002fe40008010056 */
[----:B------:R-:W-:Y:S02]  /*4c90*/  @P0 FSEL R7, R7, -INF , !P5 ;  /* 0xff80000007070808 */ /* 0x000fe40006800000 */
[----:B------:R-:W-:Y:S02]  /*4ca0*/  PLOP3.LUT P0, PT, PT, PT, UP0, 0x80, 0x0 ;  /* 0x000000000000781c */ /* 0x000fe40003f0f008 */
[----:B------:R-:W-:Y:S01]  /*4cb0*/  @P1 FSEL R6, R6, -INF , !P6 ;  /* 0xff80000006061808 */ /* 0x000fe20007000000 */
[----:B------:R-:W-:Y:S01]  /*4cc0*/  FFMA.FTZ R7, R7, c[0x0][0x23c], -R4 ;  /* 0x00008f0007077a23 */ /* 0x000fe20000010804 */
[----:B------:R-:W-:Y:S03]  /*4cd0*/  PLOP3.LUT P1, PT, PT, PT, UP0, 0x80, 0x0 ;  /* 0x000000000000781c */ /* 0x000fe60003f2f008 */
[----:B------:R-:W-:Y:S01]  /*4ce0*/  FFMA.FTZ R6, R6, c[0x0][0x23c], -R5 ;  /* 0x00008f0006067a23 */ /* 0x000fe20000010805 */
[----:B------:R1:W-:Y:S10]  /*4cf0*/  MUFU.EX2 R93, R7 ;  /* 0x00000007005d7308 */ /* 0x0003f40000000800 */
[----:B------:R3:W3:Y:S01]  /*4d00*/  MUFU.EX2 R88, R6 ;  /* 0x0000000600587308 */ /* 0x0006e20000000800 */
[----:B--2---:R-:W-:Y:S04]  /*4d10*/  @P2 IADD3 R8, R76, 0x18, RZ ;  /* 0x000000184c082810 */ /* 0x004fe80007ffe0ff */
[----:B------:R-:W-:Y:S02]  /*4d20*/  @P1 ISETP.GE.AND P2, PT, R8, UR7, PT ;  /* 0x0000000708001c0c */ /* 0x000fe4000bf46270 */
[----:B------:R-:W-:Y:S01]  /*4d30*/  PLOP3.LUT P1, PT, PT, PT, UP0, 0x80, 0x0 ;  /* 0x000000000000781c */ /* 0x000fe20003f2f008 */
[----:B-1----:R-:W-:Y:S11]  /*4d40*/  FFMA.FTZ R7, R81, -UR6, R78 ;  /* 0x8000000651077c23 */ /* 0x002ff6000801004e */
[----:B------:R-:W-:Y:S01]  /*4d50*/  @!UPT UIADD3 URZ, URZ, URZ, URZ ;  /* 0x0000003f3f3ff290 */ /* 0x000fe2000fffe03f */
[----:B------:R-:W-:Y:S02]  /*4d60*/  @P1 FSEL R7, R7, -INF , !P2 ;  /* 0xff80000007071808 */ /* 0x000fe40005000000 */
[----:B------:R-:W-:Y:S01]  /*4d70*/  PLOP3.LUT P1, PT, PT, PT, UP0, 0x80, 0x0 ;  /* 0x000000000000781c */ /* 0x000fe20003f2f008 */
[----:B---3--:R-:W-:Y:S02]  /*4d80*/  FFMA.FTZ R6, R84, -UR6, R245 ;  /* 0x8000000654067c23 */ /* 0x008fe400080100f5 */
[----:B------:R-:W-:Y:S03]  /*4d90*/  FFMA.FTZ R7, R7, c[0x0][0x23c], -R5 ;  /* 0x00008f0007077a23 */ /* 0x000fe60000010805 */
[----:B------:R-:W-:Y:S01]  /*4da0*/  @P0 FSEL R6, R6, -INF , !P6 ;  /* 0xff80000006060808 */ /* 0x000fe20007000000 */
[----:B------:R1:W-:Y:S01]  /*4db0*/  MUFU.EX2 R79, R7 ;  /* 0x00000007004f7308 */ /* 0x0003e20000000800 */
[----:B------:R-:W-:Y:S03]  /*4dc0*/  PLOP3.LUT P0, PT, PT, PT, UP0, 0x80, 0x0 ;  /* 0x000000000000781c */ /* 0x000fe60003f0f008 */
[----:B------:R-:W-:Y:S02]  /*4dd0*/  FFMA.FTZ R8, R6, c[0x0][0x23c], -R4 ;  /* 0x00008f0006087a23 */ /* 0x000fe40000010804 */
[----:B------:R-:W-:Y:S04]  /*4de0*/  FFMA.FTZ R6, R80, -UR6, R77 ;  /* 0x8000000650067c23 */ /* 0x000fe8000801004d */
[----:B------:R2:W3:Y:S04]  /*4df0*/  MUFU.EX2 R84, R8 ;  /* 0x0000000800547308 */ /* 0x0004e80000000800 */
[----:B------:R-:W-:Y:S02]  /*4e00*/  @P0 FSEL R6, R6, -INF , !P3 ;  /* 0xff80000006060808 */ /* 0x000fe40005800000 */
[----:B------:R-:W-:Y:S01]  /*4e10*/  PLOP3.LUT P0, PT, PT, PT, UP0, 0x80, 0x0 ;  /* 0x000000000000781c */ /* 0x000fe20003f0f008 */
[----:B------:R-:W-:Y:S02]  /*4e20*/  UISETP.GE.AND UP0, UPT, UR8, 0x1, UPT ;  /* 0x000000010800788c */ /* 0x000fe4000bf06270 */
[----:B------:R-:W-:Y:S02]  /*4e30*/  FFMA.FTZ R5, R6, c[0x0][0x23c], -R5 ;  /* 0x00008f0006057a23 */ /* 0x000fe40000010805 */
[----:B------:R-:W-:Y:S02]  /*4e40*/  FFMA.FTZ R6, R83, -UR6, R244 ;  /* 0x8000000653067c23 */ /* 0x000fe400080100f4 */
[----:B------:R3:W3:Y:S01]  /*4e50*/  MUFU.EX2 R76, R5 ;  /* 0x00000005004c7308 */ /* 0x0006e20000000800 */
[----:B------:R-:W4:Y:S01]  /*4e60*/  LDL R83, [R1+0x5c] ;  /* 0x00005c0001537983 */ /* 0x000f220000100800 */
[----:B-1----:R-:W-:Y:S02]  /*4e70*/  F2FP.BF16.PACK_AB R7, R88, R89 ;  /* 0x000000595807723e */ /* 0x002fe400000010ff */
[----:B------:R-:W-:Y:S05]  /*4e80*/  @P1 FSEL R6, R6, -INF , !P2 ;  /* 0xff80000006061808 */ /* 0x000fea0005000000 */
[--C-:B------:R-:W-:Y:S01]  /*4e90*/  FFMA.FTZ R6, R6, c[0x0][0x23c], -R4.reuse ;  /* 0x00008f0006067a23 */ /* 0x100fe20000010804 */
[----:B--2---:R-:W-:Y:S03]  /*4ea0*/  F2FP.BF16.PACK_AB R8, R92, R251 ;  /* 0x000000fb5c08723e */ /* 0x004fe600000010ff */
[----:B------:R1:W-:Y:S01]  /*4eb0*/  MUFU.EX2 R81, R6 ;  /* 0x0000000600517308 */ /* 0x0003e20000000800 */
[----:B---3--:R-:W-:Y:S02]  /*4ec0*/  FFMA.FTZ R5, R82, -UR6, R99 ;  /* 0x8000000652057c23 */ /* 0x008fe40008010063 */
[----:B------:R-:W2:Y:S03]  /*4ed0*/  LDL R82, [R1+0x58] ;  /* 0x0000580001527983 */ /* 0x000ea60000100800 */
[----:B------:R-:W-:Y:S02]  /*4ee0*/  @P0 FSEL R5, R5, -INF , !P3 ;  /* 0xff80000005050808 */ /* 0x000fe40005800000 */
[----:B------:R-:W-:Y:S03]  /*4ef0*/  IADD3 R74, P0, R73, UR12, RZ ;  /* 0x0000000c494a7c10 */ /* 0x000fe6000ff1e0ff */
[----:B------:R-:W-:Y:S01]  /*4f00*/  FFMA.FTZ R4, R5, c[0x0][0x23c], -R4 ;  /* 0x00008f0005047a23 */ /* 0x000fe20000010804 */
[----:B------:R-:W-:Y:S02]  /*4f10*/  F2FP.BF16.PACK_AB R5, R102, R103 ;  /* 0x000000676605723e */ /* 0x000fe400000010ff */
[----:B-1----:R-:W-:Y:S01]  /*4f20*/  F2FP.BF16.PACK_AB R6, R97, R98 ;  /* 0x000000626106723e */ /* 0x002fe200000010ff */
[----:B------:R1:W3:Y:S01]  /*4f30*/  MUFU.EX2 R80, R4 ;  /* 0x0000000400507308 */ /* 0x0002e20000000800 */
[----:B------:R-:W-:Y:S02]  /*4f40*/  IADD3.X R75, R72, UR11, RZ, P0, !PT ;  /* 0x0000000b484b7c10 */ /* 0x000fe400087fe4ff */
[----:B------:R-:W-:Y:S01]  /*4f50*/  PLOP3.LUT P0, PT, PT, PT, UP0, 0x80, 0x0 ;  /* 0x000000000000781c */ /* 0x000fe20003f0f008 */
[----:B------:R3:W-:Y:S04]  /*4f60*/  STS [R101+0x14000], R6 ;  /* 0x0140000665007388 */ /* 0x0007e80000000800 */
[----:B------:R3:W-:Y:S04]  /*4f70*/  STS [R101+0x14400], R5 ;  /* 0x0144000565007388 */ /* 0x0007e80000000800 */
[----:B------:R-:W4:Y:S04]  /*4f80*/  LDG.E R73, [R74.64] ;  /* 0x000000044a497981 */ /* 0x000f28000c1e1900 */
[----:B------:R-:W4:Y:S01]  /*4f90*/  LDG.E R72, [R74.64+0x20] ;  /* 0x000020044a487981 */ /* 0x000f22000c1e1900 */
[----:B-1----:R-:W-:Y:S05]  /*4fa0*/  F2FP.BF16.PACK_AB R4, R90, R91 ;  /* 0x0000005b5a04723e */ /* 0x002fea00000010ff */
[----:B------:R1:W-:Y:S01]  /*4fb0*/  STS [R100+0x14000], R4 ;  /* 0x0140000464007388 */ /* 0x0003e20000000800 */
[----:B---3--:R-:W-:Y:S03]  /*4fc0*/  F2FP.BF16.PACK_AB R6, R84, R93 ;  /* 0x0000005d5406723e */ /* 0x008fe600000010ff */
[----:B------:R-:W-:Y:S01]  /*4fd0*/  STS [R100+0x14400], R8 ;  /* 0x0144000864007388 */ /* 0x000fe20000000800 */
[----:B------:R-:W-:Y:S02]  /*4fe0*/  F2FP.BF16.PACK_AB R5, R76, R79 ;  /* 0x0000004f4c05723e */ /* 0x000fe400000010ff */
[----:B-1----:R-:W-:Y:S01]  /*4ff0*/  F2FP.BF16.PACK_AB R4, R80, R81 ;  /* 0x000000515004723e */ /* 0x002fe200000010ff */
[----:B--2---:R-:W-:Y:S04]  /*5000*/  STS [R82+0x14000], R7 ;  /* 0x0140000752007388 */ /* 0x004fe80000000800 */
[----:B------:R-:W-:Y:S04]  /*5010*/  STS [R82+0x14400], R6 ;  /* 0x0144000652007388 */ /* 0x000fe80000000800 */
[----:B----4-:R-:W-:Y:S04]  /*5020*/  STS [R83+0x14000], R5 ;  /* 0x0140000553007388 */ /* 0x010fe80000000800 */
        /* <DEDUP_REMOVED lines=65> */
[C---:B------:R-:W-:Y:S02]  /*5440*/  FADD.FTZ R4, -R73.reuse, R4 ;  /* 0x0000000449047221 */ /* 0x040fe40000010100 */
[----:B------:R-:W-:Y:S02]  /*5450*/  FADD.FTZ R5, -R73, R5 ;  /* 0x0000000549057221 */ /* 0x000fe40000010100 */
[----:B------:R-:W-:Y:S01]  /*5460*/  FMUL.FTZ R68, R98, R4 ;  /* 0x0000000462447220 */ /* 0x000fe20000410000 */
[----:B------:R-:W-:Y:S03]  /*5470*/  MOV R98, c[0x0][0x22c] ;  /* 0x00008b0000627a02 */ /* 0x000fe60000000f00 */
[----:B------:R-:W-:Y:S02]  /*5480*/  FMUL.FTZ R69, R97, R5 ;  /* 0x0000000561457220 */ /* 0x000fe40000410000 */
[----:B------:R-:W-:Y:S02]  /*5490*/  FFMA.FTZ R5, -R95, R95, 1 ;  /* 0x3f8000005f057423 */ /* 0x000fe4000001015f */
        /* <DEDUP_REMOVED lines=34> */
[----:B------:R-:W-:Y:S02]  /*56c0*/  FMUL.FTZ R12, R102, R4 ;  /* 0x00000004660c7220 */ /* 0x000fe40000410000 */
[----:B------:R-:W-:Y:S02]  /*56d0*/  FFMA.FTZ R4, -R250, R250, 1 ;  /* 0x3f800000fa047423 */ /* 0x000fe400000101fa */
[----:B------:R-:W-:Y:S02]  /*56e0*/  FFMA.FTZ R5, -R249, R249, 1 ;  /* 0x3f800000f9057423 */ /* 0x000fe400000101f9 */
[----:B------:R-:W-:Y:S02]  /*56f0*/  FMUL.FTZ R73, R88, R13 ;  /* 0x0000000d58497220 */ /* 0x000fe40000410000 */
[----:B------:R-:W-:Y:S02]  /*5700*/  FFMA.FTZ R13, -R85, R85, 1 ;  /* 0x3f800000550d7423 */ /* 0x000fe40000010155 */
[----:B------:R-:W-:Y:S02]  /*5710*/  FFMA.FTZ R8, -R86, R86, 1 ;  /* 0x3f80000056087423 */ /* 0x000fe40000010156 */
[----:B------:R-:W-:Y:S02]  /*5720*/  FMUL.FTZ R6, R103, R6 ;  /* 0x0000000667067220 */ /* 0x000fe40000410000 */
[----:B------:R-:W-:Y:S01]  /*5730*/  FADD.FTZ R16, -R72, R10 ;  /* 0x0000000a48107221 */ /* 0x000fe20000010100 */
[----:B------:R1:W5:Y:S01]  /*5740*/  LDL.LU R103, [R1+0x98] ;  /* 0x0000980001677983 */ /* 0x0003620000300800 */
[----:B------:R-:W-:Y:S02]  /*5750*/  FMUL.FTZ R10, R4, c[0x0][0x2ec] ;  /* 0x0000bb00040a7a20 */ /* 0x000fe40000410000 */
[----:B------:R-:W-:Y:S01]  /*5760*/  FMUL.FTZ R4, R5, c[0x0][0x2ec] ;  /* 0x0000bb0005047a20 */ /* 0x000fe20000410000 */
[----:B------:R1:W5:Y:S01]  /*5770*/  LDL.LU R102, [R1+0x94] ;  /* 0x0000940001667983 */ /* 0x0003620000300800 */
        /* <DEDUP_REMOVED lines=19> */
[----:B------:R-:W-:Y:S02]  /*58b0*/  FMUL.FTZ R5, R5, R11 ;  /* 0x0000000b05057220 */ /* 0x000fe40000410000 */
[----:B------:R-:W-:Y:S02]  /*58c0*/  FMUL.FTZ R6, R6, R13 ;  /* 0x0000000d06067220 */ /* 0x000fe40000410000 */
[----:B------:R-:W-:Y:S02]  /*58d0*/  FFMA.FTZ R11, -R246, R246, 1 ;  /* 0x3f800000f60b7423 */ /* 0x000fe400000101f6 */
[----:B------:R-:W-:Y:S01]  /*58e0*/  FFMA.FTZ R10, -R245, R245, 1 ;  /* 0x3f800000f50a7423 */ /* 0x000fe200000101f5 */
[----:B------:R-:W-:Y:S01]  /*58f0*/  F2FP.BF16.PACK_AB R6, R6, R5 ;  /* 0x000000050606723e */ /* 0x000fe200000010ff */
[----:B------:R-:W-:Y:S02]  /*5900*/  FMUL.FTZ R16, R93, R14 ;  /* 0x0000000e5d107220 */ /* 0x000fe40000410000 */
[----:B------:R-:W-:Y:S02]  /*5910*/  FMUL.FTZ R17, R84, R15 ;  /* 0x0000000f54117220 */ /* 0x000fe40000410000 */
[----:B------:R-:W-:Y:S01]  /*5920*/  FMUL.FTZ R11, R11, c[0x0][0x2ec] ;  /* 0x0000bb000b0b7a20 */ /* 0x000fe20000410000 */
[----:B------:R3:W-:Y:S01]  /*5930*/  STS [R100+0x12400], R6 ;  /* 0x0124000664007388 */ /* 0x0007e20000000800 */
[----:B------:R-:W-:Y:S02]  /*5940*/  FMUL.FTZ R10, R10, c[0x0][0x2ec] ;  /* 0x0000bb000a0a7a20 */ /* 0x000fe40000410000 */
[C---:B------:R-:W-:Y:S01]  /*5950*/  FADD.FTZ R18, -R72.reuse, R18 ;  /* 0x0000001248127221 */ /* 0x040fe20000010100 */
[----:B------:R-:W-:Y:S01]  /*5960*/  STS [R82+0x12000], R8 ;  /* 0x0120000852007388 */ /* 0x000fe20000000800 */
[----:B------:R-:W-:Y:S02]  /*5970*/  FADD.FTZ R19, -R72, R19 ;  /* 0x0000001348137221 */ /* 0x000fe40000010100 */
[----:B------:R-:W-:Y:S01]  /*5980*/  FMUL.FTZ R11, R11, R16 ;  /* 0x000000100b0b7220 */ /* 0x000fe20000410000 */
[----:B--2---:R1:W5:Y:S01]  /*5990*/  LDL.LU R101, [R1+0x90] ;  /* 0x0000900001657983 */ /* 0x0043620000300800 */
[----:B------:R-:W-:Y:S02]  /*59a0*/  FMUL.FTZ R10, R10, R17 ;  /* 0x000000110a0a7220 */ /* 0x000fe40000410000 */
[----:B------:R-:W-:Y:S02]  /*59b0*/  FFMA.FTZ R13, -R244, R244, 1 ;  /* 0x3f800000f40d7423 */ /* 0x000fe400000101f4 */
[----:B------:R-:W-:Y:S01]  /*59c0*/  FFMA.FTZ R12, -R99, R99, 1 ;  /* 0x3f800000630c7423 */ /* 0x000fe20000010163 */
[----:B------:R-:W-:Y:S01]  /*59d0*/  F2FP.BF16.PACK_AB R5, R10, R11 ;  /* 0x0000000b0a05723e */ /* 0x000fe200000010ff */
[----:B------:R-:W-:Y:S02]  /*59e0*/  FMUL.FTZ R14, R81, R18 ;  /* 0x00000012510e7220 */ /* 0x000fe40000410000 */
[----:B------:R-:W-:Y:S02]  /*59f0*/  FMUL.FTZ R15, R80, R19 ;  /* 0x00000013500f7220 */ /* 0x000fe40000410000 */
[----:B------:R-:W-:Y:S01]  /*5a00*/  FMUL.FTZ R13, R13, c[0x0][0x2ec] ;  /* 0x0000bb000d0d7a20 */ /* 0x000fe20000410000 */
[----:B------:R-:W-:Y:S01]  /*5a10*/  STS [R82+0x12400], R5 ;  /* 0x0124000552007388 */ /* 0x000fe20000000800 */
[----:B------:R-:W-:Y:S02]  /*5a20*/  FMUL.FTZ R12, R12, c[0x0][0x2ec] ;  /* 0x0000bb000c0c7a20 */ /* 0x000fe40000410000 */
[----:B------:R-:W-:Y:S01]  /*5a30*/  FMUL.FTZ R13, R13, R14 ;  /* 0x0000000e0d0d7220 */ /* 0x000fe20000410000 */
[----:B------:R-:W-:Y:S01]  /*5a40*/  STS [R83+0x12000], R7 ;  /* 0x0120000753007388 */ /* 0x000fe20000000800 */
[----:B------:R-:W-:Y:S02]  /*5a50*/  FMUL.FTZ R12, R12, R15 ;  /* 0x0000000f0c0c7220 */ /* 0x000fe40000410000 */
[----:B------:R-:W-:Y:S01]  /*5a60*/  IMAD R98, R98, c[0x0][0x1c0], RZ ;  /* 0x0000700062627a24 */ /* 0x000fe200078e02ff */
[----:B---3--:R1:W5:Y:S02]  /*5a70*/  LDL.LU R100, [R1+0x8c] ;  /* 0x00008c0001647983 */ /* 0x0083640000300800 */
[----:B------:R-:W-:Y:S02]  /*5a80*/  F2FP.BF16.PACK_AB R4, R12, R13 ;  /* 0x0000000d0c04723e */ /* 0x000fe400000010ff */
[----:B------:R-:W2:Y:S01]  /*5a90*/  LDL.LU.64 R94, [R1+0x30] ;  /* 0x00003000015e7983 */ /* 0x000ea20000300a00 */
[----:B------:R-:W-:Y:S05]  /*5aa0*/  LEA R92, -R98, RZ, 0x6 ;  /* 0x000000ff625c7211 */ /* 0x000fea00078e31ff */
[----:B------:R-:W-:Y:S04]  /*5ab0*/  STS [R83+0x12400], R4 ;  /* 0x0124000453007388 */ /* 0x000fe80000000800 */
[----:B------:R-:W-:Y:S08]  /*5ac0*/  BAR.SYNC.DEFER_BLOCKING 0x0 ;  /* 0x0000000000007b1d */ /* 0x000ff00000010000 */
[----:B------:R-:W-:Y:S08]  /*5ad0*/  LDSM.16.MT88.4 R4, [R3+0x14000] ;  /* 0x014000000304783b */ /* 0x000ff00000004200 */
[----:B------:R-:W3:Y:S08]  /*5ae0*/  LDSM.16.MT88.4 R8, [R0+0x6000] ;  /* 0x006000000008783b */ /* 0x000ef00000004200 */
[----:B------:R-:W4:Y:S08]  /*5af0*/  LDSM.16.MT88.4 R12, [R2+0x14000] ;  /* 0x01400000020c783b */ /* 0x000f300000004200 */
[----:B------:R-:W1:Y:S08]  /*5b00*/  LDSM.16.MT88.4 R16, [R0+0x8000] ;  /* 0x008000000010783b */ /* 0x000e700000004200 */
[----:B------:R-:W1:Y:S08]  /*5b10*/  LDSM.16.MT88.4 R68, [R0+0xa000] ;  /* 0x00a000000044783b */ /* 0x000e700000004200 */
[----:B------:R-:W-:Y:S01]  /*5b20*/  LDSM.16.MT88.4 R72, [R3+0x14800] ;  /* 0x014800000348783b */ /* 0x000fe20000004200 */
[-C--:B---3--:R-:W-:Y:S07]  /*5b30*/  HMMA.16816.F32.BF16 R20, R4, R8.reuse, R20 ;  /* 0x000000080414723c */ /* 0x088fee0000041814 */
[----:B------:R-:W3:Y:S01]  /*5b40*/  LDSM.16.MT88.4 R76, [R0+0x6800] ;  /* 0x00680000004c783b */ /* 0x000ee20000004200 */
[C---:B----4-:R-:W-:Y:S07]  /*5b50*/  HMMA.16816.F32.BF16 R24, R12.reuse, R8, R24 ;  /* 0x000000080c18723c */ /* 0x050fee0000041818 */
[----:B------:R-:W4:Y:S01]  /*5b60*/  LDSM.16.MT88.4 R80, [R2+0x14800] ;  /* 0x014800000250783b */ /* 0x000f220000004200 */
[-C--:B------:R-:W-:Y:S07]  /*5b70*/  HMMA.16816.F32.BF16 R28, R12, R10.reuse, R28 ;  /* 0x0000000a0c1c723c */ /* 0x080fee000004181c */
[----:B------:R-:W3:Y:S01]  /*5b80*/  LDSM.16.MT88.4 R84, [R0+0x8800] ;  /* 0x008800000054783b */ /* 0x000ee20000004200 */
[C---:B------:R-:W-:Y:S07]  /*5b90*/  HMMA.16816.F32.BF16 R32, R4.reuse, R10, R32 ;  /* 0x0000000a0420723c */ /* 0x040fee0000041820 */
[----:B------:R-:W3:Y:S01]  /*5ba0*/  LDSM.16.MT88.4 R8, [R0+0xa800] ;  /* 0x00a800000008783b */ /* 0x000ee20000004200 */
[-C--:B-1----:R-:W-:Y:S07]  /*5bb0*/  HMMA.16816.F32.BF16 R36, R4, R16.reuse, R36 ;  /* 0x000000100424723c */ /* 0x082fee0000041824 */
[----:B------:R-:W-:Y:S01]  /*5bc0*/  LDSM.16.MT88.4 R88, [R2+0x15800] ;  /* 0x015800000258783b */ /* 0x000fe20000004200 */
        /* <DEDUP_REMOVED lines=9> */
[----:B------:R-:W1:Y:S07]  /*5c60*/  LDSM.16.MT88.4 R4, [R3+0x15000] ;  /* 0x015000000304783b */ /* 0x000e6e0000004200 */
[-C--:B---3--:R-:W-:Y:S01]  /*5c70*/  HMMA.16816.F32.BF16 R20, R72, R76.reuse, R20 ;  /* 0x0000004c4814723c */ /* 0x088fe20000041814 */
[----:B------:R-:W3:Y:S07]  /*5c80*/  LDSM.16.MT88.4 R68, [R0+0x9000] ;  /* 0x009000000044783b */ /* 0x000eee0000004200 */
[C---:B----4-:R-:W-:Y:S08]  /*5c90*/  HMMA.16816.F32.BF16 R24, R80.reuse, R76, R24 ;  /* 0x0000004c5018723c */ /* 0x050ff00000041818 */
        /* <DEDUP_REMOVED lines=13> */
[----:B------:R-:W2:Y:S07]  /*5d70*/  LDSM.16.MT88.4 R8, [R0+0x9800] ;  /* 0x009800000008783b */ /* 0x000eae0000004200 */
[-C--:B-1----:R-:W-:Y:S01]  /*5d80*/  HMMA.16816.F32.BF16 R20, R4, R12.reuse, R20 ;  /* 0x0000000c0414723c */ /* 0x082fe20000041814 */
[----:B------:R-:W1:Y:S07]  /*5d90*/  LDSM.16.MT88.4 R72, [R0+0xb800] ;  /* 0x00b800000048783b */ /* 0x000e6e0000004200 */
[C---:B------:R-:W-:Y:S01]  /*5da0*/  HMMA.16816.F32.BF16 R24, R16.reuse, R12, R24 ;  /* 0x0000000c1018723c */ /* 0x040fe20000041818 */
[----:B------:R-:W-:Y:S07]  /*5db0*/  BAR.SYNC.DEFER_BLOCKING 0x0 ;  /* 0x0000000000007b1d */ /* 0x000fee0000010000 */
        /* <DEDUP_REMOVED lines=10> */
[C---:B--2---:R-:W-:Y:S01]  /*5e60*/  LEA R5, P1, R92.reuse, R94, 0x2 ;  /* 0x0000005e5c057211 */ /* 0x044fe200078210ff */
[-C--:B------:R-:W-:Y:S05]  /*5e70*/  HMMA.16816.F32.BF16 R20, R80, R84.reuse, R20 ;  /* 0x000000545014723c */ /* 0x080fea0000041814 */
        /* <DEDUP_REMOVED lines=71> */
.L_x_830:
        /* <DEDUP_REMOVED lines=418> */
.L_x_831:
        /* <DEDUP_REMOVED lines=171> */
.L_x_833:
        /* <DEDUP_REMOVED lines=18> */
.L_x_834:
        /* <DEDUP_REMOVED lines=54> */
.L_x_836:
[----:B------:R-:W-:Y:S05]  /*8c40*/  BSYNC B0 ;  /* 0x0000000000007941 */ /* 0x000fea0003800000 */
.L_x_835:
        /* <DEDUP_REMOVED lines=19> */
.L_x_838:
[----:B------:R-:W-:Y:S05]  /*8d80*/  BSYNC B0 ;  /* 0x0000000000007941 */ /* 0x000fea0003800000 */
.L_x_837:
        /* <DEDUP_REMOVED lines=30> */
.L_x_840:
[----:B------:R-:W-:Y:S05]  /*8f70*/  BSYNC B0 ;  /* 0x0000000000007941 */ /* 0x000fea0003800000 */
.L_x_839:
        /* <DEDUP_REMOVED lines=18> */
.L_x_813:
        /* <DEDUP_REMOVED lines=20> */
.L_x_842:
        /* <DEDUP_REMOVED lines=18> */
.L_x_843:
[----:B------:R-:W2:Y:S04]  /*9300*/  LDL.64 R16, [R1+0x50] ;  /* 0x0000500001107983 */ /* 0x000ea80000100a00 */
[----:B------:R1:W5:Y:S04]  /*9310*/  LDL R14, [R1+0x6c] ;  /* 0x00006c00010e7983 */ /* 0x0003680000100800 */
[----:B------:R1:W5:Y:S01]  /*9320*/  LDL R13, [R1+0x70] ;  /* 0x00007000010d7983 */ /* 0x0003620000100800 */
[----:B------:R-:W-:Y:S01]  /*9330*/  USHF.R.S32.HI UR10, URZ, 0x1f, UR23 ;  /* 0x0000001f3f0a7899 */ /* 0x000fe20008011417 */
[----:B------:R-:W-:Y:S01]  /*9340*/  IMAD.U32 R4, RZ, RZ, UR23 ;  /* 0x00000017ff047e24 */ /* 0x000fe2000f8e00ff */
[----:B------:R-:W-:Y:S01]  /*9350*/  ULDC.64 UR8, c[0x0][0x3a0] ;  /* 0x0000e80000087ab9 */ /* 0x000fe20000000a00 */
[----:B------:R-:W3:Y:S01]  /*9360*/  S2R R15, SR_TID.X ;  /* 0x00000000000f7919 */ /* 0x000ee20000002100 */
[----:B------:R-:W-:Y:S01]  /*9370*/  UIMAD UR6, UR10, UR8, URZ ;  /* 0x000000080a0672a4 */ /* 0x000fe2000f8e023f */
[----:B------:R-:W-:Y:S01]  /*9380*/  BSSY B0, `(.L_x_844) ;  /* 0x0000022000007945 */ /* 0x000fe20003800000 */
[----:B------:R-:W-:Y:S01]  /*9390*/  UIMAD UR7, UR33, -0x40, UR7 ;  /* 0xffffffc0210778a4 */ /* 0x000fe2000f8e0207 */
[----:B------:R-:W4:Y:S01]  /*93a0*/  S2R R18, SR_TID.X ;  /* 0x0000000000127919 */ /* 0x000f220000002100 */
[----:B------:R-:W-:-:S03]  /*93b0*/  UIMAD UR6, UR23, UR9, UR6 ;  /* 0x00000009170672a4 */ /* 0x000fc6000f8e0206 */
[----:B------:R-:W-:Y:S01]  /*93c0*/  ULDC.64 UR8, c[0x0][0x3b8] ;  /* 0x0000ee0000087ab9 */ /* 0x000fe20000000a00 */
        /* <DEDUP_REMOVED lines=8> */
[----:B------:R-:W-:-:S04]  /*9450*/  UIMAD UR6, UR57, UR8, URZ ;  /* 0x00000008390672a4 */ /* 0x000fc8000f8e023f */
        /* <DEDUP_REMOVED lines=20> */
.L_x_845:
[----:B-1----:R-:W-:Y:S05]  /*95a0*/  BSYNC B0 ;  /* 0x0000000000007941 */ /* 0x002fea0003800000 */
.L_x_844:
        /* <DEDUP_REMOVED lines=19> */
.L_x_847:
[----:B------:R-:W-:Y:S05]  /*96e0*/  BSYNC B0 ;  /* 0x0000000000007941 */ /* 0x000fea0003800000 */
.L_x_846:
        /* <DEDUP_REMOVED lines=30> */
.L_x_849:
[----:B------:R-:W-:Y:S05]  /*98d0*/  BSYNC B0 ;  /* 0x0000000000007941 */ /* 0x000fea0003800000 */
.L_x_848:
        /* <DEDUP_REMOVED lines=16> */
.L_x_841:
[----:B------:R-:W-:Y:S05]  /*99e0*/  BSYNC B1 ;  /* 0x0000000000017941 */ /* 0x000fea0003800000 */
.L_x_808:
        /* <DEDUP_REMOVED lines=11> */
.L_x_850:
[----:B------:R-:W-:Y:S05]  /*9aa0*/  EXIT ;  /* 0x000000000000794d */ /* 0x000fea0003800000 */
.L_x_852:
        /* <DEDUP_REMOVED lines=13> */
.L_x_1598:


//--------------------- .text._ZN5flash44flash_bwd_dq_dk_dv_loop_seqk_parallel_kernelI23Flash_bwd_kernel_traitsILi192ELi64ELi64ELi8ELi4ELi2ELi2ELb1ELb1EN7cutlass10bfloat16_tE19Flash_kernel_traitsILi192ELi64ELi64ELi8ES3_EELb1ELb0ELb1ELb0ELb0ELb1ELb0EEEvNS_16Flash_bwd_paramsE --------------------------
	.section	.text._ZN5flash44flash_bwd_dq_dk_dv_loop_seqk_parallel_kernelI23Flash_bwd_kernel_traitsILi192ELi64ELi64ELi8ELi4ELi2ELi2ELb1ELb1EN7cutlass10bfloat16_tE19Flash_kernel_traitsILi192ELi64ELi64ELi8ES3_EELb1ELb0ELb1ELb0ELb0ELb1ELb0EEEvNS_16Flash_bwd_paramsE,"ax",@progbits
	.sectioninfo	@"SHI_REGISTERS=255"
	.align	128
        .global         _ZN5flash44flash_bwd_dq_dk_dv_loop_seqk_parallel_kernelI23Flash_bwd_kernel_traitsILi192ELi64ELi64ELi8ELi4ELi2ELi2ELb1ELb1EN7cutlass10bfloat16_tE19Flash_kernel_traitsILi192ELi64ELi64ELi8ES3_EELb1ELb0ELb1ELb0ELb0ELb1ELb0EEEvNS_16Flash_bwd_paramsE
        .type           _ZN5flash44flash_bwd_dq_dk_dv_loop_seqk_parallel_kernelI23Flash_bwd_kernel_traitsILi192ELi64ELi64ELi8ELi4ELi2ELi2ELb1ELb1EN7cutlass10bfloat16_tE19Flash_kernel_traitsILi192ELi64ELi64ELi8ES3_EELb1ELb0ELb1ELb0ELb0ELb1ELb0EEEvNS_16Flash_bwd_paramsE,@function
        .size           _ZN5flash44flash_bwd_dq_dk_dv_loop_seqk_parallel_kernelI23Flash_bwd_kernel_traitsILi192ELi64ELi64ELi8ELi4ELi2ELi2ELb1ELb1EN7cutlass10bfloat16_tE19Flash_kernel_traitsILi192ELi64ELi64ELi8ES3_EELb1ELb0ELb1ELb0ELb0ELb1ELb0EEEvNS_16Flash_bwd_paramsE,(.L_x_1599 - _ZN5flash44flash_bwd_dq_dk_dv_loop_seqk_parallel_kernelI23Flash_bwd_kernel_traitsILi192ELi64ELi64ELi8ELi4ELi2ELi2ELb1ELb1EN7cutlass10bfloat16_tE19Flash_kernel_traitsILi192ELi64ELi64ELi8ES3_EELb1ELb0ELb1ELb0ELb0ELb1ELb0EEEvNS_16Flash_bwd_paramsE)
        .other          _ZN5flash44flash_bwd_dq_dk_dv_loop_seqk_parallel_kernelI23Flash_bwd_kernel_traitsILi192ELi64ELi64ELi8ELi4ELi2ELi2ELb1ELb1EN7cutlass10bfloat16_tE19Flash_kernel_traitsILi192ELi64ELi64ELi8ES3_EELb1ELb0ELb1ELb0ELb0ELb1ELb0EEEvNS_16Flash_bwd_paramsE,@"STO_CUDA_ENTRY STV_DEFAULT"
_ZN5flash44flash_bwd_dq_dk_dv_loop_seqk_parallel_kernelI23Flash_bwd_kernel_traitsILi192ELi64ELi64ELi8ELi4ELi2ELi2ELb1ELb1EN7cutlass10bfloat16_tE19Flash_kernel_traitsILi192ELi64ELi64ELi8ES3_EELb1ELb0ELb1ELb0ELb0ELb1ELb0EEEvNS_16Flash_bwd_paramsE:
.text._ZN5flash44flash_bwd_dq_dk_dv_loop_seqk_parallel_kernelI23Flash_bwd_kernel_traitsILi192ELi64ELi64ELi8ELi4ELi2ELi2ELb1ELb1EN7cutlass10bfloat16_tE19Flash_kernel_traitsILi192ELi64ELi64ELi8ES3_EELb1ELb0ELb1ELb0ELb0ELb1ELb0EEEvNS_16Flash_bwd_paramsE:
        /* <DEDUP_REMOVED lines=14> */
[----:B------:R-:W-:Y:S02]  /*00e0*/  UMOV UR9, 0x80 ;  /* 0x0000008000097882 */ /* 0x000fe40000000000 */
[----:B------:R-:W-:Y:S02]  /*00f0*/  ULDC UR7, c[0x0][0x210] ;  /* 0x0000840000077ab9 */ /* 0x000fe40000000800 */
[----:B------:R-:W-:Y:S01]  /*0100*/  ULDC UR61, c[0x0][0x234] ;  /* 0x00008d00003d7ab9 */ /* 0x000fe20000000800 */
[----:B------:R-:W3:Y:S01]  /*0110*/  S2UR UR40, SR_CTAID.Y ;  /* 0x00000000002879c3 */ /* 0x000ee20000002600 */
[----:B------:R-:W-:-:S02]  /*0120*/  UIMAD UR61, UR9, UR7, UR61 ;  /* 0x00000007093d72a4 */ /* 0x000fc4000f8e023d */
[----:B------:R-:W-:Y:S02]  /*0130*/  ULDC.U8 UR10, c[0x0][0x328] ;  /* 0x0000ca00000a7ab9 */ /* 0x000fe40000000000 */
[----:B------:R-:W-:Y:S02]  /*0140*/  UISETP.NE.AND UP5, UPT, UR10, URZ, UPT ;  /* 0x0000003f0a00728c */ /* 0x000fe4000bfa5270 */
        /* <DEDUP_REMOVED lines=8> */
[----:B------:R-:W-:Y:S01]  /*01d0*/  ULDC UR14, c[0x0][0x1c0] ;  /* 0x00007000000e7ab9 */ /* 0x000fe20000000800 */
[----:B------:R-:W-:Y:S01]  /*01e0*/  LEA.HI R10, R4, R8, RZ, 0x3 ;  /* 0x00000008040a7211 */ /* 0x000fe200078f18ff */
[----:B------:R-:W-:Y:S01]  /*01f0*/  UIMAD.WIDE UR42, UR51, UR42, URZ ;  /* 0x0000002a332a72a5 */ /* 0x000fe2000f8e023f */
[--C-:B------:R-:W-:Y:S01]  /*0200*/  SHF.R.S32.HI R0, RZ, 0x5, R2.reuse ;  /* 0x00000005ff007819 */ /* 0x100fe20000011402 */
[----:B---3--:R-:W-:Y:S01]  /*0210*/  USHF.R.S32.HI UR9, URZ, 0x1f, UR40 ;  /* 0x0000001f3f097899 */ /* 0x008fe20008011428 */
[----:B------:R-:W-:Y:S01]  /*0220*/  SHF.R.S32.HI R3, RZ, 0x1f, R2 ;  /* 0x0000001fff037819 */ /* 0x000fe20000011402 */
[----:B------:R-:W-:Y:S01]  /*0230*/  UIMAD UR52, UR41, UR51, URZ ;  /* 0x00000033293472a4 */ /* 0x000fe2000f8e023f */
[C---:B------:R-:W-:Y:S01]  /*0240*/  LOP3.LUT R9, R2.reuse, 0xffffffe0, RZ, 0xc0, !PT ;  /* 0xffffffe002097812 */ /* 0x040fe200078ec0ff */
[----:B------:R-:W-:Y:S01]  /*0250*/  UIMAD UR51, UR51, UR13, URZ ;  /* 0x0000000d333372a4 */ /* 0x000fe2000f8e023f */
[-C--:B------:R-:W-:Y:S01]  /*0260*/  LEA.HI R3, R3, R0.reuse, RZ, 0x2 ;  /* 0x0000000003037211 */ /* 0x080fe200078f10ff */
[----:B------:R-:W-:Y:S01]  /*0270*/  ULDC UR15, c[0x0][0x1c0] ;  /* 0x00007000000f7ab9 */ /* 0x000fe20000000800 */
[----:B------:R-:W-:Y:S01]  /*0280*/  LEA.HI R2, R2, R0, RZ, 0x1 ;  /* 0x0000000002027211 */ /* 0x000fe200078f08ff */
[----:B------:R-:W-:Y:S01]  /*0290*/  IMAD.IADD R9, R8, 0x1, -R9 ;  /* 0x0000000108097824 */ /* 0x000fe200078e0a09 */
[----:B------:R-:W-:Y:S01]  /*02a0*/  LOP3.LUT R3, R3, 0xfffffffc, RZ, 0xc0, !PT ;  /* 0xfffffffc03037812 */ /* 0x000fe200078ec0ff */
[----:B------:R-:W-:Y:S01]  /*02b0*/  ULDC UR12, c[0x0][0x1c0] ;  /* 0x00007000000c7ab9 */ /* 0x000fe20000000800 */
[----:B------:R-:W-:Y:S01]  /*02c0*/  LOP3.LUT R2, R2, 0xfffffffe, RZ, 0xc0, !PT ;  /* 0xfffffffe02027812 */ /* 0x000fe200078ec0ff */
[----:B------:R-:W-:Y:S01]  /*02d0*/  UIMAD.WIDE.U32 UR48, UR40, UR16, URZ ;  /* 0x00000010283072a5 */ /* 0x000fe2000f8e003f */
[-C--:B------:R-:W-:Y:S01]  /*02e0*/  LEA.HI R5, R4, R8.reuse, RZ, 0x4 ;  /* 0x0000000804057211 */ /* 0x080fe200078f20ff */
[----:B------:R-:W-:Y:S01]  /*02f0*/  IMAD.IADD R18, R0, 0x1, -R3 ;  /* 0x0000000100127824 */ /* 0x000fe200078e0a03 */
[-C--:B------:R-:W-:Y:S01]  /*0300*/  LEA.HI R14, R4, R8.reuse, RZ, 0x7 ;  /* 0x00000008040e7211 */ /* 0x080fe200078f38ff */
[----:B------:R-:W-:Y:S01]  /*0310*/  IMAD.IADD R13, R0, 0x1, -R2 ;  /* 0x00000001000d7824 */ /* 0x000fe200078e0a02 */
[CC--:B------:R-:W-:Y:S01]  /*0320*/  LEA.HI R15, R4.reuse, R8.reuse, RZ, 0x6 ;  /* 0x00000008040f7211 */ /* 0x0c0fe200078f30ff */
[----:B------:R-:W-:Y:S01]  /*0330*/  UIMAD UR7, UR40, UR12, UR41 ;  /* 0x0000000c280772a4 */ /* 0x000fe2000f8e0229 */
[----:B------:R-:W-:Y:S01]  /*0340*/  LEA.HI R4, R4, R8, RZ, 0x2 ;  /* 0x0000000804047211 */ /* 0x000fe200078f10ff */
[----:B------:R-:W-:Y:S01]  /*0350*/  STL [R1+0x78], R18 ;  /* 0x0000781201007387 */ /* 0x000fe20000100800 */
[----:B------:R-:W-:Y:S01]  /*0360*/  SHF.R.S32.HI R3, RZ, 0x4, R5 ;  /* 0x00000004ff037819 */ /* 0x000fe20000011405 */
[----:B------:R-:W-:Y:S01]  /*0370*/  USHF.L.U32 UR50, UR51, 0x6, URZ ;  /* 0x0000000633327899 */ /* 0x000fe2000800063f */
[--C-:B------:R-:W-:Y:S01]  /*0380*/  SHF.R.S32.HI R2, RZ, 0x2, R4.reuse ;  /* 0x00000002ff027819 */ /* 0x100fe20000011404 */
[----:B------:R-:W-:Y:S01]  /*0390*/  ULDC UR55, c[0x0][0x214] ;  /* 0x0000850000377ab9 */ /* 0x000fe20000000800 */
[----:B------:R-:W-:Y:S01]  /*03a0*/  SHF.R.S32.HI R0, RZ, 0x1f, R4 ;  /* 0x0000001fff007819 */ /* 0x000fe20000011404 */
[----:B------:R-:W-:Y:S01]  /*03b0*/  ULDC.U8 UR11, c[0x0][0x3d0] ;  /* 0x0000f400000b7ab9 */ /* 0x000fe20000000000 */
[----:B------:R-:W-:Y:S01]  /*03c0*/  LOP3.LUT R6, R10, 0xfffffff8, RZ, 0xc0, !PT ;  /* 0xfffffff80a067812 */ /* 0x000fe200078ec0ff */
[----:B------:R-:W-:Y:S01]  /*03d0*/  ULDC UR56, c[0x0][0x224] ;  /* 0x0000890000387ab9 */ /* 0x000fe20000000800 */
[----:B------:R-:W-:Y:S01]  /*03e0*/  LEA.HI R0, R0, R2, RZ, 0x3 ;  /* 0x0000000200007211 */ /* 0x000fe200078f18ff */
[----:B------:R-:W-:Y:S01]  /*03f0*/  @UP5 UIMAD UR60, UR40, UR55, URZ ;  /* 0x00000037283c52a4 */ /* 0x000fe2000f8e023f */
[C---:B------:R-:W-:Y:S01]  /*0400*/  LOP3.LUT R7, R5.reuse, 0xfffffff0, RZ, 0xc0, !PT ;  /* 0xfffffff005077812 */ /* 0x040fe200078ec0ff */
[----:B------:R-:W-:Y:S01]  /*0410*/  IMAD.IADD R6, R8, 0x1, -R6 ;  /* 0x0000000108067824 */ /* 0x000fe200078e0a06 */
[----:B------:R-:W-:Y:S01]  /*0420*/  LOP3.LUT R11, R4, 0x7ffffffc, RZ, 0xc0, !PT ;  /* 0x7ffffffc040b7812 */ /* 0x000fe200078ec0ff */
[----:B------:R-:W-:Y:S01]  /*0430*/  ULDC.64 UR4, c[0x0][0x118] ;  /* 0x0000460000047ab9 */ /* 0x000fe20000000a00 */
[----:B------:R-:W-:Y:S01]  /*0440*/  LOP3.LUT R0, R0, 0xfffffff8, RZ, 0xc0, !PT ;  /* 0xfffffff800007812 */ /* 0x000fe200078ec0ff */
[C---:B------:R-:W-:Y:S01]  /*0450*/  IMAD.IADD R7, R8.reuse, 0x1, -R7 ;  /* 0x0000000108077824 */ /* 0x040fe200078e0a07 */
[----:B------:R-:W-:Y:S01]  /*0460*/  LEA.HI R4, R5, R3, RZ, 0x1 ;  /* 0x0000000305047211 */ /* 0x000fe200078f08ff */
[----:B------:R-:W-:Y:S01]  /*0470*/  IMAD.IADD R16, R8, 0x1, -R11 ;  /* 0x0000000108107824 */ /* 0x000fe200078e0a0b */
[----:B------:R-:W-:Y:S01]  /*0480*/  SHF.R.S32.HI R12, RZ, 0x3, R10 ;  /* 0x00000003ff0c7819 */ /* 0x000fe2000001140a */
[----:B------:R-:W-:Y:S01]  /*0490*/  IMAD.IADD R8, R2, 0x1, -R0 ;  /* 0x0000000102087824 */ /* 0x000fe200078e0a00 */
[----:B------:R-:W-:Y:S01]  /*04a0*/  LOP3.LUT R4, R4, 0xfffffffe, RZ, 0xc0, !PT ;  /* 0xfffffffe04047812 */ /* 0x000fe200078ec0ff */
[----:B------:R-:W-:Y:S01]  /*04b0*/  ULDC UR44, c[0x0][0x2e8] ;  /* 0x0000ba00002c7ab9 */ /* 0x000fe20000000800 */
[----:B------:R-:W-:Y:S01]  /*04c0*/  SHF.R.S32.HI R2, RZ, 0x1f, R9 ;  /* 0x0000001fff027819 */ /* 0x000fe20000011409 */
[----:B------:R-:W-:Y:S01]  /*04d0*/  IMAD.SHL.U32 R0, R12, 0x40, RZ ;  /* 0x000000400c007824 */ /* 0x000fe200078e00ff */
[C---:B------:R-:W-:Y:S01]  /*04e0*/  LOP3.LUT P4, RZ, R6.reuse, 0x2, RZ, 0xc0, !PT ;  /* 0x0000000206ff7812 */ /* 0x040fe2000788c0ff */
[----:B------:R-:W-:Y:S01]  /*04f0*/  IMAD.IADD R11, R3, 0x1, -R4 ;  /* 0x00000001030b7824 */ /* 0x000fe200078e0a04 */
[----:B------:R-:W-:Y:S01]  /*0500*/  SHF.R.S32.HI R3, RZ, 0x1f, R7 ;  /* 0x0000001fff037819 */ /* 0x000fe20000011407 */
[----:B------:R-:W-:Y:S01]  /*0510*/  IMAD.SHL.U32 R4, R6, 0x8, RZ ;  /* 0x0000000806047824 */ /* 0x000fe200078e00ff */
[----:B------:R-:W-:Y:S01]  /*0520*/  LOP3.LUT R0, R0, 0x1c0, RZ, 0xc0, !PT ;  /* 0x000001c000007812 */ /* 0x000fe200078ec0ff */
[----:B------:R-:W-:Y:S01]  /*0530*/  UISETP.NE.AND UP6, UPT, UR11, URZ, UPT ;  /* 0x0000003f0b00728c */ /* 0x000fe2000bfc5270 */
[----:B------:R-:W-:Y:S01]  /*0540*/  LEA.HI R17, R2, R9, RZ, 0x2 ;  /* 0x0000000902117211 */ /* 0x000fe200078f10ff */
[----:B------:R-:W-:Y:S01]  /*0550*/  UIMAD.WIDE.U32 UR46, UR42, UR48, URZ ;  /* 0x000000302a2e72a5 */ /* 0x000fe2000f8e003f */
[----:B------:R-:W-:Y:S01]  /*0560*/  SHF.R.U32.HI R2, RZ, 0x3, R0 ;  /* 0x00000003ff027819 */ /* 0x000fe20000011600 */
[----:B------:R1:W-:Y:S01]  /*0570*/  STL [R1+0x80], R4 ;  /* 0x0000800401007387 */ /* 0x0003e20000100800 */
[----:B------:R-:W-:Y:S01]  /*0580*/  LOP3.LUT R0, R0, 0x38, R4, 0xf8, !PT ;  /* 0x0000003800007812 */ /* 0x000fe200078ef804 */
[----:B------:R-:W-:Y:S01]  /*0590*/  UIMAD UR57, UR43, UR48, URZ ;  /* 0x000000302b3972a4 */ /* 0x000fe2000f8e023f */
[----:B------:R-:W-:Y:S01]  /*05a0*/  LEA.HI R12, R3, R7, RZ, 0x3 ;  /* 0x00000007030c7211 */ /* 0x000fe200078f18ff */
[----:B------:R-:W-:Y:S01]  /*05b0*/  IMAD.U32 R3, RZ, RZ, UR8 ;  /* 0x00000008ff037e24 */ /* 0x000fe2000f8e00ff */
[----:B------:R-:W-:Y:S01]  /*05c0*/  LOP3.LUT R9, R0, R2, RZ, 0x3c, !PT ;  /* 0x0000000200097212 */ /* 0x000fe200078e3cff */
[----:B------:R-:W-:Y:S01]  /*05d0*/  IMAD.SHL.U32 R0, R6, 0x40, RZ ;  /* 0x0000004006007824 */ /* 0x000fe200078e00ff */
[----:B------:R-:W-:Y:S01]  /*05e0*/  LOP3.LUT R2, R12, 0xfffffff8, RZ, 0xc0, !PT ;  /* 0xfffffff80c027812 */ /* 0x000fe200078ec0ff */
[----:B------:R-:W-:Y:S01]  /*05f0*/  USHF.R.S32.HI UR8, URZ, 0x1f, UR16 ;  /* 0x0000001f3f087899 */ /* 0x000fe20008011410 */
[----:B------:R-:W-:Y:S01]  /*0600*/  LOP3.LUT P3, RZ, R6, 0x4, RZ, 0xc0, !PT ;  /* 0x0000000406ff7812 */ /* 0x000fe2000786c0ff */
[----:B------:R2:W-:Y:S01]  /*0610*/  STL [R1+0x8c], R3 ;  /* 0x00008c0301007387 */ /* 0x0005e20000100800 */
[----:B------:R-:W-:Y:S01]  /*0620*/  LOP3.LUT R0, R0, 0x1c0, RZ, 0xc0, !PT ;  /* 0x000001c000007812 */ /* 0x000fe200078ec0ff */
[----:B------:R-:W-:Y:S01]  /*0630*/  IMAD.IADD R7, R7, 0x1, -R2 ;  /* 0x0000000107077824 */ /* 0x000fe200078e0a02 */
[----:B------:R-:W-:Y:S01]  /*0640*/  SHF.R.S32.HI R14, RZ, 0x7, R14 ;  /* 0x00000007ff0e7819 */ /* 0x000fe2000001140e */
[----:B------:R-:W-:Y:S01]  /*0650*/  IMAD.SHL.U32 R2, R13, 0x10, RZ ;  /* 0x000000100d027824 */ /* 0x000fe200078e00ff */
[----:B------:R-:W-:Y:S01]  /*0660*/  LOP3.LUT R5, R0, 0x8, R10, 0xf8, !PT ;  /* 0x0000000800057812 */ /* 0x000fe200078ef80a */
[----:B------:R-:W-:-:S02]  /*0670*/  UIMAD UR58, UR8, UR40, URZ ;  /* 0x00000028083a72a4 */ /* 0x000fc4000f8e023f */
[----:B------:R-:W-:Y:S01]  /*0680*/  @!UP5 UIMAD UR8, UR40, UR15, UR41 ;  /* 0x0000000f2808d2a4 */ /* 0x000fe2000f8e0229 */
[----:B------:R-:W-:Y:S01]  /*0690*/  LOP3.LUT R6, R0, 0x10, R2, 0xf8, !PT ;  /* 0x0000001000067812 */ /* 0x000fe200078ef802 */
[----:B------:R-:W-:Y:S01]  /*06a0*/  IMAD.SHL.U32 R2, R11, 0x200, RZ ;  /* 0x000002000b027824 */ /* 0x000fe200078e00ff */
[----:B------:R-:W-:Y:S02]  /*06b0*/  USHF.R.S32.HI UR59, URZ, 0x1f, UR52 ;  /* 0x0000001f3f3b7899 */ /* 0x000fe40008011434 */
[----:B------:R-:W-:Y:S01]  /*06c0*/  UIMAD UR56, UR7, UR56, URZ ;  /* 0x00000038073872a4 */ /* 0x000fe2000f8e023f */
[----:B-1----:R-:W-:Y:S01]  /*06d0*/  IMAD.U32 R4, RZ, RZ, UR6 ;  /* 0x00000006ff047e24 */ /* 0x002fe2000f8e00ff */
[----:B------:R-:W-:Y:S01]  /*06e0*/  SHF.R.U32.HI R4, RZ, 0x3, R0 ;  /* 0x00000003ff047819 */ /* 0x000fe20000011600 */
[----:B------:R-:W-:Y:S02]  /*06f0*/  USHF.L.U32 UR6, UR40, 0x7, URZ ;  /* 0x0000000728067899 */ /* 0x000fe4000800063f */
[----:B------:R-:W-:Y:S01]  /*0700*/  @!UP5 UIMAD UR55, UR8, UR55, URZ ;  /* 0x000000370837d2a4 */ /* 0x000fe2000f8e023f */
[----:B------:R-:W-:Y:S01]  /*0710*/  LOP3.LUT R0, R5, R4, RZ, 0x3c, !PT ;  /* 0x0000000405007212 */ /* 0x000fe200078e3cff */
[----:B------:R-:W-:Y:S01]  /*0720*/  USHF.R.S32.HI UR54, URZ, 0x1f, UR50 ;  /* 0x0000001f3f367899 */ /* 0x000fe20008011432 */
[----:B------:R-:W-:Y:S01]  /*0730*/  LOP3.LUT R5, R6, 0x8, R10, 0xf8, !PT ;  /* 0x0000000806057812 */ /* 0x000fe200078ef80a */
[----:B------:R-:W-:Y:S01]  /*0740*/  IMAD.SHL.U32 R6, R11, 0x20, RZ ;  /* 0x000000200b067824 */ /* 0x000fe200078e00ff */
[----:B------:R-:W-:Y:S01]  /*0750*/  ULDC.U8 UR36, c[0x0][0x2d8] ;  /* 0x0000b60000247ab9 */ /* 0x000fe20000000000 */
[----:B--2---:R-:W-:-:S02]  /*0760*/  LOP3.LUT R3, R8, 0x1, RZ, 0xc0, !PT ;  /* 0x0000000108037812 */ /* 0x004fc400078ec0ff */
[----:B------:R-:W-:Y:S01]  /*0770*/  LOP3.LUT R4, R2, R5, R4, 0xf6, !PT ;  /* 0x0000000502047212 */ /* 0x000fe200078ef604 */
[----:B------:R-:W-:Y:S01]  /*0780*/  IMAD.SHL.U32 R5, R8, 0x40, RZ ;  /* 0x0000004008057824 */ /* 0x000fe200078e00ff */
[----:B------:R-:W-:Y:S01]  /*0790*/  ISETP.NE.U32.AND P0, PT, R3, 0x1, PT ;  /* 0x000000010300780c */ /* 0x000fe20003f05070 */
[C---:B------:R-:W-:Y:S01]  /*07a0*/  IMAD R3, R14.reuse, 0x800, R2 ;  /* 0x000008000e037824 */ /* 0x040fe200078e0202 */
[----:B------:R-:W-:Y:S01]  /*07b0*/  SHF.R.S32.HI R2, RZ, 0x6, R15 ;  /* 0x00000006ff027819 */ /* 0x000fe2000001140f */
[----:B------:R-:W-:Y:S01]  /*07c0*/  IMAD.SHL.U32 R14, R14, 0x20, RZ ;  /* 0x000000200e0e7824 */ /* 0x000fe200078e00ff */
[----:B------:R-:W-:Y:S01]  /*07d0*/  R2P PR, R8, 0x6 ;  /* 0x0000000608007804 */ /* 0x000fe20000000000 */
[----:B------:R-:W-:Y:S01]  /*07e0*/  IMAD.IADD R0, R3, 0x1, R0 ;  /* 0x0000000103007824 */ /* 0x000fe200078e0200 */
[C---:B------:R-:W-:Y:S01]  /*07f0*/  LOP3.LUT P6, RZ, R7.reuse, 0x2, RZ, 0xc0, !PT ;  /* 0x0000000207ff7812 */ /* 0x040fe200078cc0ff */
[----:B------:R-:W-:Y:S01]  /*0800*/  IMAD.U32 R3, RZ, RZ, UR6 ;  /* 0x00000006ff037e24 */ /* 0x000fe2000f8e00ff */
[----:B------:R-:W-:Y:S01]  /*0810*/  LOP3.LUT P5, RZ, R7, 0x4, RZ, 0xc0, !PT ;  /* 0x0000000407ff7812 */ /* 0x000fe200078ac0ff */
[C---:B------:R-:W-:Y:S01]  /*0820*/  IMAD R10, R2.reuse, 0x200, R9 ;  /* 0x00000200020a7824 */ /* 0x040fe200078e0209 */
[----:B------:R1:W-:Y:S01]  /*0830*/  STL [R1+0x88], R14 ;  /* 0x0000880e01007387 */ /* 0x0003e20000100800 */
[----:B------:R-:W-:Y:S01]  /*0840*/  IMAD.SHL.U32 R3, R2, 0x8, RZ ;  /* 0x0000000802037824 */ /* 0x000fe200078e00ff */
[----:B------:R-:W-:Y:S01]  /*0850*/  LOP3.LUT R2, R5, 0x1c0, RZ, 0xc0, !PT ;  /* 0x000001c005027812 */ /* 0x000fe200078ec0ff */
[----:B------:R-:W-:Y:S01]  /*0860*/  IMAD.SHL.U32 R7, R7, 0x40, RZ ;  /* 0x0000004007077824 */ /* 0x000fe200078e00ff */
[----:B------:R-:W-:Y:S01]  /*0870*/  UIMAD UR6, UR40, UR14, UR41 ;  /* 0x0000000e280672a4 */ /* 0x000fe2000f8e0229 */
[----:B------:R-:W-:Y:S01]  /*0880*/  IMAD.SHL.U32 R252, R0, 0x2, RZ ;  /* 0x0000000200fc7824 */ /* 0x000fe200078e00ff */
[----:B------:R-:W-:-:S02]  /*0890*/  LOP3.LUT R3, R3, 0x18, RZ, 0xc0, !PT ;  /* 0x0000001803037812 */ /* 0x000fc400078ec0ff */
[----:B------:R-:W-:Y:S01]  /*08a0*/  SHF.R.U32.HI R5, RZ, 0x3, R2 ;  /* 0x00000003ff057819 */ /* 0x000fe20000011602 */
[----:B------:R-:W-:Y:S01]  /*08b0*/  USHF.L.U32 UR45, UR6, 0x5, URZ ;  /* 0x00000005062d7899 */ /* 0x000fe2000800063f */
[----:B------:R-:W-:Y:S02]  /*08c0*/  LOP3.LUT R9, R3, 0x20, R6, 0xf8, !PT ;  /* 0x0000002003097812 */ /* 0x000fe400078ef806 */
[----:B------:R-:W-:Y:S01]  /*08d0*/  LOP3.LUT R8, R5, R2, R3, 0x1e, !PT ;  /* 0x0000000205087212 */ /* 0x000fe200078e1e03 */
[----:B------:R-:W-:Y:S01]  /*08e0*/  USHF.R.S32.HI UR53, URZ, 0x1f, UR45 ;  /* 0x0000001f3f357899 */ /* 0x000fe2000801142d */
[----:B------:R-:W-:Y:S01]  /*08f0*/  LOP3.LUT R3, R2, 0x20, R14, 0xf8, !PT ;  /* 0x0000002002037812 */ /* 0x000fe200078ef80e */
[----:B------:R-:W-:-:S03]  /*0900*/  IMAD.SHL.U32 R2, R16, 0x2, RZ ;  /* 0x0000000210027824 */ /* 0x000fc600078e00ff */
[----:B------:R-:W-:Y:S01]  /*0910*/  LOP3.LUT R5, R3, R5, RZ, 0x3c, !PT ;  /* 0x0000000503057212 */ /* 0x000fe200078e3cff */
[--C-:B------:R-:W-:Y:S02]  /*0920*/  IMAD R6, R18, 0x400, R2.reuse ;  /* 0x0000040012067824 */ /* 0x100fe400078e0202 */
[----:B------:R-:W-:Y:S01]  /*0930*/  IMAD.U32 R3, RZ, RZ, UR9 ;  /* 0x00000009ff037e24 */ /* 0x000fe2000f8e00ff */
[----:B------:R-:W-:Y:S01]  /*0940*/  USHF.R.S32.HI UR9, URZ, 0x1f, UR41 ;  /* 0x0000001f3f097899 */ /* 0x000fe20008011429 */
[----:B------:R-:W-:Y:S01]  /*0950*/  IMAD R3, R13, 0x400, R2 ;  /* 0x000004000d037824 */ /* 0x000fe200078e0202 */
[----:B------:R-:W-:Y:S01]  /*0960*/  LOP3.LUT R2, R7, 0x1c0, RZ, 0xc0, !PT ;  /* 0x000001c007027812 */ /* 0x000fe200078ec0ff */
[----:B------:R-:W-:Y:S02]  /*0970*/  IMAD.IADD R15, R6, 0x1, R5 ;  /* 0x00000001060f7824 */ /* 0x000fe400078e0205 */
[----:B------:R-:W-:Y:S02]  /*0980*/  IMAD.SHL.U32 R5, R11, 0x8, RZ ;  /* 0x000000080b057824 */ /* 0x000fe400078e00ff */
[----:B------:R-:W-:-:S02]  /*0990*/  IMAD.SHL.U32 R7, R12, 0x40, RZ ;  /* 0x000000400c077824 */ /* 0x000fc400078e00ff */
[----:B-1----:R-:W-:Y:S01]  /*09a0*/  IMAD.IADD R14, R3, 0x1, R8 ;  /* 0x00000001030e7824 */ /* 0x002fe200078e0208 */
[----:B------:R-:W-:Y:S01]  /*09b0*/  LOP3.LUT R5, R2, 0x8, R5, 0xf8, !PT ;  /* 0x0000000802057812 */ /* 0x000fe200078ef805 */
[----:B------:R-:W-:Y:S01]  /*09c0*/  IMAD.U32 R3, RZ, RZ, UR9 ;  /* 0x00000009ff037e24 */ /* 0x000fe2000f8e00ff */
[--C-:B------:R-:W-:Y:S01]  /*09d0*/  SHF.R.U32.HI R3, RZ, 0x3, R2.reuse ;  /* 0x00000003ff037819 */ /* 0x100fe20000011602 */
[----:B------:R-:W-:Y:S01]  /*09e0*/  IMAD.MOV.U32 R11, RZ, RZ, 0x40 ;  /* 0x00000040ff0b7424 */ /* 0x000fe200078e00ff */
[----:B------:R-:W-:Y:S01]  /*09f0*/  LOP3.LUT R7, R7, 0xfffffe00, RZ, 0xc0, !PT ;  /* 0xfffffe0007077812 */ /* 0x000fe200078ec0ff */
[----:B------:R-:W-:Y:S01]  /*0a00*/  IMAD.MOV.U32 R6, RZ, RZ, 0x20 ;  /* 0x00000020ff067424 */ /* 0x000fe200078e00ff */
[----:B------:R-:W-:Y:S01]  /*0a10*/  LOP3.LUT R2, R3, R9, R2, 0x1e, !PT ;  /* 0x0000000903027212 */ /* 0x000fe200078e1e02 */
[----:B------:R-:W-:Y:S01]  /*0a20*/  IMAD.MOV.U32 R12, RZ, RZ, -0x10 ;  /* 0xfffffff0ff0c7424 */ /* 0x000fe200078e00ff */
[----:B------:R-:W-:Y:S01]  /*0a30*/  LOP3.LUT R3, R5, R3, RZ, 0x3c, !PT ;  /* 0x0000000305037212 */ /* 0x000fe200078e3cff */
[----:B------:R-:W-:Y:S01]  /*0a40*/  IMAD R8, R18, 0x400, R7 ;  /* 0x0000040012087824 */ /* 0x000fe200078e0207 */
[----:B------:R-:W-:Y:S01]  /*0a50*/  SHF.R.S32.HI R5, RZ, 0x2, R17 ;  /* 0x00000002ff057819 */ /* 0x000fe20000011411 */
[----:B------:R-:W-:Y:S01]  /*0a60*/  IMAD R9, R13, 0x400, R7 ;  /* 0x000004000d097824 */ /* 0x000fe200078e0207 */
        /* <DEDUP_REMOVED lines=53> */
.L_x_883:
        /* <DEDUP_REMOVED lines=53> */
.L_x_853:
        /* <DEDUP_REMOVED lines=67> */
.L_x_855:
        /* <DEDUP_REMOVED lines=18> */
.L_x_856:
        /* <DEDUP_REMOVED lines=15> */
[----:B------:R-:W-:Y:S02]  /*1750*/  @!UP3 UIMAD.WIDE.U32 UR6, UR40, UR6, URZ ;  /* 0x000000062806b2a5 */ /* 0x000fe4000f8e003f */
[----:B------:R-:W-:-:S02]  /*1760*/  USHF.R.S32.HI UR20, URZ, 0x1f, UR38 ;  /* 0x0000001f3f147899 */ /* 0x000fc40008011426 */
        /* <DEDUP_REMOVED lines=17> */
[----:B------:R-:W-:-:S04]  /*1880*/  USEL UR6, UR19, URZ, UP1 ;  /* 0x0000003f13067287 */ /* 0x000fc80008800000 */
        /* <DEDUP_REMOVED lines=38> */
.L_x_857:
[----:B------:R-:W-:Y:S02]  /*1af0*/  UMOV UR9, UR56 ;  /* 0x0000003800097c82 */ /* 0x000fe40008000000 */
.L_x_858:
        /* <DEDUP_REMOVED lines=25> */
[----:B------:R-:W-:-:S03]  /*1c90*/  SHF.R.S32.HI R27, RZ, 0x3, R27 ;  /* 0x00000003ff1b7819 */ /* 0x000fc6000001141b */
        /* <DEDUP_REMOVED lines=15> */
[----:B-----5:R-:W-:Y:S01]  /*1d90*/  SHF.R.S32.HI R5, RZ, 0x1f, R22 ;  /* 0x0000001fff057819 */ /* 0x020fe20000011416 */
[----:B------:R-:W-:Y:S01]  /*1da0*/  UIMAD.WIDE UR6, UR6, UR33, UR30 ;  /* 0x00000021060672a5 */ /* 0x000fe2000f8e021e */
[----:B------:R-:W-:Y:S02]  /*1db0*/  IADD3 R6, P1, R14, UR22, RZ ;  /* 0x000000160e067c10 */ /* 0x000fe4000ff3e0ff */
[----:B------:R-:W-:Y:S02]  /*1dc0*/  LEA.HI R5, R5, R22, RZ, 0x5 ;  /* 0x0000001605057211 */ /* 0x000fe400078f28ff */
[----:B------:R-:W-:Y:S01]  /*1dd0*/  IADD3.X R7, R15, UR23, RZ, P1, !PT ;  /* 0x000000170f077c10 */ /* 0x000fe20008ffe4ff */
[----:B------:R-:W-:Y:S01]  /*1de0*/  ULDC.64 UR22, c[0x0][0x200] ;  /* 0x0000800000167ab9 */ /* 0x000fe20000000a00 */
[----:B------:R-:W-:Y:S01]  /*1df0*/  LOP3.LUT R11, R5, 0xffffffe0, RZ, 0xc0, !PT ;  /* 0xffffffe0050b7812 */ /* 0x000fe200078ec0ff */
[----:B------:R-:W-:Y:S01]  /*1e00*/  UMOV UR16, UR6 ;  /* 0x0000000600107c82 */ /* 0x000fe20008000000 */
[----:B------:R-:W-:Y:S01]  /*1e10*/  SHF.R.S32.HI R5, RZ, 0x5, R5 ;  /* 0x00000005ff057819 */ /* 0x000fe20000011405 */
[----:B------:R-:W-:Y:S01]  /*1e20*/  IMAD.WIDE.U32 R6, R10, c[0x0][0x370], R6 ;  /* 0x0000dc000a067a25 */ /* 0x000fe200078e0006 */
[----:B------:R-:W-:-:S02]  /*1e30*/  UIADD3 UR6, -UR8, UR14, UR38 ;  /* 0x0000000e08067290 */ /* 0x000fc4000fffe126 */
[----:B------:R-:W-:Y:S01]  /*1e40*/  UMOV UR15, UR7 ;  /* 0x00000007000f7c82 */ /* 0x000fe20008000000 */
[----:B------:R-:W-:Y:S01]  /*1e50*/  IMAD.IADD R22, R22, 0x1, -R11 ;  /* 0x0000000116167824 */ /* 0x000fe200078e0a0b */
[----:B------:R-:W-:Y:S01]  /*1e60*/  IADD3 R7, R7, UR10, RZ ;  /* 0x0000000a07077c10 */ /* 0x000fe2000fffe0ff */
[----:B------:R-:W-:Y:S02]  /*1e70*/  UIADD3 UR6, UR6, -UR17, URZ ;  /* 0x8000001106067290 */ /* 0x000fe4000fffe03f */
[----:B------:R-:W-:Y:S02]  /*1e80*/  IMAD R5, R5, UR51, R22 ;  /* 0x0000003305057c24 */ /* 0x000fe4000f8e0216 */
[----:B------:R-:W-:-:S03]  /*1e90*/  USHF.R.S32.HI UR17, URZ, 0x1f, UR6 ;  /* 0x0000001f3f117899 */ /* 0x000fc60008011406 */
[C---:B------:R-:W-:Y:S01]  /*1ea0*/  IADD3 R11, P1, R5.reuse, UR21, RZ ;  /* 0x00000015050b7c10 */ /* 0x040fe2000ff3e0ff */
[----:B------:R-:W-:Y:S02]  /*1eb0*/  ULEA.HI UR17, UR17, UR6, URZ, 0x6 ;  /* 0x0000000611117291 */ /* 0x000fe4000f8f303f */
[----:B------:R-:W-:Y:S01]  /*1ec0*/  UIMAD.WIDE UR6, UR11, UR33, UR22 ;  /* 0x000000210b0672a5 */ /* 0x000fe2000f8e0216 */
[----:B------:R-:W-:Y:S01]  /*1ed0*/  LEA.HI.X.SX32 R10, R5, UR19, 0x1, P1 ;  /* 0x00000013050a7c11 */ /* 0x000fe200088f0eff */
[----:B------:R-:W-:Y:S01]  /*1ee0*/  IMAD.U32 R5, RZ, RZ, UR41 ;  /* 0x00000029ff057e24 */ /* 0x000fe2000f8e00ff */
[----:B------:R-:W-:Y:S01]  /*1ef0*/  USHF.R.S32.HI UR17, URZ, 0x6, UR17 ;  /* 0x000000063f117899 */ /* 0x000fe20008011411 */
[----:B------:R-:W-:Y:S02]  /*1f00*/  LEA R16, P1, R11, c[0x0][0x350], 0x2 ;  /* 0x0000d4000b107a11 */ /* 0x000fe400078210ff */
[----:B------:R-:W-:Y:S01]  /*1f10*/  IMAD.WIDE.U32 R6, R5, c[0x0][0x378], R6 ;  /* 0x0000de0005067a25 */ /* 0x000fe200078e0006 */
[----:B------:R-:W-:Y:S01]  /*1f20*/  UISETP.LT.AND UP1, UPT, URZ, UR17, UPT ;  /* 0x000000113f00728c */ /* 0x000fe2000bf21270 */
[----:B------:R-:W-:-:S02]  /*1f30*/  LEA.HI.X R17, R11, c[0x0][0x354], R10, 0x2, P1 ;  /* 0x0000d5000b117a11 */ /* 0x000fc400008f140a */
[----:B------:R-:W-:Y:S01]  /*1f40*/  IMAD.WIDE.U32 R8, R5, c[0x0][0x1a8], R8 ;  /* 0x00006a0005087a25 */ /* 0x000fe200078e0008 */
[----:B------:R-:W-:Y:S01]  /*1f50*/  IADD3 R7, R7, UR13, RZ ;  /* 0x0000000d07077c10 */ /* 0x000fe2000fffe0ff */
[----:B------:R-:W-:Y:S02]  /*1f60*/  USEL UR17, URZ, UR17, !UP1 ;  /* 0x000000113f117287 */ /* 0x000fe4000c800000 */
[----:B------:R-:W-:Y:S01]  /*1f70*/  IMAD R5, R20, c[0x0][0x370], RZ ;  /* 0x0000dc0014057a24 */ /* 0x000fe200078e02ff */
[----:B------:R-:W-:Y:S01]  /*1f80*/  IADD3 R9, R9, UR18, RZ ;  /* 0x0000001209097c10 */ /* 0x000fe2000fffe0ff */
[C---:B------:R-:W-:Y:S01]  /*1f90*/  IMAD.WIDE.U32 R6, R27.reuse, c[0x0][0x370], R6 ;  /* 0x0000dc001b067a25 */ /* 0x040fe200078e0006 */
[----:B------:R-:W-:Y:S01]  /*1fa0*/  LEA R28, P3, R8, c[0x0][0x160], 0x1 ;  /* 0x00005800081c7a11 */ /* 0x000fe200078608ff */
[----:B------:R-:W-:Y:S02]  /*1fb0*/  UISETP.GT.AND UP1, UPT, UR25, UR17, UPT ;  /* 0x000000111900728c */ /* 0x000fe4000bf24270 */
[----:B------:R-:W-:Y:S01]  /*1fc0*/  IMAD R5, R27, c[0x0][0x374], R5 ;  /* 0x0000dd001b057a24 */ /* 0x000fe200078e0205 */
[----:B------:R-:W-:-:S02]  /*1fd0*/  LEA R30, P2, R6, c[0x0][0x330], 0x1 ;  /* 0x0000cc00061e7a11 */ /* 0x000fc400078408ff */
[----:B------:R-:W-:Y:S01]  /*1fe0*/  LEA.HI.X R29, R8, c[0x0][0x164], R9, 0x1, P3 ;  /* 0x00005900081d7a11 */ /* 0x000fe200018f0c09 */
[----:B------:R-:W-:Y:S01]  /*1ff0*/  IMAD.IADD R5, R7, 0x1, R5 ;  /* 0x0000000107057824 */ /* 0x000fe200078e0205 */
[----:B------:R-:W-:-:S03]  /*2000*/  PLOP3.LUT P1, PT, PT, PT, UP1, 0x80, 0x0 ;  /* 0x000000000000781c */ /* 0x000fc60003f2f018 */
[----:B------:R1:W-:Y:S01]  /*2010*/  STL.64 [R1+0x48], R28 ;  /* 0x0000481c01007387 */ /* 0x0003e20000100a00 */
[----:B------:R-:W-:-:S03]  /*2020*/  LEA.HI.X R31, R6, c[0x0][0x334], R5, 0x1, P2 ;  /* 0x0000cd00061f7a11 */ /* 0x000fc600010f0c05 */
[----:B------:R1:W-:Y:S04]  /*2030*/  STL.64 [R1+0x30], R16 ;  /* 0x0000301001007387 */ /* 0x0003e80000100a00 */
[----:B------:R1:W-:Y:S02]  /*2040*/  STL.64 [R1+0x40], R30 ;  /* 0x0000401e01007387 */ /* 0x0003e40000100a00 */
        /* <DEDUP_REMOVED lines=19> */
.L_x_860:
        /* <DEDUP_REMOVED lines=18> */
.L_x_861:
[----:B------:R-:W-:Y:S01]  /*22a0*/  ULDC.64 UR6, c[0x0][0x3a0] ;  /* 0x0000e80000067ab9 */ /* 0x000fe20000000a00 */
        /* <DEDUP_REMOVED lines=29> */
.L_x_863:
[----:B------:R-:W-:Y:S05]  /*2480*/  BSYNC B0 ;  /* 0x0000000000007941 */ /* 0x000fea0003800000 */
.L_x_862:
[----:B--2---:R-:W-:Y:S01]  /*2490*/  IADD3 R4, R27, 0x20, RZ ;  /* 0x000000201b047810 */ /* 0x004fe20007ffe0ff */
        /* <DEDUP_REMOVED lines=15> */
.L_x_865:
[----:B------:R-:W-:Y:S05]  /*2590*/  BSYNC B0 ;  /* 0x0000000000007941 */ /* 0x000fea0003800000 */
.L_x_864:
[----:B------:R-:W-:Y:S01]  /*25a0*/  ULDC.64 UR6, c[0x0][0x3a8] ;  /* 0x0000ea0000067ab9 */ /* 0x000fe20000000a00 */
[----:B--2---:R-:W-:Y:S01]  /*25b0*/  IMAD.U32 R4, RZ, RZ, UR38 ;  /* 0x00000026ff047e24 */ /* 0x004fe2000f8e00ff */
        /* <DEDUP_REMOVED lines=26> */
.L_x_867:
[----:B------:R-:W-:Y:S05]  /*2760*/  BSYNC B0 ;  /* 0x0000000000007941 */ /* 0x000fea0003800000 */
.L_x_866:
[----:B------:R-:W-:Y:S05]  /*2770*/  @P0 BRA `(.L_x_868) ;  /* 0x000063e000000947 */ /* 0x000fea0003800000 */
[----:B--2---:R-:W-:Y:S02]  /*2780*/  IADD3 R4, P0, R27, 0x20, RZ ;  /* 0x000000201b047810 */ /* 0x004fe40007f1e0ff */
        /* <DEDUP_REMOVED lines=12> */
.L_x_859:
[----:B------:R-:W2:Y:S01]  /*2850*/  LDL R26, [R1+0x38] ;  /* 0x00003800011a7983 */ /* 0x000ea20000100800 */
[----:B------:R-:W-:Y:S01]  /*2860*/  ULDC.64 UR10, c[0x0][0x1a0] ;  /* 0x00006800000a7ab9 */ /* 0x000fe20000000a00 */
[----:B------:R-:W-:Y:S01]  /*2870*/  IMAD.U32 R6, RZ, RZ, UR38 ;  /* 0x00000026ff067e24 */ /* 0x000fe2000f8e00ff */
[----:B------:R-:W-:-:S02]  /*2880*/  UIMAD UR10, UR20, UR10, URZ ;  /* 0x0000000a140a72a4 */ /* 0x000fc4000f8e023f */
[----:B------:R-:W-:Y:S01]  /*2890*/  ULDC.64 UR12, c[0x0][0x198] ;  /* 0x00006600000c7ab9 */ /* 0x000fe20000000a00 */
[----:B------:R-:W-:Y:S01]  /*28a0*/  IMAD.WIDE.U32 R6, R6, c[0x0][0x1a0], R14 ;  /* 0x0000680006067a25 */ /* 0x000fe200078e000e */
[----:B------:R-:W-:Y:S02]  /*28b0*/  UIMAD UR10, UR38, UR11, UR10 ;  /* 0x0000000b260a72a4 */ /* 0x000fe4000f8e020a */
[----:B------:R-:W-:Y:S02]  /*28c0*/  UIMAD UR12, UR20, UR12, URZ ;  /* 0x0000000c140c72a4 */ /* 0x000fe4000f8e023f */
[----:B------:R-:W-:Y:S02]  /*28d0*/  IADD3 R8, P0, R6, UR26, RZ ;  /* 0x0000001a06087c10 */ /* 0x000fe4000ff1e0ff */
[----:B------:R-:W-:Y:S01]  /*28e0*/  IMAD.U32 R5, RZ, RZ, UR10 ;  /* 0x0000000aff057e24 */ /* 0x000fe2000f8e00ff */
[----:B------:R-:W-:Y:S01]  /*28f0*/  MOV R6, UR38 ;  /* 0x0000002600067c02 */ /* 0x000fe20008000f00 */
[----:B------:R-:W-:-:S03]  /*2900*/  UIMAD UR11, UR38, UR13, UR12 ;  /* 0x0000000d260b72a4 */ /* 0x000fc6000f8e020c */
[----:B------:R-:W-:Y:S01]  /*2910*/  IADD3.X R9, R7, UR27, R5, P0, !PT ;  /* 0x0000001b07097c10 */ /* 0x000fe200087fe405 */
[----:B------:R-:W-:Y:S01]  /*2920*/  IMAD.WIDE.U32 R6, R6, c[0x0][0x198], R14 ;  /* 0x0000660006067a25 */ /* 0x000fe200078e000e */
[----:B------:R-:W-:-:S04]  /*2930*/  UIMAD UR10, UR9, -0x40, UR14 ;  /* 0xffffffc0090a78a4 */ /* 0x000fc8000f8e020e */
[----:B------:R-:W-:Y:S02]  /*2940*/  IADD3 R10, P0, R6, UR28, RZ ;  /* 0x0000001c060a7c10 */ /* 0x000fe4000ff1e0ff */
[----:B------:R-:W-:Y:S01]  /*2950*/  IADD3 R6, R27, 0x20, RZ ;  /* 0x000000201b067810 */ /* 0x000fe20007ffe0ff */
[----:B------:R-:W-:Y:S01]  /*2960*/  IMAD.U32 R5, RZ, RZ, UR11 ;  /* 0x0000000bff057e24 */ /* 0x000fe2000f8e00ff */
[----:B------:R-:W-:Y:S02]  /*2970*/  UIMAD UR11, UR35, -0x40, UR8 ;  /* 0xffffffc0230b78a4 */ /* 0x000fe4000f8e0208 */
[----:B------:R-:W-:Y:S01]  /*2980*/  ISETP.GE.AND P1, PT, R6, UR10, PT ;  /* 0x0000000a06007c0c */ /* 0x000fe2000bf26270 */
[----:B------:R-:W-:-:S03]  /*2990*/  IMAD.MOV.U32 R23, RZ, RZ, 0x40 ;  /* 0x00000040ff177424 */ /* 0x000fc600078e00ff */
[----:B------:R-:W-:Y:S01]  /*29a0*/  ISETP.GE.AND P2, PT, R6, UR11, PT ;  /* 0x0000000b06007c0c */ /* 0x000fe2000bf46270 */
[----:B-1----:R-:W-:Y:S01]  /*29b0*/  IMAD.WIDE.U32 R14, R23, c[0x0][0x370], RZ ;  /* 0x0000dc00170e7a25 */ /* 0x002fe200078e00ff */
[----:B------:R-:W-:-:S03]  /*29c0*/  IADD3.X R11, R7, UR29, R5, P0, !PT ;  /* 0x0000001d070b7c10 */ /* 0x000fc600087fe405 */
[----:B------:R-:W-:-:S04]  /*29d0*/  IMAD R16, R23, c[0x0][0x374], RZ ;  /* 0x0000dd0017107a24 */ /* 0x000fc800078e02ff */
[----:B------:R-:W-:Y:S01]  /*29e0*/  @!P1 IADD3 R14, P0, R30, R14, RZ ;  /* 0x0000000e1e0e9210 */ /* 0x000fe20007f1e0ff */
[----:B------:R-:W-:-:S03]  /*29f0*/  IMAD R6, R12, c[0x0][0x1b8], RZ ;  /* 0x00006e000c067a24 */ /* 0x000fc600078e02ff */
[----:B------:R-:W-:Y:S02]  /*2a00*/  @!P1 IADD3.X R15, R31, R15, R16, P0, !PT ;  /* 0x0000000f1f0f9210 */ /* 0x000fe400007fe410 */
[----:B------:R-:W-:Y:S01]  /*2a10*/  @!P2 IADD3 R18, P0, R27, 0x20, RZ ;  /* 0x000000201b12a810 */ /* 0x000fe20007f1e0ff */
[----:B------:R-:W-:Y:S02]  /*2a20*/  IMAD R5, R12, c[0x0][0x1b0], RZ ;  /* 0x00006c000c057a24 */ /* 0x000fe400078e02ff */
[C---:B------:R-:W-:Y:S02]  /*2a30*/  IMAD R12, R4.reuse, c[0x0][0x1bc], R6 ;  /* 0x00006f00040c7a24 */ /* 0x040fe400078e0206 */
[----:B------:R-:W-:-:S04]  /*2a40*/  IMAD.WIDE.U32 R6, R4, c[0x0][0x1b8], R8 ;  /* 0x00006e0004067a25 */ /* 0x000fc800078e0008 */
[----:B------:R-:W-:Y:S01]  /*2a50*/  @!P2 IMAD.X R9, RZ, RZ, R20, P0 ;  /* 0x000000ffff09a224 */ /* 0x000fe200000e0614 */
[----:B------:R-:W-:Y:S02]  /*2a60*/  PLOP3.LUT P0, PT, PT, PT, UP6, 0x80, 0x0 ;  /* 0x000000000000781c */ /* 0x000fe40003f0f068 */
[C---:B------:R-:W-:Y:S02]  /*2a70*/  ISETP.GE.AND P3, PT, R27.reuse, UR11, PT ;  /* 0x0000000b1b007c0c */ /* 0x040fe4000bf66270 */
[----:B------:R-:W-:Y:S01]  /*2a80*/  @!P2 IADD3 R8, P4, R27, 0x20, RZ ;  /* 0x000000201b08a810 */ /* 0x000fe20007f9e0ff */
[C---:B------:R-:W-:Y:S01]  /*2a90*/  IMAD R13, R4.reuse, c[0x0][0x1b4], R5 ;  /* 0x00006d00040d7a24 */ /* 0x040fe200078e0205 */
[----:B------:R-:W-:Y:S01]  /*2aa0*/  IADD3 R7, R7, R12, RZ ;  /* 0x0000000c07077210 */ /* 0x000fe20007ffe0ff */
[----:B------:R-:W-:-:S06]  /*2ab0*/  IMAD.WIDE.U32 R4, R4, c[0x0][0x1b0], R10 ;  /* 0x00006c0004047a25 */ /* 0x000fcc00078e000a */
[----:B------:R-:W-:Y:S01]  /*2ac0*/  @P0 BAR.SYNC.DEFER_BLOCKING 0x0 ;  /* 0x0000000000000b1d */ /* 0x000fe20000010000 */
[----:B------:R-:W-:Y:S01]  /*2ad0*/  @!P2 IMAD.X R12, RZ, RZ, R20, P4 ;  /* 0x000000ffff0ca224 */ /* 0x000fe200020e0614 */
[----:B------:R-:W-:Y:S01]  /*2ae0*/  @!P2 MOV R11, R7 ;  /* 0x00000007000ba202 */ /* 0x000fe20000000f00 */
[----:B------:R-:W-:Y:S01]  /*2af0*/  @!P2 IMAD.MOV.U32 R10, RZ, RZ, R6 ;  /* 0x000000ffff0aa224 */ /* 0x000fe200078e0006 */
[----:B------:R-:W-:Y:S01]  /*2b00*/  IADD3 R5, R5, R13, RZ ;  /* 0x0000000d05057210 */ /* 0x000fe20007ffe0ff */
[----:B------:R-:W-:Y:S02]  /*2b10*/  @!P2 IMAD R17, R12, c[0x0][0x1a0], RZ ;  /* 0x000068000c11aa24 */ /* 0x000fe400078e02ff */
[----:B------:R-:W-:Y:S01]  /*2b20*/  @!P3 IMAD R19, R20, c[0x0][0x1a0], RZ ;  /* 0x000068001413ba24 */ /* 0x000fe200078e02ff */
[----:B------:R-:W-:Y:S01]  /*2b30*/  @!P2 MOV R12, R4 ;  /* 0x00000004000ca202 */ /* 0x000fe20000000f00 */
[----:B------:R-:W-:Y:S02]  /*2b40*/  @!P2 IMAD R16, R9, c[0x0][0x198], RZ ;  /* 0x000066000910aa24 */ /* 0x000fe400078e02ff */
[----:B------:R-:W-:-:S02]  /*2b50*/  @!P2 IMAD R17, R8, c[0x0][0x1a4], R17 ;  /* 0x000069000811aa24 */ /* 0x000fc400078e0211 */
[----:B------:R-:W-:-:S04]  /*2b60*/  @!P2 IMAD.WIDE.U32 R8, R8, c[0x0][0x1a0], R10 ;  /* 0x000068000808aa25 */ /* 0x000fc800078e000a */
[----:B------:R-:W-:Y:S02]  /*2b70*/  @!P2 IMAD.MOV.U32 R13, RZ, RZ, R5 ;  /* 0x000000ffff0da224 */ /* 0x000fe400078e0005 */
[C---:B------:R-:W-:Y:S02]  /*2b80*/  @!P3 IMAD R10, R27.reuse, c[0x0][0x1a4], R19 ;  /* 0x000069001b0aba24 */ /* 0x040fe400078e0213 */
[----:B------:R-:W-:-:S04]  /*2b90*/  @!P3 IMAD.WIDE.U32 R6, R27, c[0x0][0x1a0], R6 ;  /* 0x000068001b06ba25 */ /* 0x000fc800078e0006 */
[C---:B------:R-:W-:Y:S01]  /*2ba0*/  @!P2 IMAD R21, R18.reuse, c[0x0][0x19c], R16 ;  /* 0x000067001215aa24 */ /* 0x040fe200078e0210 */
[----:B------:R-:W-:Y:S01]  /*2bb0*/  @!P3 IADD3 R7, R7, R10, RZ ;  /* 0x0000000a0707b210 */ /* 0x000fe20007ffe0ff */
[----:B------:R-:W-:Y:S01]  /*2bc0*/  @!P2 IMAD.WIDE.U32 R18, R18, c[0x0][0x198], R12 ;  /* 0x000066001212aa25 */ /* 0x000fe200078e000c */
[----:B------:R-:W-:Y:S02]  /*2bd0*/  @!P3 LEA R12, P5, R6, c[0x0][0x170], 0x1 ;  /* 0x00005c00060cba11 */ /* 0x000fe400078a08ff */
[----:B------:R-:W-:Y:S01]  /*2be0*/  @!P2 LEA R10, P4, R8, c[0x0][0x170], 0x1 ;  /* 0x00005c00080aaa11 */ /* 0x000fe200078808ff */
[----:B------:R-:W-:Y:S01]  /*2bf0*/  @!P3 IMAD R11, R20, c[0x0][0x198], RZ ;  /* 0x00006600140bba24 */ /* 0x000fe200078e02ff */
[----:B------:R-:W-:Y:S01]  /*2c00*/  @!P3 LEA.HI.X R13, R6, c[0x0][0x174], R7, 0x1, P5 ;  /* 0x00005d00060dba11 */ /* 0x000fe200028f0c07 */
[----:B------:R-:W-:Y:S02]  /*2c10*/  @!P2 IMAD.IADD R9, R9, 0x1, R17 ;  /* 0x000000010909a824 */ /* 0x000fe400078e0211 */
[----:B------:R-:W-:-:S03]  /*2c20*/  @!P3 IMAD R20, R27, c[0x0][0x19c], R11 ;  /* 0x000067001b14ba24 */ /* 0x000fc600078e020b */
[----:B------:R-:W-:Y:S01]  /*2c30*/  @!P2 LEA.HI.X R11, R8, c[0x0][0x174], R9, 0x1, P4 ;  /* 0x00005d00080baa11 */ /* 0x000fe200020f0c09 */
        /* <DEDUP_REMOVED lines=86> */
[----:B------:R-:W0:Y:S01]  /*31a0*/  LDGDEPBAR ;  /* 0x00000000000079af */ /* 0x000e220000000000 */
[----:B-1----:R-:W-:Y:S01]  /*31b0*/  IMAD.MOV.U32 R7, RZ, RZ, 0x7f800000 ;  /* 0x7f800000ff077424 */ /* 0x002fe200078e00ff */
[----:B------:R-:W-:Y:S01]  /*31c0*/  MOV R6, 0x7f800000 ;  /* 0x7f80000000067802 */ /* 0x000fe20000000f00 */
[----:B-----5:R-:W-:Y:S01]  /*31d0*/  IMAD.MOV.U32 R8, RZ, RZ, c[0x0][0x308] ;  /* 0x0000c200ff087624 */ /* 0x020fe200078e00ff */
[----:B------:R-:W-:Y:S01]  /*31e0*/  MOV R9, c[0x0][0x30c] ;  /* 0x0000c30000097a02 */ /* 0x000fe20000000f00 */
[----:B------:R-:W-:-:S04]  /*31f0*/  DEPBAR.LE SB0, 0x1 ;  /* 0x000080400000791a */ /* 0x000fc80000000000 */
[C---:B--2---:R-:W-:Y:S02]  /*3200*/  IADD3 R4, R10.reuse, 0x8, RZ ;  /* 0x000000080a047810 */ /* 0x044fe40007ffe0ff */
[----:B------:R-:W-:Y:S02]  /*3210*/  ISETP.GE.AND P1, PT, R10, UR10, PT ;  /* 0x0000000a0a007c0c */ /* 0x000fe4000bf26270 */
[----:B------:R-:W-:Y:S02]  /*3220*/  ISETP.GE.AND P0, PT, R4, UR10, PT ;  /* 0x0000000a04007c0c */ /* 0x000fe4000bf06270 */
[----:B------:R-:W-:-:S05]  /*3230*/  MOV R4, 0x4 ;  /* 0x0000000400047802 */ /* 0x000fca0000000f00 */
[----:B------:R-:W-:-:S05]  /*3240*/  IMAD.WIDE R4, R10, R4, UR6 ;  /* 0x000000060a047e25 */ /* 0x000fca000f8e0204 */
[----:B------:R1:W2:Y:S04]  /*3250*/  @!P1 LDG.E R7, [R4.64] ;  /* 0x0000000404079981 */ /* 0x0002a8000c1e1900 */
[----:B------:R1:W5:Y:S04]  /*3260*/  @!P0 LDG.E R6, [R4.64+0x20] ;  /* 0x0000200404068981 */ /* 0x000368000c1e1900 */
[----:B------:R-:W-:Y:S06]  /*3270*/  BAR.SYNC.DEFER_BLOCKING 0x0 ;  /* 0x0000000000007b1d */ /* 0x000fec0000010000 */
[----:B-1----:R1:W3:Y:S04]  /*3280*/  LDG.E.64 R4, [R8.64+0x8] ;  /* 0x0000080408047981 */ /* 0x0022e8000c1e1b00 */
[----:B------:R-:W2:Y:S04]  /*3290*/  LDSM.16.M88.4 R148, [R252+0x12000] ;  /* 0x01200000fc94783b */ /* 0x000ea80000000200 */
[----:B------:R-:W2:Y:S04]  /*32a0*/  LDSM.16.M88.4 R152, [R252+0x12800] ;  /* 0x01280000fc98783b */ /* 0x000ea80000000200 */
[----:B------:R-:W2:Y:S04]  /*32b0*/  LDSM.16.M88.4 R180, [R252+0x14000] ;  /* 0x01400000fcb4783b */ /* 0x000ea80000000200 */
[----:B------:R-:W2:Y:S04]  /*32c0*/  LDSM.16.M88.4 R184, [R252+0x14800] ;  /* 0x01480000fcb8783b */ /* 0x000ea80000000200 */
[----:B------:R-:W2:Y:S04]  /*32d0*/  LDSM.16.M88.4 R212, [R252+0x16000] ;  /* 0x01600000fcd4783b */ /* 0x000ea80000000200 */
[----:B------:R-:W2:Y:S04]  /*32e0*/  LDSM.16.M88.4 R216, [R252+0x16800] ;  /* 0x01680000fcd8783b */ /* 0x000ea80000000200 */
[----:B-1----:R-:W4:Y:S04]  /*32f0*/  LDG.E.64 R8, [R8.64] ;  /* 0x0000000408087981 */ /* 0x002f28000c1e1b00 */
[----:B-----5:R1:W-:Y:S04]  /*3300*/  STL [R1+0x64], R6 ;  /* 0x0000640601007387 */ /* 0x0203e80000100800 */
[----:B--2---:R3:W-:Y:S01]  /*3310*/  STL [R1+0x60], R7 ;  /* 0x0000600701007387 */ /* 0x0047e20000100800 */
[----:B-1----:R-:W-:-:S02]  /*3320*/  SHF.R.S32.HI R6, RZ, 0x1f, R22 ;  /* 0x0000001fff067819 */ /* 0x002fc40000011416 */
[----:B---3--:R-:W-:-:S04]  /*3330*/  IADD3 R7, P1, P0, R4, UR45, R22 ;  /* 0x0000002d04077c10 */ /* 0x008fc8000f83e016 */
[----:B------:R-:W-:Y:S01]  /*3340*/  IADD3.X R4, R5, UR53, R6, P1, P0 ;  /* 0x0000003505047c10 */ /* 0x000fe20008fe0406 */
[----:B------:R1:W-:Y:S04]  /*3350*/  STL [R1+0x70], R7 ;  /* 0x0000700701007387 */ /* 0x0003e80000100800 */
[----:B------:R-:W2:Y:S01]  /*3360*/  LDL R10, [R1+0x4] ;  /* 0x00000400010a7983 */ /* 0x000ea20000100800 */
[----:B----4-:R3:W4:Y:S03]  /*3370*/  R2UR UR20, R8 ;  /* 0x00000000081473c2 */ /* 0x01072600000e0000 */
[----:B---3--:R-:W3:Y:S04]  /*3380*/  LDL R8, [R1] ;  /* 0x0000000001087983 */ /* 0x008ee80000100800 */
[----:B------:R2:W-:Y:S04]  /*3390*/  STL [R1+0x74], R4 ;  /* 0x0000740401007387 */ /* 0x0005e80000100800 */
[----:B-1----:R-:W5:Y:S01]  /*33a0*/  LDL R7, [R1+0x2c] ;  /* 0x00002c0001077983 */ /* 0x002f620000100800 */
[----:B------:R-:W-:-:S02]  /*33b0*/  UIADD3 UR18, UR38, UR14, URZ ;  /* 0x0000000e26127290 */ /* 0x000fc4000fffe03f */
[----:B------:R-:W-:Y:S02]  /*33c0*/  ULDC UR19, c[0x0][0x2e8] ;  /* 0x0000ba0000137ab9 */ /* 0x000fe40000000800 */
[----:B------:R-:W-:-:S04]  /*33d0*/  UIADD3 UR21, -UR8, 0x40, UR18 ;  /* 0x0000004008157890 */ /* 0x000fc8000fffe112 */
[----:B------:R-:W-:Y:S01]  /*33e0*/  UIADD3 UR21, UR21, -UR19, URZ ;  /* 0x8000001315157290 */ /* 0x000fe2000fffe03f */
[----:B------:R-:W1:Y:S01]  /*33f0*/  R2UR UR19, R9 ;  /* 0x00000000091373c2 */ /* 0x000e6200000e0000 */
        /* <DEDUP_REMOVED lines=48> */
[----:B------:R-:W-:-:S02]  /*3700*/  UIADD3 UR34, UR38, 0x40, URZ ;  /* 0x0000004026227890 */ /* 0x000fc4000fffe03f */
[----:B----4-:R-:W-:Y:S02]  /*3710*/  UIADD3 UR33, UR20, -0x61c88647, URZ ;  /* 0x9e3779b914217890 */ /* 0x010fe4000fffe03f */
[----:B-1----:R-:W-:Y:S02]  /*3720*/  UIADD3 UR32, UR19, -0x4498517b, URZ ;  /* 0xbb67ae8513207890 */ /* 0x002fe4000fffe03f */
[----:B------:R-:W-:Y:S02]  /*3730*/  UIADD3 UR31, UR20, 0x3c6ef372, URZ ;  /* 0x3c6ef372141f7890 */ /* 0x000fe4000fffe03f */
[----:B------:R-:W-:Y:S02]  /*3740*/  UIADD3 UR30, UR19, 0x76cf5d0a, URZ ;  /* 0x76cf5d0a131e7890 */ /* 0x000fe4000fffe03f */
[----:B------:R-:W-:Y:S02]  /*3750*/  UIADD3 UR29, UR20, -0x255992d5, URZ ;  /* 0xdaa66d2b141d7890 */ /* 0x000fe4000fffe03f */
[----:B------:R-:W-:-:S02]  /*3760*/  UIADD3 UR28, UR19, 0x32370b8f, URZ ;  /* 0x32370b8f131c7890 */ /* 0x000fc4000fffe03f */
[----:B------:R-:W-:Y:S02]  /*3770*/  UIADD3 UR27, UR20, 0x78dde6e4, URZ ;  /* 0x78dde6e4141b7890 */ /* 0x000fe4000fffe03f */
[----:B------:R-:W-:Y:S02]  /*3780*/  UIADD3 UR26, UR19, -0x126145ec, URZ ;  /* 0xed9eba14131a7890 */ /* 0x000fe4000fffe03f */
[----:B------:R-:W-:Y:S02]  /*3790*/  UIADD3 UR25, UR20, 0x1715609d, URZ ;  /* 0x1715609d14197890 */ /* 0x000fe4000fffe03f */
[----:B------:R-:W-:Y:S02]  /*37a0*/  UIADD3 UR24, UR19, -0x56f99767, URZ ;  /* 0xa906689913187890 */ /* 0x000fe4000fffe03f */
[----:B------:R-:W-:Y:S02]  /*37b0*/  UIADD3 UR23, UR20, -0x4ab325aa, URZ ;  /* 0xb54cda5614177890 */ /* 0x000fe4000fffe03f */
[----:B------:R-:W-:-:S02]  /*37c0*/  UIADD3 UR22, UR19, 0x646e171e, URZ ;  /* 0x646e171e13167890 */ /* 0x000fc4000fffe03f */
[----:B------:R-:W-:Y:S01]  /*37d0*/  ULDC UR12, c[0x0][0x2e4] ;  /* 0x0000b900000c7ab9 */ /* 0x000fe20000000800 */
[----:B--2---:R1:W2:Y:S04]  /*37e0*/  LDSM.16.M88.4 R156, [R10+0x12000] ;  /* 0x012000000a9c783b */ /* 0x0042a80000000200 */
[----:B------:R1:W4:Y:S04]  /*37f0*/  LDSM.16.M88.4 R160, [R10+0x12800] ;  /* 0x012800000aa0783b */ /* 0x0003280000000200 */
[----:B------:R1:W1:Y:S04]  /*3800*/  LDSM.16.M88.4 R188, [R10+0x14000] ;  /* 0x014000000abc783b */ /* 0x0002680000000200 */
[----:B------:R1:W1:Y:S04]  /*3810*/  LDSM.16.M88.4 R192, [R10+0x14800] ;  /* 0x014800000ac0783b */ /* 0x0002680000000200 */
[----:B------:R1:W1:Y:S04]  /*3820*/  LDSM.16.M88.4 R220, [R10+0x16000] ;  /* 0x016000000adc783b */ /* 0x0002680000000200 */
[----:B------:R1:W1:Y:S04]  /*3830*/  LDSM.16.M88.4 R224, [R10+0x16800] ;  /* 0x016800000ae0783b */ /* 0x0002680000000200 */
        /* <DEDUP_REMOVED lines=12> */
.L_x_873:
        /* <DEDUP_REMOVED lines=11> */
[----:B------:R-:W4:Y:S01]  /*39b0*/  LDL R76, [R1+0x3c] ;  /* 0x00003c00014c7983 */ /* 0x000f220000100800 */
[----:B------:R-:W-:Y:S04]  /*39c0*/  DEPBAR.LE SB0, 0x0 ;  /* 0x000080000000791a */ /* 0x000fe80000000000 */
[----:B------:R-:W-:Y:S06]  /*39d0*/  BAR.SYNC.DEFER_BLOCKING 0x0 ;  /* 0x0000000000007b1d */ /* 0x000fec0000010000 */
[----:B-1----:R-:W-:Y:S04]  /*39e0*/  LDSM.16.M88.4 R8, [R252+0xc000] ;  /* 0x00c00000fc08783b */ /* 0x002fe80000000200 */
[----:B------:R-:W-:Y:S04]  /*39f0*/  LDSM.16.M88.4 R68, [R252+0xc800] ;  /* 0x00c80000fc44783b */ /* 0x000fe80000000200 */
[----:B--2---:R-:W1:Y:S04]  /*3a00*/  LDSM.16.M88.4 R16, [R97] ;  /* 0x000000006110783b */ /* 0x004e680000000200 */
[----:B---3--:R-:W-:Y:S01]  /*3a10*/  LDSM.16.M88.4 R72, [R96] ;  /* 0x000000006048783b */ /* 0x008fe20000000200 */
[C---:B-1----:R-:W-:Y:S08]  /*3a20*/  HMMA.16816.F32.BF16 R4, R16.reuse, R8, RZ ;  /* 0x000000081004723c */ /* 0x042ff000000418ff */
[C---:B------:R-:W-:Y:S08]  /*3a30*/  HMMA.16816.F32.BF16 R8, R16.reuse, R10, RZ ;  /* 0x0000000a1008723c */ /* 0x040ff000000418ff */
[C---:B------:R-:W-:Y:S08]  /*3a40*/  HMMA.16816.F32.BF16 R12, R16.reuse, R68, RZ ;  /* 0x00000044100c723c */ /* 0x040ff000000418ff */
[----:B------:R-:W-:Y:S01]  /*3a50*/  HMMA.16816.F32.BF16 R16, R16, R70, RZ ;  /* 0x000000461010723c */ /* 0x000fe200000418ff */
[----:B----4-:R-:W1:Y:S07]  /*3a60*/  LDSM.16.M88.4 R68, [R79+0xc000] ;  /* 0x00c000004f44783b */ /* 0x010e6e0000000200 */
        /* <DEDUP_REMOVED lines=92> */
.L_x_869:
        /* <DEDUP_REMOVED lines=77> */
.L_x_870:
        /* <DEDUP_REMOVED lines=403> */
.L_x_871:
        /* <DEDUP_REMOVED lines=370> */
.L_x_872:
        /* <DEDUP_REMOVED lines=221> */
.L_x_874:
        /* <DEDUP_REMOVED lines=19> */
.L_x_875:
        /* <DEDUP_REMOVED lines=9> */
[----:B------:R-:W-:Y:S01]  /*84e0*/  USHF.R.S32.HI UR12, URZ, 0x1f, UR41 ;  /* 0x0000001f3f0c7899 */ /* 0x000fe20008011429 */
[----:B------:R-:W-:Y:S02]  /*84f0*/  BSSY B0, `(.L_x_876) ;  /* 0x000002b000007945 */ /* 0x000fe40003800000 */
        /* <DEDUP_REMOVED lines=18> */
[----:B------:R-:W-:Y:S01]  /*8620*/  ULDC.64 UR6, c[0x0][0x3b8] ;  /* 0x0000ee0000067ab9 */ /* 0x000fe20000000a00 */
[----:B------:R-:W-:Y:S01]  /*8630*/  IMAD.WIDE.U32 R4, R4, c[0x0][0x3a0], R6 ;  /* 0x0000e80004047a25 */ /* 0x000fe200078e0006 */
[----:B------:R-:W-:-:S04]  /*8640*/  UIMAD UR6, UR12, UR6, URZ ;  /* 0x000000060c0672a4 */ /* 0x000fc8000f8e023f */
[----:B------:R-:W-:Y:S01]  /*8650*/  IADD3 R4, P0, R4, UR14, RZ ;  /* 0x0000000e04047c10 */ /* 0x000fe2000ff1e0ff */
[----:B------:R-:W-:-:S03]  /*8660*/  UIMAD UR6, UR41, UR7, UR6 ;  /* 0x00000007290672a4 */ /* 0x000fc6000f8e0206 */
        /* <DEDUP_REMOVED lines=19> */
.L_x_877:
[----:B-1-34-:R-:W-:Y:S05]  /*87a0*/  BSYNC B0 ;  /* 0x0000000000007941 */ /* 0x01afea0003800000 */
.L_x_876:
        /* <DEDUP_REMOVED lines=16> */
.L_x_879:
[----:B------:R-:W-:Y:S05]  /*88b0*/  BSYNC B0 ;  /* 0x0000000000007941 */ /* 0x000fea0003800000 */
.L_x_878:
        /* <DEDUP_REMOVED lines=28> */
.L_x_881:
[----:B------:R-:W-:Y:S05]  /*8a80*/  BSYNC B0 ;  /* 0x0000000000007941 */ /* 0x000fea0003800000 */
.L_x_880:
        /* <DEDUP_REMOVED lines=13> */
.L_x_868:
[----:B------:R-:W-:Y:S05]  /*8b60*/  BSYNC B1 ;  /* 0x0000000000017941 */ /* 0x000fea0003800000 */
.L_x_854:
        /* <DEDUP_REMOVED lines=11> */
.L_x_882:
[----:B------:R-:W-:Y:S05]  /*8c20*/  EXIT ;  /* 0x000000000000794d */ /* 0x000fea0003800000 */
.L_x_884:
        /* <DEDUP_REMOVED lines=13> */
.L_x_1599:


//--------------------- .text._ZN5flash44flash_bwd_dq_dk_dv_loop_seqk_parallel_kernelI23Flash_bwd_kernel_traitsILi192ELi64ELi64ELi8ELi4ELi2ELi2ELb1ELb1EN7cutlass10bfloat16_tE19Flash_kernel_traitsILi192ELi64ELi64ELi8ES3_EELb0ELb0ELb1ELb0ELb0ELb1ELb1EEEvNS_16Flash_bwd_paramsE --------------------------
	.section	.text._ZN5flash44flash_bwd_dq_dk_dv_loop_seqk_parallel_kernelI23Flash_bwd_kernel_traitsILi192ELi64ELi64ELi8ELi4ELi2ELi2ELb1ELb1EN7cutlass10bfloat16_tE19Flash_kernel_traitsILi192ELi64ELi64ELi8ES3_EELb0ELb0ELb1ELb0ELb0ELb1ELb1EEEvNS_16Flash_bwd_paramsE,"ax",@progbits
	.sectioninfo	@"SHI_REGISTERS=255"
	.align	128
        .global         _ZN5flash44flash_bwd_dq_dk_dv_loop_seqk_parallel_kernelI23Flash_bwd_kernel_traitsILi192ELi64ELi64ELi8ELi4ELi2ELi2ELb1ELb1EN7cutlass10bfloat16_tE19Flash_kernel_traitsILi192ELi64ELi64ELi8ES3_EELb0ELb0ELb1ELb0ELb0ELb1ELb1EEEvNS_16Flash_bwd_paramsE
        .type           _ZN5flash44flash_bwd_dq_dk_dv_loop_seqk_parallel_kernelI23Flash_bwd_kernel_traitsILi192ELi64ELi64ELi8ELi4ELi2ELi2ELb1ELb1EN7cutlass10bfloat16_tE19Flash_kernel_traitsILi192ELi64ELi64ELi8ES3_EELb0ELb0ELb1ELb0ELb0ELb1ELb1EEEvNS_16Flash_bwd_paramsE,@function
        .size           _ZN5flash44flash_bwd_dq_dk_dv_loop_seqk_parallel_kernelI23Flash_bwd_kernel_traitsILi192ELi64ELi64ELi8ELi4ELi2ELi2ELb1ELb1EN7cutlass10bfloat16_tE19Flash_kernel_traitsILi192ELi64ELi64ELi8ES3_EELb0ELb0ELb1ELb0ELb0ELb1ELb1EEEvNS_16Flash_bwd_paramsE,(.L_x_1600 - _ZN5flash44flash_bwd_dq_dk_dv_loop_seqk_parallel_kernelI23Flash_bwd_kernel_traitsILi192ELi64ELi64ELi8ELi4ELi2ELi2ELb1ELb1EN7cutlass10bfloat16_tE19Flash_kernel_traitsILi192ELi64ELi64ELi8ES3_EELb0ELb0ELb1ELb0ELb0ELb1ELb1EEEvNS_16Flash_bwd_paramsE)
        .other          _ZN5flash44flash_bwd_dq_dk_dv_loop_seqk_parallel_kernelI23Flash_bwd_kernel_traitsILi192ELi64ELi64ELi8ELi4ELi2ELi2ELb1ELb1EN7cutlass10bfloat16_tE19Flash_kernel_traitsILi192ELi64ELi64ELi8ES3_EELb0ELb0ELb1ELb0ELb0ELb1ELb1EEEvNS_16Flash_bwd_paramsE,@"STO_CUDA_ENTRY STV_DEFAULT"
_ZN5flash44flash_bwd_dq_dk_dv_loop_seqk_parallel_kernelI23Flash_bwd_kernel_traitsILi192ELi64ELi64ELi8ELi4ELi2ELi2ELb1ELb1EN7cutlass10bfloat16_tE19Flash_kernel_traitsILi192ELi64ELi64ELi8ES3_EELb0ELb0ELb1ELb0ELb0ELb1ELb1EEEvNS_16Flash_bwd_paramsE:
.text._ZN5flash44flash_bwd_dq_dk_dv_loop_seqk_parallel_kernelI23Flash_bwd_kernel_traitsILi192ELi64ELi64ELi8ELi4ELi2ELi2ELb1ELb1EN7cutlass10bfloat16_tE19Flash_kernel_traitsILi192ELi64ELi64ELi8ES3_EELb0ELb0ELb1ELb0ELb0ELb1ELb1EEEvNS_16Flash_bwd_paramsE:
        /* <DEDUP_REMOVED lines=212> */
.L_x_915:
        /* <DEDUP_REMOVED lines=53> */
.L_x_885:
        /* <DEDUP_REMOVED lines=67> */
.L_x_887:
        /* <DEDUP_REMOVED lines=18> */
.L_x_888:
        /* <DEDUP_REMOVED lines=70> */
.L_x_889:
[----:B------:R-:W-:Y:S02]  /*1a40*/  UMOV UR15, UR51 ;  /* 0x00000033000f7c82 */ /* 0x000fe40008000000 */
.L_x_890:
        /* <DEDUP_REMOVED lines=109> */
.L_x_892:
        /* <DEDUP_REMOVED lines=18> */
.L_x_893:
        /* <DEDUP_REMOVED lines=29> */
.L_x_895:
[----:B------:R-:W-:Y:S05]  /*2410*/  BSYNC B0 ;  /* 0x0000000000007941 */ /* 0x000fea0003800000 */
.L_x_894:
        /* <DEDUP_REMOVED lines=16> */
.L_x_897:
[----:B------:R-:W-:Y:S05]  /*2520*/  BSYNC B0 ;  /* 0x0000000000007941 */ /* 0x000fea0003800000 */
.L_x_896:
        /* <DEDUP_REMOVED lines=27> */
.L_x_899:
[----:B------:R-:W-:Y:S05]  /*26e0*/  BSYNC B0 ;  /* 0x0000000000007941 */ /* 0x000fea0003800000 */
.L_x_898:
        /* <DEDUP_REMOVED lines=14> */
.L_x_891:
        /* <DEDUP_REMOVED lines=249> */
.L_x_905:
[----:B------:R-:W2:Y:S01]  /*3760*/  LDL R84, [R1+0x8] ;  /* 0x0000080001547983 */ /* 0x000ea20000100800 */
[----:B------:R-:W-:Y:S02]  /*3770*/  USHF.L.U32 UR9, UR7, 0x6, URZ ;  /* 0x0000000607097899 */ /* 0x000fe4000800063f */
[----:B------:R-:W-:Y:S02]  /*3780*/  ULDC UR8, c[0x0][0x2e4] ;  /* 0x0000b90000087ab9 */ /* 0x000fe40000000800 */
[----:B------:R-:W4:Y:S01]  /*3790*/  LDL R83, [R1+0xc] ;  /* 0x00000c0001537983 */ /* 0x000f220000100800 */
[----:B------:R-:W-:Y:S04]  /*37a0*/  UISETP.GE.AND UP0, UPT, UR9, UR19, UPT ;  /* 0x000000130900728c */ /* 0x000fe8000bf06270 */
[----:B---3--:R-:W3:Y:S05]  /*37b0*/  LDL R82, [R1+0x4] ;  /* 0x0000040001527983 */ /* 0x008eea0000100800 */
[----:B------:R-:W3:Y:S05]  /*37c0*/  LDL R81, [R1+0x18] ;  /* 0x0000180001517983 */ /* 0x000eea0000100800 */
[----:B------:R-:W3:Y:S05]  /*37d0*/  LDL R80, [R1] ;  /* 0x0000000001507983 */ /* 0x000eea0000100800 */
[----:B------:R-:W0:Y:S05]  /*37e0*/  LDGDEPBAR ;  /* 0x00000000000079af */ /* 0x000e2a0000000000 */
[----:B------:R-:W3:Y:S05]  /*37f0*/  LDL R79, [R1+0x14] ;  /* 0x00001400014f7983 */ /* 0x000eea0000100800 */
[----:B------:R-:W3:Y:S05]  /*3800*/  LDL R77, [R1+0x10] ;  /* 0x00001000014d7983 */ /* 0x000eea0000100800 */
[----:B------:R-:W3:Y:S05]  /*3810*/  LDL R76, [R1+0x68] ;  /* 0x00006800014c7983 */ /* 0x000eea0000100800 */
[----:B------:R-:W3:Y:S01]  /*3820*/  LDL R78, [R1+0x64] ;  /* 0x00006400014e7983 */ /* 0x000ee20000100800 */
[----:B------:R-:W-:Y:S04]  /*3830*/  DEPBAR.LE SB0, 0x0 ;  /* 0x000080000000791a */ /* 0x000fe80000000000 */
[----:B------:R-:W-:Y:S06]  /*3840*/  BAR.SYNC.DEFER_BLOCKING 0x0 ;  /* 0x0000000000007b1d */ /* 0x000fec0000010000 */
[----:B-1----:R-:W-:Y:S05]  /*3850*/  LDSM.16.M88.4 R8, [R252+0xc000] ;  /* 0x00c00000fc08783b */ /* 0x002fea0000000200 */
[----:B------:R-:W-:Y:S05]  /*3860*/  LDSM.16.M88.4 R68, [R252+0xc800] ;  /* 0x00c80000fc44783b */ /* 0x000fea0000000200 */
[----:B--2---:R-:W2:Y:S05]  /*3870*/  LDSM.16.M88.4 R16, [R84] ;  /* 0x000000005410783b */ /* 0x004eaa0000000200 */
[----:B----4-:R-:W-:Y:S01]  /*3880*/  LDSM.16.M88.4 R72, [R83] ;  /* 0x000000005348783b */ /* 0x010fe20000000200 */
[C---:B--2---:R-:W-:Y:S03]  /*3890*/  HMMA.16816.F32.BF16 R4, R16.reuse, R8, RZ ;  /* 0x000000081004723c */ /* 0x044fe600000418ff */
[----:B---3--:R-:W-:Y:S05]  /*38a0*/  IADD3 R76, P0, R76, UR16, RZ ;  /* 0x000000104c4c7c10 */ /* 0x008fea000ff1e0ff */
[C---:B------:R-:W-:Y:S08]  /*38b0*/  HMMA.16816.F32.BF16 R8, R16.reuse, R10, RZ ;  /* 0x0000000a1008723c */ /* 0x040ff000000418ff */
[C---:B------:R-:W-:Y:S08]  /*38c0*/  HMMA.16816.F32.BF16 R12, R16.reuse, R68, RZ ;  /* 0x00000044100c723c */ /* 0x040ff000000418ff */
        /* <DEDUP_REMOVED lines=74> */
[----:B------:R2:W3:Y:S11]  /*3d70*/  LDSM.16.M88.4 R72, [R77+0x10800] ;  /* 0x010800004d48783b */ /* 0x0004f60000000200 */
[----:B------:R-:W-:Y:S04]  /*3d80*/  @!UPT UIADD3 URZ, URZ, URZ, URZ ;  /* 0x0000003f3f3ff290 */ /* 0x000fe8000fffe03f */
[----:B------:R-:W-:Y:S02]  /*3d90*/  FMUL.FTZ R4, R4, c[0x0][0x2ec] ;  /* 0x0000bb0004047a20 */ /* 0x000fe40000410000 */
[----:B------:R-:W-:Y:S02]  /*3da0*/  FMUL.FTZ R5, R5, c[0x0][0x2ec] ;  /* 0x0000bb0005057a20 */ /* 0x000fe40000410000 */
[----:B------:R-:W-:Y:S02]  /*3db0*/  FMUL.FTZ R6, R6, c[0x0][0x2ec] ;  /* 0x0000bb0006067a20 */ /* 0x000fe40000410000 */
[----:B------:R-:W-:Y:S01]  /*3dc0*/  FMUL.FTZ R7, R7, c[0x0][0x2ec] ;  /* 0x0000bb0007077a20 */ /* 0x000fe20000410000 */
[----:B--2---:R-:W-:Y:S01]  /*3dd0*/  IADD3.X R77, R78, UR15, RZ, P0, !PT ;  /* 0x0000000f4e4d7c10 */ /* 0x004fe200087fe4ff */
[----:B------:R-:W-:Y:S01]  /*3de0*/  FMUL.FTZ R8, R8, c[0x0][0x2ec] ;  /* 0x0000bb0008087a20 */ /* 0x000fe20000410000 */
[----:B------:R-:W-:Y:S01]  /*3df0*/  PLOP3.LUT P0, PT, PT, PT, UP0, 0x80, 0x0 ;  /* 0x000000000000781c */ /* 0x000fe20003f0f008 */
[----:B------:R-:W-:Y:S02]  /*3e00*/  FMUL.FTZ R9, R9, c[0x0][0x2ec] ;  /* 0x0000bb0009097a20 */ /* 0x000fe40000410000 */
[----:B------:R2:W4:Y:S01]  /*3e10*/  MUFU.TANH R81, R8 ;  /* 0x0000000800517308 */ /* 0x0005220000002400 */
[----:B------:R-:W-:Y:S02]  /*3e20*/  FMUL.FTZ R10, R10, c[0x0][0x2ec] ;  /* 0x0000bb000a0a7a20 */ /* 0x000fe40000410000 */
[----:B------:R-:W-:Y:S07]  /*3e30*/  FMUL.FTZ R11, R11, c[0x0][0x2ec] ;  /* 0x0000bb000b0b7a20 */ /* 0x000fee0000410000 */
[----:B------:R2:W1:Y:S01]  /*3e40*/  MUFU.TANH R80, R9 ;  /* 0x0000000900507308 */ /* 0x0004620000002400 */
[C---:B---3--:R-:W-:Y:S01]  /*3e50*/  HMMA.16816.F32.BF16 R12, R68.reuse, R72, R12 ;  /* 0x00000048440c723c */ /* 0x048fe2000004180c */
        /* <DEDUP_REMOVED lines=13> */
[----:B---3--:R2:W3:Y:S01]  /*3f30*/  MUFU.TANH R77, R4 ;  /* 0x00000004004d7308 */ /* 0x0084e20000002400 */
        /* <DEDUP_REMOVED lines=37> */
.L_x_901:
[----:B--234-:R-:W2:Y:S01]  /*4190*/  LDL R4, [R1+0x74] ;  /* 0x0000740001047983 */ /* 0x01cea20000100800 */
[----:B------:R-:W-:Y:S02]  /*41a0*/  UIADD3 UR11, UR6, 0x1, -UR12 ;  /* 0x00000001060b7890 */ /* 0x000fe4000fffe80c */
[----:B------:R-:W-:Y:S01]  /*41b0*/  UIADD3 UR10, -UR8, UR6, -UR12 ;  /* 0x00000006080a7290 */ /* 0x000fe2000fffe90c */
[----:B------:R-:W3:Y:S01]  /*41c0*/  LDL R70, [R1+0x78] ;  /* 0x0000780001467983 */ /* 0x000ee20000100800 */
[----:B--2---:R-:W-:Y:S01]  /*41d0*/  IADD3 R5, R4, UR9, RZ ;  /* 0x0000000904057c10 */ /* 0x004fe2000fffe0ff */
[----:B------:R-:W-:Y:S01]  /*41e0*/  UIADD3 UR9, UR11, UR41, URZ ;  /* 0x000000290b097290 */ /* 0x000fe2000fffe03f */
[----:B------:R-:W-:Y:S02]  /*41f0*/  IMAD.U32 R4, RZ, RZ, UR22 ;  /* 0x00000016ff047e24 */ /* 0x000fe4000f8e00ff */
[C---:B------:R-:W-:Y:S02]  /*4200*/  IADD3 R7, R5.reuse, UR10, RZ ;  /* 0x0000000a05077c10 */ /* 0x040fe4000fffe0ff */
        /* <DEDUP_REMOVED lines=30> */
[----:B-1----:R-:W-:Y:S02]  /*43f0*/  FSEL R17, R76, -INF , !P0 ;  /* 0xff8000004c117808 */ /* 0x002fe40004000000 */
        /* <DEDUP_REMOVED lines=34> */
.L_x_902:
[----:B------:R-:W2:Y:S01]  /*4620*/  LDL R4, [R1+0x5c] ;  /* 0x00005c0001047983 */ /* 0x000ea20000100800 */
[----:B------:R-:W-:Y:S03]  /*4630*/  UISETP.GT.AND UP0, UPT, UR7, UR17, UPT ;  /* 0x000000110700728c */ /* 0x000fe6000bf04270 */
[----:B------:R-:W3:Y:S03]  /*4640*/  LDL R70, [R1+0x60] ;  /* 0x0000600001467983 */ /* 0x000ee60000100800 */
[----:B------:R-:W-:Y:S01]  /*4650*/  PLOP3.LUT P3, PT, PT, PT, UP0, 0x80, 0x0 ;  /* 0x000000000000781c */ /* 0x000fe20003f6f008 */
        /* <DEDUP_REMOVED lines=23> */
[----:B-1----:R-:W-:Y:S05]  /*47d0*/  FSEL R4, R69, RZ, P0 ;  /* 0x000000ff45047208 */ /* 0x002fea0000000000 */
        /* <DEDUP_REMOVED lines=309> */
.L_x_903:
        /* <DEDUP_REMOVED lines=371> */
.L_x_904:
        /* <DEDUP_REMOVED lines=172> */
.L_x_906:
        /* <DEDUP_REMOVED lines=18> */
.L_x_907:
        /* <DEDUP_REMOVED lines=52> */
.L_x_909:
[----:B-1-34-:R-:W-:Y:S05]  /*8180*/  BSYNC B0 ;  /* 0x0000000000007941 */ /* 0x01afea0003800000 */
.L_x_908:
        /* <DEDUP_REMOVED lines=16> */
.L_x_911:
[----:B------:R-:W-:Y:S05]  /*8290*/  BSYNC B0 ;  /* 0x0000000000007941 */ /* 0x000fea0003800000 */
.L_x_910:
        /* <DEDUP_REMOVED lines=27> */
.L_x_913:
[----:B------:R-:W-:Y:S05]  /*8450*/  BSYNC B0 ;  /* 0x0000000000007941 */ /* 0x000fea0003800000 */
.L_x_912:
        /* <DEDUP_REMOVED lines=13> */
.L_x_900:
[----:B------:R-:W-:Y:S05]  /*8530*/  BSYNC B1 ;  /* 0x0000000000017941 */ /* 0x000fea0003800000 */
.L_x_886:
        /* <DEDUP_REMOVED lines=11> */
.L_x_914:
[----:B------:R-:W-:Y:S05]  /*85f0*/  EXIT ;  /* 0x000000000000794d */ /* 0x000fea0003800000 */
.L_x_916:
        /* <DEDUP_REMOVED lines=16> */
.L_x_1600:


//--------------------- .text._ZN5flash44flash_bwd_dq_dk_dv_loop_seqk_parallel_kernelI23Flash_bwd_kernel_traitsILi192ELi64ELi64ELi8ELi4ELi2ELi2ELb1ELb1EN7cutlass10bfloat16_tE19Flash_kernel_traitsILi192ELi64ELi64ELi8ES3_EELb1ELb0ELb1ELb1ELb0ELb0ELb0EEEvNS_16Flash_bwd_paramsE --------------------------
	.section	.text._ZN5flash44flash_bwd_dq_dk_dv_loop_seqk_parallel_kernelI23Flash_bwd_kernel_traitsILi192ELi64ELi64ELi8ELi4ELi2ELi2ELb1ELb1EN7cutlass10bfloat16_tE19Flash_kernel_traitsILi192ELi64ELi64ELi8ES3_EELb1ELb0ELb1ELb1ELb0ELb0ELb0EEEvNS_16Flash_bwd_paramsE,"ax",@progbits
	.sectioninfo	@"SHI_REGISTERS=255"
	.align	128
        .global         _ZN5flash44flash_bwd_dq_dk_dv_loop_seqk_parallel_kernelI23Flash_bwd_kernel_traitsILi192ELi64ELi64ELi8ELi4ELi2ELi2ELb1ELb1EN7cutlass10bfloat16_tE19Flash_kernel_traitsILi192ELi64ELi64ELi8ES3_EELb1ELb0ELb1ELb1ELb0ELb0ELb0EEEvNS_16Flash_bwd_paramsE
        .type           _ZN5flash44flash_bwd_dq_dk_dv_loop_seqk_parallel_kernelI23Flash_bwd_kernel_traitsILi192ELi64ELi64ELi8ELi4ELi2ELi2ELb1ELb1EN7cutlass10bfloat16_tE19Flash_kernel_traitsILi192ELi64ELi64ELi8ES3_EELb1ELb0ELb1ELb1ELb0ELb0ELb0EEEvNS_16Flash_bwd_paramsE,@function
        .size           _ZN5flash44flash_bwd_dq_dk_dv_loop_seqk_parallel_kernelI23Flash_bwd_kernel_traitsILi192ELi64ELi64ELi8ELi4ELi2ELi2ELb1ELb1EN7cutlass10bfloat16_tE19Flash_kernel_traitsILi192ELi64ELi64ELi8ES3_EELb1ELb0ELb1ELb1ELb0ELb0ELb0EEEvNS_16Flash_bwd_paramsE,(.L_x_1601 - _ZN5flash44flash_bwd_dq_dk_dv_loop_seqk_parallel_kernelI23Flash_bwd_kernel_traitsILi192ELi64ELi64ELi8ELi4ELi2ELi2ELb1ELb1EN7cutlass10bfloat16_tE19Flash_kernel_traitsILi192ELi64ELi64ELi8ES3_EELb1ELb0ELb1ELb1ELb0ELb0ELb0EEEvNS_16Flash_bwd_paramsE)
        .other          _ZN5flash44flash_bwd_dq_dk_dv_loop_seqk_parallel_kernelI23Flash_bwd_kernel_traitsILi192ELi64ELi64ELi8ELi4ELi2ELi2ELb1ELb1EN7cutlass10bfloat16_tE19Flash_kernel_traitsILi192ELi64ELi64ELi8ES3_EELb1ELb0ELb1ELb1ELb0ELb0ELb0EEEvNS_16Flash_bwd_paramsE,@"STO_CUDA_ENTRY STV_DEFAULT"
_ZN5flash44flash_bwd_dq_dk_dv_loop_seqk_parallel_kernelI23Flash_bwd_kernel_traitsILi192ELi64ELi64ELi8ELi4ELi2ELi2ELb1ELb1EN7cutlass10bfloat16_tE19Flash_kernel_traitsILi192ELi64ELi64ELi8ES3_EELb1ELb0ELb1ELb1ELb0ELb0ELb0EEEvNS_16Flash_bwd_paramsE:
.text._ZN5flash44flash_bwd_dq_dk_dv_loop_seqk_parallel_kernelI23Flash_bwd_kernel_traitsILi192ELi64ELi64ELi8ELi4ELi2ELi2ELb1ELb1EN7cutlass10bfloat16_tE19Flash_kernel_traitsILi192ELi64ELi64ELi8ES3_EELb1ELb0ELb1ELb1ELb0ELb0ELb0EEEvNS_16Flash_bwd_paramsE:
        /* <DEDUP_REMOVED lines=29> */
[----:B------:R-:W-:Y:S01]  /*01d0*/  UIMAD.WIDE UR36, UR47, UR36, URZ ;  /* 0x000000242f2472a5 */ /* 0x000fe2000f8e023f */
[CC--:B------:R-:W-:Y:S01]  /*01e0*/  LEA.HI R11, R6.reuse, R5.reuse, RZ, 0x3 ;  /* 0x00000005060b7211 */ /* 0x0c0fe200078f18ff */
[----:B------:R-:W-:Y:S01]  /*01f0*/  UIMAD UR57, UR5, UR4, UR57 ;  /* 0x00000004053972a4 */ /* 0x000fe2000f8e0239 */
[CC--:B------:R-:W-:Y:S01]  /*0200*/  LEA.HI R2, R6.reuse, R5.reuse, RZ, 0x4 ;  /* 0x0000000506027211 */ /* 0x0c0fe200078f20ff */
[----:B---3--:R-:W-:Y:S01]  /*0210*/  UIMAD UR48, UR35, UR47, URZ ;  /* 0x0000002f233072a4 */ /* 0x008fe2000f8e023f */
[CC--:B------:R-:W-:Y:S01]  /*0220*/  LEA.HI R15, R6.reuse, R5.reuse, RZ, 0x7 ;  /* 0x00000005060f7211 */ /* 0x0c0fe200078f38ff */
[----:B------:R-:W-:Y:S01]  /*0230*/  UIMAD UR47, UR47, UR12, URZ ;  /* 0x0000000c2f2f72a4 */ /* 0x000fe2000f8e023f */
[CC--:B------:R-:W-:Y:S01]  /*0240*/  LEA.HI R16, R6.reuse, R5.reuse, RZ, 0x6 ;  /* 0x0000000506107211 */ /* 0x0c0fe200078f30ff */
[----:B------:R-:W-:Y:S01]  /*0250*/  UIMAD UR4, UR32, UR13, UR35 ;  /* 0x0000000d200472a4 */ /* 0x000fe2000f8e0223 */
[----:B------:R-:W-:Y:S01]  /*0260*/  LEA.HI R6, R6, R5, RZ, 0x2 ;  /* 0x0000000506067211 */ /* 0x000fe200078f10ff */
[----:B------:R-:W-:Y:S01]  /*0270*/  ULDC UR14, c[0x0][0x1c0] ;  /* 0x00007000000e7ab9 */ /* 0x000fe20000000800 */
[----:B------:R-:W-:Y:S01]  /*0280*/  LOP3.LUT R4, R3, 0xffffffe0, RZ, 0xc0, !PT ;  /* 0xffffffe003047812 */ /* 0x000fe200078ec0ff */
[----:B------:R-:W-:Y:S01]  /*0290*/  ULDC UR11, c[0x0][0x1c0] ;  /* 0x00007000000b7ab9 */ /* 0x000fe20000000800 */
[----:B------:R-:W-:Y:S01]  /*02a0*/  LOP3.LUT R8, R11, 0xfffffff8, RZ, 0xc0, !PT ;  /* 0xfffffff80b087812 */ /* 0x000fe200078ec0ff */
[----:B------:R-:W-:Y:S01]  /*02b0*/  UIMAD UR54, UR6, UR32, URZ ;  /* 0x00000020063672a4 */ /* 0x000fe2000f8e023f */
        /* <DEDUP_REMOVED lines=11> */
[----:B------:R-:W-:Y:S01]  /*0370*/  UIMAD UR5, UR32, UR11, UR35 ;  /* 0x0000000b200572a4 */ /* 0x000fe2000f8e0223 */
[----:B------:R-:W-:Y:S01]  /*0380*/  LEA.HI R7, R12, R0, RZ, 0x2 ;  /* 0x000000000c077211 */ /* 0x000fe200078f10ff */
[----:B------:R-:W-:Y:S01]  /*0390*/  @!UP5 UIMAD UR6, UR32, UR14, UR35 ;  /* 0x0000000e2006d2a4 */ /* 0x000fe2000f8e0223 */
[----:B------:R-:W-:Y:S01]  /*03a0*/  LEA.HI R4, R2, R5, RZ, 0x1 ;  /* 0x0000000502047211 */ /* 0x000fe200078f08ff */
[----:B------:R-:W-:Y:S01]  /*03b0*/  USHF.L.U32 UR46, UR47, 0x6, URZ ;  /* 0x000000062f2e7899 */ /* 0x000fe2000800063f */
[----:B------:R-:W-:Y:S01]  /*03c0*/  LOP3.LUT R2, R3, 0xfffffffe, RZ, 0xc0, !PT ;  /* 0xfffffffe03027812 */ /* 0x000fe200078ec0ff */
[----:B------:R-:W-:Y:S01]  /*03d0*/  USHF.L.U32 UR41, UR4, 0x5, URZ ;  /* 0x0000000504297899 */ /* 0x000fe2000800063f */
[----:B------:R-:W-:Y:S01]  /*03e0*/  LOP3.LUT R7, R7, 0xfffffffc, RZ, 0xc0, !PT ;  /* 0xfffffffc07077812 */ /* 0x000fe200078ec0ff */
[----:B------:R-:W-:Y:S01]  /*03f0*/  ULDC UR51, c[0x0][0x214] ;  /* 0x0000850000337ab9 */ /* 0x000fe20000000800 */
        /* <DEDUP_REMOVED lines=12> */
[----:B------:R-:W-:Y:S01]  /*04c0*/  LEA.HI R13, R4, R9, RZ, 0x3 ;  /* 0x00000009040d7211 */ /* 0x000fe200078f18ff */
[----:B------:R-:W-:Y:S01]  /*04d0*/  STL [R1+0x50], R20 ;  /* 0x0000501401007387 */ /* 0x000fe20000100800 */
[----:B------:R-:W-:Y:S01]  /*04e0*/  LOP3.LUT R0, R0, 0xfffffff8, RZ, 0xc0, !PT ;  /* 0xfffffff800007812 */ /* 0x000fe200078ec0ff */
[----:B------:R-:W-:Y:S01]  /*04f0*/  ULDC.U8 UR10, c[0x0][0x3d0] ;  /* 0x0000f400000a7ab9 */ /* 0x000fe20000000000 */
[----:B------:R-:W-:Y:S01]  /*0500*/  SHF.R.S32.HI R7, RZ, 0x7, R15 ;  /* 0x00000007ff077819 */ /* 0x000fe2000001140f */
[----:B------:R-:W-:Y:S01]  /*0510*/  ULDC UR52, c[0x0][0x224] ;  /* 0x0000890000347ab9 */ /* 0x000fe20000000800 */
[----:B------:R-:W-:Y:S01]  /*0520*/  LOP3.LUT P4, RZ, R8, 0x4, RZ, 0xc0, !PT ;  /* 0x0000000408ff7812 */ /* 0x000fe2000788c0ff */
[----:B------:R-:W-:Y:S01]  /*0530*/  IMAD.IADD R5, R3, 0x1, -R0 ;  /* 0x0000000103057824 */ /* 0x000fe200078e0a00 */
[----:B------:R-:W-:Y:S01]  /*0540*/  LOP3.LUT R0, R2, 0x1c0, RZ, 0xc0, !PT ;  /* 0x000001c002007812 */ /* 0x000fe200078ec0ff */
[----:B------:R-:W-:Y:S01]  /*0550*/  @UP5 UIMAD UR56, UR32, UR51, URZ ;  /* 0x00000033203852a4 */ /* 0x000fe2000f8e023f */
[----:B------:R-:W-:Y:S01]  /*0560*/  SHF.R.S32.HI R3, RZ, 0x1f, R10 ;  /* 0x0000001fff037819 */ /* 0x000fe2000001140a */
[----:B------:R-:W-:Y:S01]  /*0570*/  ULDC.64 UR8, c[0x0][0x118] ;  /* 0x0000460000087ab9 */ /* 0x000fe20000000a00 */
[----:B------:R-:W-:Y:S01]  /*0580*/  LOP3.LUT R2, R0, 0x38, R20, 0xf8, !PT ;  /* 0x0000003800027812 */ /* 0x000fe200078ef814 */
[----:B------:R-:W-:Y:S01]  /*0590*/  ULOP3.LUT UR58, UR35, UR58, URZ, 0x3c, !UPT ;  /* 0x0000003a233a7292 */ /* 0x000fe2000f8e3c3f */
[----:B------:R-:W-:Y:S01]  /*05a0*/  SHF.R.U32.HI R0, RZ, 0x3, R0 ;  /* 0x00000003ff007819 */ /* 0x000fe20000011600 */
[----:B------:R-:W-:Y:S01]  /*05b0*/  USHF.R.S32.HI UR59, URZ, 0x1f, UR35 ;  /* 0x0000001f3f3b7899 */ /* 0x000fe20008011423 */
[----:B------:R-:W-:Y:S01]  /*05c0*/  LEA.HI R18, R3, R10, RZ, 0x2 ;  /* 0x0000000a03127211 */ /* 0x000fe200078f10ff */
[----:B------:R-:W-:Y:S01]  /*05d0*/  IMAD.SHL.U32 R3, R12, 0x200, RZ ;  /* 0x000002000c037824 */ /* 0x000fe200078e00ff */
[----:B------:R-:W-:Y:S01]  /*05e0*/  LOP3.LUT R10, R2, R0, RZ, 0x3c, !PT ;  /* 0x00000000020a7212 */ /* 0x000fe200078e3cff */
[----:B------:R-:W-:Y:S01]  /*05f0*/  IMAD.SHL.U32 R0, R8, 0x40, RZ ;  /* 0x0000004008007824 */ /* 0x000fe200078e00ff */
[----:B------:R-:W-:Y:S01]  /*0600*/  LOP3.LUT R2, R13, 0xfffffff8, RZ, 0xc0, !PT ;  /* 0xfffffff80d027812 */ /* 0x000fe200078ec0ff */
[----:B------:R-:W-:Y:S01]  /*0610*/  UISETP.NE.AND UP6, UPT, UR10, URZ, UPT ;  /* 0x0000003f0a00728c */ /* 0x000fe2000bfc5270 */
[----:B------:R-:W-:Y:S01]  /*0620*/  LOP3.LUT R4, R5, 0x1, RZ, 0xc0, !PT ;  /* 0x0000000105047812 */ /* 0x000fe200078ec0ff */
[----:B------:R-:W-:Y:S01]  /*0630*/  USHF.R.S32.HI UR61, URZ, 0x1f, UR32 ;  /* 0x0000001f3f3d7899 */ /* 0x000fe20008011420 */
[----:B------:R-:W-:Y:S01]  /*0640*/  LOP3.LUT R0, R0, 0x1c0, RZ, 0xc0, !PT ;  /* 0x000001c000007812 */ /* 0x000fe200078ec0ff */
[----:B------:R-:W-:Y:S01]  /*0650*/  IMAD.IADD R9, R9, 0x1, -R2 ;  /* 0x0000000109097824 */ /* 0x000fe200078e0a02 */
[----:B------:R-:W-:Y:S01]  /*0660*/  ISETP.NE.U32.AND P0, PT, R4, 0x1, PT ;  /* 0x000000010400780c */ /* 0x000fe20003f05070 */
[----:B------:R-:W-:Y:S01]  /*0670*/  IMAD.SHL.U32 R2, R14, 0x10, RZ ;  /* 0x000000100e027824 */ /* 0x000fe200078e00ff */
[----:B------:R-:W-:Y:S01]  /*0680*/  LOP3.LUT R252, R0, 0x8, R11, 0xf8, !PT ;  /* 0x0000000800fc7812 */ /* 0x000fe200078ef80b */
[----:B------:R-:W-:Y:S01]  /*0690*/  IMAD.U32 R4, RZ, RZ, UR15 ;  /* 0x0000000fff047e24 */ /* 0x000fe2000f8e00ff */
[----:B------:R-:W-:Y:S01]  /*06a0*/  LOP3.LUT P3, RZ, R8, 0x2, RZ, 0xc0, !PT ;  /* 0x0000000208ff7812 */ /* 0x000fe2000786c0ff */
[----:B------:R-:W-:Y:S01]  /*06b0*/  IMAD.SHL.U32 R4, R5, 0x40, RZ ;  /* 0x0000004005047824 */ /* 0x000fe200078e00ff */
[----:B------:R-:W-:Y:S01]  /*06c0*/  LOP3.LUT R6, R0, 0x10, R2, 0xf8, !PT ;  /* 0x0000001000067812 */ /* 0x000fe200078ef802 */
[----:B------:R-:W-:Y:S01]  /*06d0*/  IMAD R2, R7, 0x800, R3 ;  /* 0x0000080007027824 */ /* 0x000fe200078e0203 */
[----:B------:R-:W-:Y:S01]  /*06e0*/  SHF.R.U32.HI R0, RZ, 0x3, R0 ;  /* 0x00000003ff007819 */ /* 0x000fe20000011600 */
[----:B------:R-:W-:Y:S01]  /*06f0*/  USHF.R.S32.HI UR60, URZ, 0x1f, UR35 ;  /* 0x0000001f3f3c7899 */ /* 0x000fe20008011423 */
[----:B------:R-:W-:Y:S01]  /*0700*/  LOP3.LUT R6, R6, 0x8, R11, 0xf8, !PT ;  /* 0x0000000806067812 */ /* 0x000fe200078ef80b */
[----:B------:R-:W-:Y:S01]  /*0710*/  UIMAD.WIDE.U32 UR42, UR36, UR44, URZ ;  /* 0x0000002c242a72a5 */ /* 0x000fe2000f8e003f */
[----:B------:R-:W-:Y:S01]  /*0720*/  LOP3.LUT R252, R252, R0, RZ, 0x3c, !PT ;  /* 0x00000000fcfc7212 */ /* 0x000fe200078e3cff */
[----:B------:R-:W-:Y:S01]  /*0730*/  UIMAD UR53, UR37, UR44, URZ ;  /* 0x0000002c253572a4 */ /* 0x000fe2000f8e023f */
[----:B------:R-:W-:Y:S01]  /*0740*/  LOP3.LUT R3, R3, R6, R0, 0xf6, !PT ;  /* 0x0000000603037212 */ /* 0x000fe200078ef600 */
[----:B------:R-:W-:Y:S01]  /*0750*/  IMAD.SHL.U32 R6, R7, 0x20, RZ ;  /* 0x0000002007067824 */ /* 0x000fe200078e00ff */
[----:B------:R-:W-:Y:S01]  /*0760*/  LOP3.LUT R0, R4, 0x1c0, RZ, 0xc0, !PT ;  /* 0x000001c004007812 */ /* 0x000fe200078ec0ff */
[----:B------:R-:W-:Y:S01]  /*0770*/  IMAD.IADD R252, R2, 0x1, R252 ;  /* 0x0000000102fc7824 */ /* 0x000fe200078e02fc */
[----:B------:R-:W-:Y:S01]  /*0780*/  SHF.R.S32.HI R2, RZ, 0x6, R16 ;  /* 0x00000006ff027819 */ /* 0x000fe20000011410 */
[----:B------:R-:W-:Y:S01]  /*0790*/  USHF.R.S32.HI UR55, URZ, 0x1f, UR48 ;  /* 0x0000001f3f377899 */ /* 0x000fe20008011430 */
[----:B------:R-:W-:Y:S01]  /*07a0*/  R2P PR, R5, 0x6 ;  /* 0x0000000605007804 */ /* 0x000fe20000000000 */
[----:B------:R-:W-:Y:S01]  /*07b0*/  IMAD.SHL.U32 R5, R12, 0x20, RZ ;  /* 0x000000200c057824 */ /* 0x000fe200078e00ff */
[----:B------:R-:W-:Y:S01]  /*07c0*/  SHF.R.U32.HI R4, RZ, 0x3, R0 ;  /* 0x00000003ff047819 */ /* 0x000fe20000011600 */
[----:B------:R-:W-:Y:S01]  /*07d0*/  IMAD R15, R2, 0x200, R10 ;  /* 0x00000200020f7824 */ /* 0x000fe200078e020a */
[----:B------:R-:W-:Y:S01]  /*07e0*/  IADD3 R16, R20, 0x40, RZ ;  /* 0x0000004014107810 */ /* 0x000fe20007ffe0ff */
[----:B------:R-:W-:Y:S01]  /*07f0*/  IMAD.SHL.U32 R2, R2, 0x8, RZ ;  /* 0x0000000802027824 */ /* 0x000fe200078e00ff */
[C---:B------:R-:W-:Y:S01]  /*0800*/  LOP3.LUT P6, RZ, R9.reuse, 0x4, RZ, 0xc0, !PT ;  /* 0x0000000409ff7812 */ /* 0x040fe200078cc0ff */
[----:B------:R-:W-:Y:S01]  /*0810*/  UIMAD UR52, UR5, UR52, URZ ;  /* 0x00000034053472a4 */ /* 0x000fe2000f8e023f */
[----:B------:R-:W-:Y:S01]  /*0820*/  LOP3.LUT P5, RZ, R9, 0x2, RZ, 0xc0, !PT ;  /* 0x0000000209ff7812 */ /* 0x000fe200078ac0ff */
[----:B------:R-:W-:Y:S01]  /*0830*/  STL [R1+0x70], R16 ;  /* 0x0000701001007387 */ /* 0x000fe20000100800 */
[----:B------:R-:W-:Y:S01]  /*0840*/  LOP3.LUT R2, R2, 0x18, RZ, 0xc0, !PT ;  /* 0x0000001802027812 */ /* 0x000fe200078ec0ff */
[----:B------:R-:W-:-:S02]  /*0850*/  @!UP5 UIMAD UR51, UR6, UR51, URZ ;  /* 0x000000330633d2a4 */ /* 0x000fc4000f8e023f */
[----:B------:R-:W-:Y:S01]  /*0860*/  USHF.R.S32.HI UR50, URZ, 0x1f, UR46 ;  /* 0x0000001f3f327899 */ /* 0x000fe2000801142e */
[----:B------:R-:W-:Y:S01]  /*0870*/  LOP3.LUT R8, R2, 0x20, R5, 0xf8, !PT ;  /* 0x0000002002087812 */ /* 0x000fe200078ef805 */
[----:B------:R-:W-:Y:S01]  /*0880*/  USHF.R.S32.HI UR49, URZ, 0x1f, UR41 ;  /* 0x0000001f3f317899 */ /* 0x000fe20008011429 */
[----:B------:R-:W-:Y:S01]  /*0890*/  LOP3.LUT R5, R0, 0x20, R6, 0xf8, !PT ;  /* 0x0000002000057812 */ /* 0x000fe200078ef806 */
[----:B------:R-:W-:Y:S01]  /*08a0*/  IMAD.SHL.U32 R6, R9, 0x40, RZ ;  /* 0x0000004009067824 */ /* 0x000fe200078e00ff */
[----:B------:R-:W-:Y:S01]  /*08b0*/  LOP3.LUT R7, R4, R0, R2, 0x1e, !PT ;  /* 0x0000000004077212 */ /* 0x000fe200078e1e02 */
[----:B------:R-:W-:Y:S01]  /*08c0*/  IMAD.SHL.U32 R0, R17, 0x2, RZ ;  /* 0x0000000211007824 */ /* 0x000fe200078e00ff */
[----:B------:R-:W-:Y:S01]  /*08d0*/  LOP3.LUT R4, R5, R4, RZ, 0x3c, !PT ;  /* 0x0000000405047212 */ /* 0x000fe200078e3cff */
[----:B------:R-:W-:Y:S01]  /*08e0*/  IMAD.MOV.U32 R9, RZ, RZ, -0x10 ;  /* 0xfffffff0ff097424 */ /* 0x000fe200078e00ff */
[----:B------:R-:W-:Y:S01]  /*08f0*/  ULDC UR40, c[0x0][0x2e8] ;  /* 0x0000ba0000287ab9 */ /* 0x000fe20000000800 */
[----:B------:R-:W-:-:S02]  /*0900*/  IMAD R5, R19, 0x400, R0 ;  /* 0x0000040013057824 */ /* 0x000fc400078e0200 */
[----:B------:R-:W-:Y:S01]  /*0910*/  IMAD R2, R14, 0x400, R0 ;  /* 0x000004000e027824 */ /* 0x000fe200078e0200 */
[----:B------:R-:W-:Y:S01]  /*0920*/  LOP3.LUT R0, R6, 0x1c0, RZ, 0xc0, !PT ;  /* 0x000001c006007812 */ /* 0x000fe200078ec0ff */
[----:B------:R-:W-:Y:S01]  /*0930*/  IMAD.IADD R11, R5, 0x1, R4 ;  /* 0x00000001050b7824 */ /* 0x000fe200078e0204 */
[----:B------:R-:W-:Y:S01]  /*0940*/  SEL R9, R9, 0x10, !P0 ;  /* 0x0000001009097807 */ /* 0x000fe20004000000 */
[----:B------:R-:W-:Y:S02]  /*0950*/  IMAD.SHL.U32 R4, R12, 0x8, RZ ;  /* 0x000000080c047824 */ /* 0x000fe400078e00ff */
[----:B------:R-:W-:Y:S01]  /*0960*/  IMAD.IADD R10, R2, 0x1, R7 ;  /* 0x00000001020a7824 */ /* 0x000fe200078e0207 */
[----:B------:R-:W-:Y:S01]  /*0970*/  SHF.R.U32.HI R2, RZ, 0x3, R0 ;  /* 0x00000003ff027819 */ /* 0x000fe20000011600 */
[----:B------:R-:W-:Y:S01]  /*0980*/  IMAD.SHL.U32 R7, R13, 0x40, RZ ;  /* 0x000000400d077824 */ /* 0x000fe200078e00ff */
[----:B------:R-:W-:Y:S01]  /*0990*/  LOP3.LUT R4, R0, 0x8, R4, 0xf8, !PT ;  /* 0x0000000800047812 */ /* 0x000fe200078ef804 */
[----:B------:R-:W-:Y:S01]  /*09a0*/  IMAD.MOV.U32 R5, RZ, RZ, 0x20 ;  /* 0x00000020ff057424 */ /* 0x000fe200078e00ff */
[----:B------:R-:W-:Y:S01]  /*09b0*/  LOP3.LUT R0, R2, R8, R0, 0x1e, !PT ;  /* 0x0000000802007212 */ /* 0x000fe200078e1e00 */
[----:B------:R-:W-:Y:S01]  /*09c0*/  IMAD.MOV.U32 R12, RZ, RZ, 0x40 ;  /* 0x00000040ff0c7424 */ /* 0x000fe200078e00ff */
[----:B------:R-:W-:-:S02]  /*09d0*/  LOP3.LUT R7, R7, 0xfffffe00, RZ, 0xc0, !PT ;  /* 0xfffffe0007077812 */ /* 0x000fc400078ec0ff */
[----:B------:R-:W-:Y:S02]  /*09e0*/  LOP3.LUT R2, R4, R2, RZ, 0x3c, !PT ;  /* 0x0000000204027212 */ /* 0x000fe400078e3cff */
[----:B------:R-:W-:Y:S01]  /*09f0*/  SHF.R.S32.HI R4, RZ, 0x2, R18 ;  /* 0x00000002ff047819 */ /* 0x000fe20000011412 */
[--C-:B------:R-:W-:Y:S01]  /*0a00*/  IMAD R8, R14, 0x400, R7.reuse ;  /* 0x000004000e087824 */ /* 0x100fe200078e0207 */
[----:B------:R-:W-:Y:S01]  /*0a10*/  IADD3 R14, R20, 0x80, RZ ;  /* 0x00000080140e7810 */ /* 0x000fe20007ffe0ff */
[C---:B------:R-:W-:Y:S01]  /*0a20*/  IMAD R6, R19.reuse, 0x400, R7 ;  /* 0x0000040013067824 */ /* 0x040fe200078e0207 */
[----:B------:R-:W-:Y:S01]  /*0a30*/  LOP3.LUT R7, R0, R7, RZ, 0xfc, !PT ;  /* 0x0000000700077212 */ /* 0x000fe200078efcff */
[----:B------:R-:W-:Y:S01]  /*0a40*/  IMAD R13, R19, 0x10, R4 ;  /* 0x00000010130d7824 */ /* 0x000fe200078e0204 */
[----:B------:R-:W-:Y:S01]  /*0a50*/  SEL R0, R5, 0xffffffe0, !P3 ;  /* 0xffffffe005007807 */ /* 0x000fe20005800000 */
[----:B------:R-:W-:Y:S01]  /*0a60*/  IMAD.SHL.U32 R4, R15, 0x2, RZ ;  /* 0x000000020f047824 */ /* 0x000fe200078e00ff */
[----:B------:R-:W-:Y:S01]  /*0a70*/  STL [R1+0x74], R14 ;  /* 0x0000740e01007387 */ /* 0x000fe20000100800 */
[----:B------:R-:W-:Y:S01]  /*0a80*/  IMAD.IADD R6, R6, 0x1, R2 ;  /* 0x0000000106067824 */ /* 0x000fe200078e0202 */
[----:B------:R-:W-:Y:S01]  /*0a90*/  SEL R5, R5, 0xffffffe0, !P5 ;  /* 0xffffffe005057807 */ /* 0x000fe20006800000 */
[----:B------:R-:W-:Y:S01]  /*0aa0*/  IMAD R0, R252, 0x2, R0 ;  /* 0x00000002fc007824 */ /* 0x000fe200078e0200 */
[----:B------:R1:W-:Y:S01]  /*0ab0*/  STL [R1+0x3c], R13 ;  /* 0x00003c0d01007387 */ /* 0x0003e20000100800 */
[----:B------:R-:W-:Y:S01]  /*0ac0*/  IMAD.IADD R8, R2, 0x1, R8 ;  /* 0x0000000102087824 */ /* 0x000fe200078e0208 */
[----:B------:R-:W-:-:S02]  /*0ad0*/  SEL R2, R12, 0xffffffc0, !P4 ;  /* 0xffffffc00c027807 */ /* 0x000fc40006000000 */
[----:B------:R2:W-:Y:S02]  /*0ae0*/  STL [R1+0x2c], R4 ;  /* 0x00002c0401007387 */ /* 0x0005e40000100800 */
[----:B------:R-:W-:Y:S02]  /*0af0*/  LEA R8, R8, 0x12000, 0x1 ;  /* 0x0001200008087811 */ /* 0x000fe400078e08ff */
[----:B------:R-:W-:Y:S01]  /*0b00*/  STL [R1], R0 ;  /* 0x0000000001007387 */ /* 0x000fe20000100800 */
[----:B-1----:R-:W-:Y:S01]  /*0b10*/  LEA R13, R10, 0xc000, 0x1 ;  /* 0x0000c0000a0d7811 */ /* 0x002fe200078e08ff */
[C---:B--2---:R-:W-:Y:S02]  /*0b20*/  IMAD.SHL.U32 R4, R252.reuse, 0x2, RZ ;  /* 0x00000002fc047824 */ /* 0x044fe400078e00ff */
[----:B------:R-:W-:-:S03]  /*0b30*/  IMAD R252, R252, 0x2, R2 ;  /* 0x00000002fcfc7824 */ /* 0x000fc600078e0202 */
[----:B------:R1:W-:Y:S02]  /*0b40*/  STL [R1+0x4], R4 ;  /* 0x0000040401007387 */ /* 0x0003e40000100800 */
[----:B-1----:R-:W-:Y:S01]  /*0b50*/  SEL R4, R12, 0xffffffc0, !P6 ;  /* 0xffffffc00c047807 */ /* 0x002fe20007000000 */
[----:B------:R-:W-:Y:S02]  /*0b60*/  IMAD.IADD R12, R2, 0x1, R0 ;  /* 0x00000001020c7824 */ /* 0x000fe400078e0200 */
[----:B------:R-:W-:Y:S01]  /*0b70*/  IMAD.SHL.U32 R0, R11, 0x2, RZ ;  /* 0x000000020b007824 */ /* 0x000fe200078e00ff */
[----:B------:R-:W-:Y:S01]  /*0b80*/  IADD3 R11, R13, 0x40, RZ ;  /* 0x000000400d0b7810 */ /* 0x000fe20007ffe0ff */
[----:B------:R-:W-:Y:S01]  /*0b90*/  IMAD R2, R3, 0x2, R2 ;  /* 0x0000000203027824 */ /* 0x000fe200078e0202 */
[----:B------:R1:W-:Y:S01]  /*0ba0*/  STL [R1+0x10], R12 ;  /* 0x0000100c01007387 */ /* 0x0003e20000100800 */
[C---:B------:R-:W-:Y:S01]  /*0bb0*/  IMAD.IADD R10, R0.reuse, 0x1, R9 ;  /* 0x00000001000a7824 */ /* 0x040fe200078e0209 */
[----:B------:R-:W-:Y:S01]  /*0bc0*/  @P2 IADD3 R11, R13, -0x40, RZ ;  /* 0xffffffc00d0b2810 */ /* 0x000fe20007ffe0ff */
        /* <DEDUP_REMOVED lines=26> */
.L_x_963:
        /* <DEDUP_REMOVED lines=53> */
.L_x_917:
        /* <DEDUP_REMOVED lines=23> */
[----:B------:R-:W-:Y:S02]  /*1230*/  ULDC.64 UR10, c[0x0][0x178] ;  /* 0x00005e00000a7ab9 */ /* 0x000fe40000000a00 */
[----:B------:R-:W-:Y:S02]  /*1240*/  UIADD3 UR4, UR4, UR6, -UR18 ;  /* 0x0000000604047290 */ /* 0x000fe4000fffe812 */
[----:B------:R-:W-:Y:S02]  /*1250*/  UIMAD.WIDE.U32 UR6, UR32, UR10, URZ ;  /* 0x0000000a200672a5 */ /* 0x000fe4000f8e003f */
[----:B------:R-:W-:-:S02]  /*1260*/  UIMAD UR10, UR39, UR10, URZ ;  /* 0x0000000a270a72a4 */ /* 0x000fc4000f8e023f */
[----:B------:R-:W-:Y:S02]  /*1270*/  UIADD3 UR5, UR20, 0x3f, URZ ;  /* 0x0000003f14057890 */ /* 0x000fe4000fffe03f */
[----:B------:R-:W-:Y:S02]  /*1280*/  UIADD3 UR4, UR4, 0x3f, URZ ;  /* 0x0000003f04047890 */ /* 0x000fe4000fffe03f */
[----:B------:R-:W-:Y:S02]  /*1290*/  UIMAD UR15, UR32, UR11, UR10 ;  /* 0x0000000b200f72a4 */ /* 0x000fe4000f8e020a */
[----:B------:R-:W-:Y:S02]  /*12a0*/  USHF.R.S32.HI UR11, URZ, 0x1f, UR5 ;  /* 0x0000001f3f0b7899 */ /* 0x000fe40008011405 */
[----:B------:R-:W-:Y:S02]  /*12b0*/  USHF.R.S32.HI UR10, URZ, 0x1f, UR4 ;  /* 0x0000001f3f0a7899 */ /* 0x000fe40008011404 */
[----:B------:R-:W-:-:S02]  /*12c0*/  ULEA.HI UR13, UR11, UR5, URZ, 0x6 ;  /* 0x000000050b0d7291 */ /* 0x000fc4000f8f303f */
[----:B------:R-:W-:Y:S02]  /*12d0*/  ULEA.HI UR12, UR10, UR4, URZ, 0x6 ;  /* 0x000000040a0c7291 */ /* 0x000fe4000f8f303f */
[----:B-1----:R-:W-:Y:S02]  /*12e0*/  UISETP.NE.AND UP0, UPT, UR26, -0x1, UPT ;  /* 0xffffffff1a00788c */ /* 0x002fe4000bf05270 */
[----:B------:R-:W-:Y:S02]  /*12f0*/  ULDC.64 UR10, c[0x0][0x190] ;  /* 0x00006400000a7ab9 */ /* 0x000fe40000000a00 */
[----:B------:R-:W-:Y:S02]  /*1300*/  UISETP.NE.AND UP3, UPT, UR14, -0x1, UPT ;  /* 0xffffffff0e00788c */ /* 0x000fe4000bf65270 */
[----:B------:R-:W-:Y:S01]  /*1310*/  UIMAD.WIDE.U32 UR4, UR14, UR10, URZ ;  /* 0x0000000a0e0472a5 */ /* 0x000fe2000f8e003f */
[----:B------:R-:W-:Y:S01]  /*1320*/  PLOP3.LUT P0, PT, PT, PT, UP0, 0x80, 0x0 ;  /* 0x000000000000781c */ /* 0x000fe20003f0f008 */
[----:B------:R-:W-:-:S02]  /*1330*/  UIADD3 UR34, UR7, UR15, URZ ;  /* 0x0000000f07227290 */ /* 0x000fc4000fffe03f */
[----:B------:R-:W-:Y:S02]  /*1340*/  USEL UR38, UR6, UR4, !UP3 ;  /* 0x0000000406267287 */ /* 0x000fe4000d800000 */
[----:B------:R-:W-:Y:S02]  /*1350*/  UIMAD UR11, UR14, UR11, URZ ;  /* 0x0000000b0e0b72a4 */ /* 0x000fe4000f8e023f */
[----:B------:R-:W-:Y:S02]  /*1360*/  USHF.R.S32.HI UR7, URZ, 0x6, UR13 ;  /* 0x000000063f077899 */ /* 0x000fe4000801140d */
[----:B------:R-:W-:Y:S02]  /*1370*/  USHF.R.S32.HI UR4, URZ, 0x6, UR12 ;  /* 0x000000063f047899 */ /* 0x000fe4000801140c */
[----:B------:R-:W-:Y:S02]  /*1380*/  @UP0 UIADD3 UR6, UR24, UR26, URZ ;  /* 0x0000001a18060290 */ /* 0x000fe4000fffe03f */
[----:B------:R-:W-:-:S02]  /*1390*/  UISETP.LT.AND UP2, UPT, UR7, UR4, UPT ;  /* 0x000000040700728c */ /* 0x000fc4000bf41270 */
[----:B------:R-:W-:Y:S02]  /*13a0*/  @UP3 UIADD3 UR34, UR5, UR11, URZ ;  /* 0x0000000b05223290 */ /* 0x000fe4000fffe03f */
[----:B------:R-:W-:Y:S02]  /*13b0*/  USEL UR30, UR7, UR4, UP2 ;  /* 0x00000004071e7287 */ /* 0x000fe40009000000 */
[----:B------:R-:W-:Y:S02]  /*13c0*/  ULDC.64 UR10, c[0x0][0x198] ;  /* 0x00006600000a7ab9 */ /* 0x000fe40000000a00 */
        /* <DEDUP_REMOVED lines=8> */
[----:B------:R-:W-:-:S04]  /*1450*/  UIMAD UR6, UR6, UR4, URZ ;  /* 0x00000004060672a4 */ /* 0x000fc8000f8e023f */
[----:B------:R-:W-:-:S03]  /*1460*/  UIMAD UR10, UR24, UR5, UR6 ;  /* 0x00000005180a72a4 */ /* 0x000fc6000f8e0206 */
[----:B------:R-:W-:Y:S02]  /*1470*/  ULDC.64 UR6, c[0x0][0x180] ;  /* 0x0000600000067ab9 */ /* 0x000fe40000000a00 */
[----:B------:R-:W-:-:S04]  /*1480*/  UIMAD UR5, UR39, UR6, URZ ;  /* 0x00000006270572a4 */ /* 0x000fc8000f8e023f */
[----:B------:R-:W-:Y:S02]  /*1490*/  UIMAD UR7, UR32, UR7, UR5 ;  /* 0x00000007200772a4 */ /* 0x000fe4000f8e0205 */
[----:B------:R-:W-:-:S04]  /*14a0*/  UIMAD.WIDE.U32 UR4, UR24, UR4, URZ ;  /* 0x00000004180472a5 */ /* 0x000fc8000f8e003f */
[----:B------:R-:W-:-:S04]  /*14b0*/  UIADD3 UR5, UR5, UR10, URZ ;  /* 0x0000000a05057290 */ /* 0x000fc8000fffe03f */
[----:B------:R-:W-:-:S04]  /*14c0*/  UIMAD.WIDE.U32 UR4, UR32, UR6, UR4 ;  /* 0x00000006200472a5 */ /* 0x000fc8000f8e0004 */
[----:B------:R-:W-:-:S03]  /*14d0*/  UIADD3 UR27, UR5, UR7, URZ ;  /* 0x00000007051b7290 */ /* 0x000fc6000fffe03f */
[----:B------:R-:W-:Y:S02]  /*14e0*/  UMOV UR23, UR4 ;  /* 0x0000000400177c82 */ /* 0x000fe40008000000 */
.L_x_919:
        /* <DEDUP_REMOVED lines=18> */
.L_x_920:
        /* <DEDUP_REMOVED lines=11> */
[----:B------:R-:W-:-:S04]  /*16c0*/  @!UP3 UIMAD UR6, UR39, UR4, URZ ;  /* 0x000000042706b2a4 */ /* 0x000fc8000f8e023f */
[----:B------:R-:W-:Y:S01]  /*16d0*/  @!UP3 UIMAD UR6, UR32, UR5, UR6 ;  /* 0x000000052006b2a4 */ /* 0x000fe2000f8e0206 */
[----:B-1----:R-:W1:Y:S01]  /*16e0*/  MUFU.RCP R4, R4 ;  /* 0x0000000400047308 */ /* 0x002e620000001000 */
[----:B------:R-:W-:-:S04]  /*16f0*/  @!UP3 UIMAD.WIDE.U32 UR4, UR32, UR4, URZ ;  /* 0x000000042004b2a5 */ /* 0x000fc8000f8e003f */
[----:B------:R-:W-:Y:S02]  /*1700*/  @!UP3 UIADD3 UR19, UR5, UR6, URZ ;  /* 0x000000060513b290 */ /* 0x000fe4000fffe03f */
[----:B------:R-:W-:Y:S02]  /*1710*/  UIMAD UR6, UR37, UR14, URZ ;  /* 0x0000000e250672a4 */ /* 0x000fe4000f8e023f */
[----:B------:R-:W-:Y:S02]  /*1720*/  @!UP3 UMOV UR17, UR4 ;  /* 0x000000040011bc82 */ /* 0x000fe40008000000 */
[----:B------:R-:W-:Y:S01]  /*1730*/  UIMAD UR4, UR39, UR10, UR54 ;  /* 0x0000000a270472a4 */ /* 0x000fe2000f8e0236 */
[----:B------:R-:W2:Y:S03]  /*1740*/  S2UR UR10, SR_CTAID.X ;  /* 0x00000000000a79c3 */ /* 0x000ea60000002500 */
[----:B------:R-:W-:Y:S01]  /*1750*/  UIADD3 UR4, UR45, UR4, URZ ;  /* 0x000000042d047290 */ /* 0x000fe2000fffe03f */
[----:B-1----:R-:W-:-:S03]  /*1760*/  IADD3 R4, R4, 0xffffffe, RZ ;  /* 0x0ffffffe04047810 */ /* 0x002fc60007ffe0ff */
[----:B------:R-:W-:Y:S01]  /*1770*/  UIMAD UR4, UR36, UR4, UR53 ;  /* 0x00000004240472a4 */ /* 0x000fe2000f8e0235 */
[----:B------:R-:W1:Y:S03]  /*1780*/  F2I.FTZ.U32.TRUNC.NTZ R5, R4 ;  /* 0x0000000400057305 */ /* 0x000e66000021f000 */
[----:B------:R-:W-:Y:S02]  /*1790*/  UIADD3 UR12, UR43, UR4, URZ ;  /* 0x000000042b0c7290 */ /* 0x000fe4000fffe03f */
[----:B------:R-:W-:-:S04]  /*17a0*/  UIMAD.WIDE.U32 UR4, UR36, UR14, URZ ;  /* 0x0000000e240472a5 */ /* 0x000fc8000f8e003f */
[----:B------:R-:W-:Y:S02]  /*17b0*/  @UP3 UIADD3 UR12, UR5, UR6, URZ ;  /* 0x00000006050c3290 */ /* 0x000fe4000fffe03f */
[----:B------:R-:W-:Y:S02]  /*17c0*/  USEL UR16, UR42, UR4, !UP3 ;  /* 0x000000042a107287 */ /* 0x000fe4000d800000 */
[----:B------:R-:W-:Y:S01]  /*17d0*/  ULDC.64 UR6, c[0x0][0x3d8] ;  /* 0x0000f60000067ab9 */ /* 0x000fe20000000a00 */
[----:B-1----:R-:W-:Y:S01]  /*17e0*/  IMAD.MOV R4, RZ, RZ, -R5 ;  /* 0x000000ffff047224 */ /* 0x002fe200078e0a05 */
[----:B--2---:R-:W-:-:S03]  /*17f0*/  UIMAD.WIDE.U32 UR4, UR10, UR6, URZ ;  /* 0x000000060a0472a5 */ /* 0x004fc6000f8e003f */
[----:B------:R-:W-:Y:S01]  /*1800*/  IMAD R6, R4, R8, RZ ;  /* 0x0000000804067224 */ /* 0x000fe200078e02ff */
[----:B------:R-:W-:Y:S01]  /*1810*/  USEL UR15, UR4, URZ, UP6 ;  /* 0x0000003f040f7287 */ /* 0x000fe2000b000000 */
[----:B------:R-:W-:Y:S01]  /*1820*/  IMAD.MOV.U32 R4, RZ, RZ, RZ ;  /* 0x000000ffff047224 */ /* 0x000fe200078e00ff */
[----:B------:R-:W-:Y:S02]  /*1830*/  UIMAD UR7, UR10, UR7, UR5 ;  /* 0x000000070a0772a4 */ /* 0x000fe4000f8e0205 */
[----:B------:R-:W-:Y:S01]  /*1840*/  USHF.L.U64.HI UR4, UR32, 0x7, UR39 ;  /* 0x0000000720047899 */ /* 0x000fe20008010227 */
[----:B------:R-:W-:Y:S01]  /*1850*/  IMAD.HI.U32 R4, R5, R6, R4 ;  /* 0x0000000605047227 */ /* 0x000fe200078e0004 */
[----:B------:R-:W-:Y:S02]  /*1860*/  USHF.L.U32 UR10, UR32, 0x7, URZ ;  /* 0x00000007200a7899 */ /* 0x000fe4000800063f */
[----:B------:R-:W-:Y:S01]  /*1870*/  USEL UR5, UR4, URZ, UP1 ;  /* 0x0000003f04057287 */ /* 0x000fe20008800000 */
[----:B------:R-:W-:Y:S01]  /*1880*/  IMAD.MOV.U32 R5, RZ, RZ, R7 ;  /* 0x000000ffff057224 */ /* 0x000fe200078e0007 */
[----:B------:R-:W-:-:S03]  /*1890*/  USEL UR4, UR10, URZ, UP1 ;  /* 0x0000003f0a047287 */ /* 0x000fc60008800000 */
[----:B------:R-:W-:Y:S01]  /*18a0*/  IMAD.HI.U32 R4, R4, R5, RZ ;  /* 0x0000000504047227 */ /* 0x000fe200078e00ff */
[----:B------:R-:W-:Y:S02]  /*18b0*/  UIADD3 UR4, UP1, UR13, UR4, URZ ;  /* 0x000000040d047290 */ /* 0x000fe4000ff3e03f */
[----:B------:R-:W-:Y:S01]  /*18c0*/  ULDC UR10, c[0x0][0x234] ;  /* 0x00008d00000a7ab9 */ /* 0x000fe20000000800 */
[----:B------:R-:W-:Y:S01]  /*18d0*/  IMAD.MOV R6, RZ, RZ, -R4 ;  /* 0x000000ffff067224 */ /* 0x000fe200078e0a04 */
[----:B------:R-:W-:Y:S02]  /*18e0*/  UIADD3.X UR6, UR28, UR5, URZ, UP1, !UPT ;  /* 0x000000051c067290 */ /* 0x000fe40008ffe43f */
[----:B------:R-:W-:Y:S01]  /*18f0*/  UIMAD UR5, UR37, UR4, URZ ;  /* 0x00000004250572a4 */ /* 0x000fe2000f8e023f */
[----:B------:R-:W-:-:S03]  /*1900*/  IMAD R5, R8, R6, R5 ;  /* 0x0000000608057224 */ /* 0x000fc600078e0205 */
[----:B------:R-:W-:Y:S02]  /*1910*/  UIMAD UR6, UR36, UR6, UR5 ;  /* 0x00000006240672a4 */ /* 0x000fe4000f8e0205 */
[----:B------:R-:W-:Y:S01]  /*1920*/  ISETP.GT.U32.AND P1, PT, R8, R5, PT ;  /* 0x000000050800720c */ /* 0x000fe20003f24070 */
[----:B------:R-:W-:-:S04]  /*1930*/  @UP5 USEL UR5, UR56, UR14, !UP3 ;  /* 0x0000000e38055287 */ /* 0x000fc8000d800000 */
[----:B------:R-:W-:Y:S02]  /*1940*/  @UP5 UIMAD UR11, UR35, UR10, UR5 ;  /* 0x0000000a230b52a4 */ /* 0x000fe4000f8e0205 */
[----:B------:R-:W-:Y:S02]  /*1950*/  UIMAD.WIDE.U32 UR4, UR36, UR4, URZ ;  /* 0x00000004240472a5 */ /* 0x000fe4000f8e003f */
[----:B------:R-:W-:Y:S02]  /*1960*/  USEL UR10, UR7, URZ, UP6 ;  /* 0x0000003f070a7287 */ /* 0x000fe4000b000000 */
[----:B------:R-:W-:Y:S02]  /*1970*/  UIADD3 UR7, UR5, UR6, URZ ;  /* 0x0000000605077290 */ /* 0x000fe4000fffe03f */
[----:B------:R-:W-:Y:S01]  /*1980*/  @!P1 IMAD.IADD R5, R5, 0x1, -R8 ;  /* 0x0000000105059824 */ /* 0x000fe200078e0a08 */
[----:B------:R-:W-:Y:S01]  /*1990*/  @!P1 IADD3 R4, R4, 0x1, RZ ;  /* 0x0000000104049810 */ /* 0x000fe20007ffe0ff */
[----:B------:R-:W-:Y:S01]  /*19a0*/  @!UP5 UMOV UR11, UR51 ;  /* 0x00000033000bdc82 */ /* 0x000fe20008000000 */
[----:B------:R-:W-:-:S02]  /*19b0*/  ISETP.LE.AND P1, PT, RZ, UR58, PT ;  /* 0x0000003aff007c0c */ /* 0x000fc4000bf23270 */
        /* <DEDUP_REMOVED lines=13> */
.L_x_921:
[----:B------:R-:W-:Y:S02]  /*1a90*/  UMOV UR6, UR52 ;  /* 0x0000003400067c82 */ /* 0x000fe40008000000 */
.L_x_922:
[----:B------:R-:W2:Y:S04]  /*1aa0*/  LDL.64 R4, [R1+0x50] ;  /* 0x0000500001047983 */ /* 0x000ea80000100a00 */
[----:B------:R1:W2:Y:S01]  /*1ab0*/  LDL.64 R28, [R1+0x50] ;  /* 0x00005000011c7983 */ /* 0x0002a20000100a00 */
[----:B------:R-:W-:Y:S01]  /*1ac0*/  UIADD3 UR4, UP4, UP3, UR4, UR46, UR48 ;  /* 0x0000002e04047290 */ /* 0x000fe2000fb9e030 */
[----:B------:R-:W-:Y:S01]  /*1ad0*/  IMAD.U32 R10, RZ, RZ, UR13 ;  /* 0x0000000dff0a7e24 */ /* 0x000fe2000f8e00ff */
[----:B------:R-:W-:Y:S01]  /*1ae0*/  UIADD3 UR14, UR13, UR11, URZ ;  /* 0x0000000b0d0e7290 */ /* 0x000fe2000fffe03f */
[----:B------:R-:W3:Y:S01]  /*1af0*/  S2R R27, SR_TID.X ;  /* 0x00000000001b7919 */ /* 0x000ee20000002100 */
[----:B------:R-:W-:Y:S01]  /*1b00*/  UIADD3 UR22, UP2, UP1, UR15, UR4, UR16 ;  /* 0x000000040f167290 */ /* 0x000fe2000f95e010 */
[----:B------:R-:W-:Y:S01]  /*1b10*/  BSSY B1, `(.L_x_918) ;  /* 0x000086e000017945 */ /* 0x000fe20003800000 */
[----:B------:R-:W-:Y:S01]  /*1b20*/  UIADD3.X UR4, UR7, UR50, UR55, UP4, UP3 ;  /* 0x0000003207047290 */ /* 0x000fe2000a7e6437 */
[----:B------:R-:W4:Y:S01]  /*1b30*/  S2R R30, SR_TID.X ;  /* 0x00000000001e7919 */ /* 0x000f220000002100 */
[----:B------:R-:W-:-:S02]  /*1b40*/  UIADD3 UR11, UR30, -0x1, URZ ;  /* 0xffffffff1e0b7890 */ /* 0x000fc4000fffe03f */
[----:B------:R-:W-:Y:S01]  /*1b50*/  UIADD3.X UR15, UR10, UR4, UR12, UP2, UP1 ;  /* 0x000000040a0f7290 */ /* 0x000fe200097e240c */
[----:B------:R-:W5:Y:S02]  /*1b60*/  S2R R24, SR_TID.X ;  /* 0x0000000000187919 */ /* 0x000f640000002100 */
[----:B------:R-:W-:Y:S02]  /*1b70*/  ULDC.64 UR4, c[0x0][0x1a8] ;  /* 0x00006a0000047ab9 */ /* 0x000fe40000000a00 */
[----:B------:R-:W-:-:S04]  /*1b80*/  UIMAD UR4, UR59, UR4, URZ ;  /* 0x000000043b0472a4 */ /* 0x000fc8000f8e023f */
        /* <DEDUP_REMOVED lines=13> */
[----:B------:R-:W-:-:S04]  /*1c60*/  IADD3 R6, P1, R27, UR13, RZ ;  /* 0x0000000d1b067c10 */ /* 0x000fc8000ff3e0ff */
[----:B------:R-:W-:Y:S01]  /*1c70*/  IADD3.X R7, R23, UR28, RZ, P1, !PT ;  /* 0x0000001c17077c10 */ /* 0x000fe20008ffe4ff */
[----:B------:R-:W-:-:S04]  /*1c80*/  UMOV UR28, 0x4 ;  /* 0x00000004001c7882 */ /* 0x000fc80000000000 */
[----:B------:R-:W-:Y:S02]  /*1c90*/  IMAD R7, R7, c[0x0][0x190], RZ ;  /* 0x0000640007077a24 */ /* 0x000fe400078e02ff */
[----:B--2---:R-:W-:-:S05]  /*1ca0*/  IMAD.MOV.U32 R28, RZ, RZ, R4 ;  /* 0x000000ffff1c7224 */ /* 0x004fca00078e0004 */
[----:B------:R-:W-:-:S05]  /*1cb0*/  SHF.R.S32.HI R29, RZ, 0x1f, R28 ;  /* 0x0000001fff1d7819 */ /* 0x000fca000001141c */
[C---:B------:R-:W-:Y:S01]  /*1cc0*/  IMAD.WIDE.U32 R4, R6.reuse, c[0x0][0x190], R28 ;  /* 0x0000640006047a25 */ /* 0x040fe200078e001c */
[----:B------:R1:W-:Y:S03]  /*1cd0*/  STL [R1+0x54], R29 ;  /* 0x0000541d01007387 */ /* 0x0003e60000100800 */
[----:B------:R-:W-:Y:S01]  /*1ce0*/  IMAD R6, R6, c[0x0][0x194], R7 ;  /* 0x0000650006067a24 */ /* 0x000fe200078e0207 */
[----:B------:R-:W-:Y:S01]  /*1cf0*/  IADD3 R8, P1, R4, UR38, RZ ;  /* 0x0000002604087c10 */ /* 0x000fe2000ff3e0ff */
[----:B------:R-:W-:Y:S01]  /*1d00*/  ULDC UR38, c[0x0][0x2e8] ;  /* 0x0000ba0000267ab9 */ /* 0x000fe20000000800 */
[----:B------:R-:W-:Y:S02]  /*1d10*/  LEA.HI R7, R25, R24, RZ, 0x5 ;  /* 0x0000001819077211 */ /* 0x000fe400078f28ff */
[----:B------:R-:W-:Y:S02]  /*1d20*/  IADD3.X R9, R5, UR34, R6, P1, !PT ;  /* 0x0000002205097c10 */ /* 0x000fe40008ffe406 */
[----:B------:R-:W-:-:S02]  /*1d30*/  LOP3.LUT R6, R7, 0xffffffe0, RZ, 0xc0, !PT ;  /* 0xffffffe007067812 */ /* 0x000fc400078ec0ff */
[----:B------:R-:W-:Y:S01]  /*1d40*/  IADD3 R4, P1, R28, UR17, RZ ;  /* 0x000000111c047c10 */ /* 0x000fe2000ff3e0ff */
[----:B------:R-:W-:Y:S01]  /*1d50*/  ULDC.64 UR16, c[0x0][0x3c8] ;  /* 0x0000f20000107ab9 */ /* 0x000fe20000000a00 */
[----:B------:R-:W-:Y:S01]  /*1d60*/  SHF.R.S32.HI R7, RZ, 0x5, R7 ;  /* 0x00000005ff077819 */ /* 0x000fe20000011407 */
[----:B------:R-:W-:Y:S01]  /*1d70*/  IMAD.IADD R21, R24, 0x1, -R6 ;  /* 0x0000000118157824 */ /* 0x000fe200078e0a06 */
[----:B------:R-:W-:Y:S01]  /*1d80*/  IADD3.X R5, R29, UR19, RZ, P1, !PT ;  /* 0x000000131d057c10 */ /* 0x000fe20008ffe4ff */
[----:B------:R-:W-:Y:S02]  /*1d90*/  UIMAD.WIDE UR4, UR4, UR28, UR16 ;  /* 0x0000001c040472a5 */ /* 0x000fe4000f8e0210 */
[----:B------:R-:W-:Y:S02]  /*1da0*/  IMAD R6, R7, UR47, R21 ;  /* 0x0000002f07067c24 */ /* 0x000fe4000f8e0215 */
[----:B------:R-:W-:-:S03]  /*1db0*/  IMAD.WIDE.U32 R4, R10, c[0x0][0x370], R4 ;  /* 0x0000dc000a047a25 */ /* 0x000fc600078e0004 */
[C---:B------:R-:W-:Y:S01]  /*1dc0*/  IADD3 R11, P1, R6.reuse, UR22, RZ ;  /* 0x00000016060b7c10 */ /* 0x040fe2000ff3e0ff */
[----:B------:R-:W-:Y:S01]  /*1dd0*/  UMOV UR17, UR4 ;  /* 0x0000000400117c82 */ /* 0x000fe20008000000 */
[----:B------:R-:W-:Y:S01]  /*1de0*/  IADD3 R5, R5, UR7, RZ ;  /* 0x0000000705057c10 */ /* 0x000fe2000fffe0ff */
[----:B------:R-:W-:Y:S01]  /*1df0*/  UIADD3 UR4, -UR18, UR20, UR25 ;  /* 0x0000001412047290 */ /* 0x000fe2000fffe119 */
[----:B------:R-:W-:Y:S01]  /*1e00*/  LEA.HI.X.SX32 R10, R6, UR15, 0x1, P1 ;  /* 0x0000000f060a7c11 */ /* 0x000fe200088f0eff */
[----:B------:R-:W-:Y:S01]  /*1e10*/  IMAD.U32 R6, RZ, RZ, UR35 ;  /* 0x00000023ff067e24 */ /* 0x000fe2000f8e00ff */
[C---:B------:R-:W-:Y:S01]  /*1e20*/  LEA R12, P1, R11.reuse, c[0x0][0x350], 0x2 ;  /* 0x0000d4000b0c7a11 */ /* 0x040fe200078210ff */
[----:B------:R-:W-:Y:S02]  /*1e30*/  UIADD3 UR4, UR4, -UR38, URZ ;  /* 0x8000002604047290 */ /* 0x000fe4000fffe03f */
[----:B------:R-:W-:Y:S01]  /*1e40*/  IMAD.WIDE.U32 R4, R6, c[0x0][0x378], R4 ;  /* 0x0000de0006047a25 */ /* 0x000fe200078e0004 */
[----:B------:R-:W-:Y:S01]  /*1e50*/  LEA.HI.X R13, R11, c[0x0][0x354], R10, 0x2, P1 ;  /* 0x0000d5000b0d7a11 */ /* 0x000fe200008f140a */
[----:B------:R-:W-:-:S02]  /*1e60*/  USHF.R.S32.HI UR19, URZ, 0x1f, UR4 ;  /* 0x0000001f3f137899 */ /* 0x000fc40008011404 */
[----:B------:R-:W-:Y:S01]  /*1e70*/  IMAD.MOV.U32 R6, RZ, RZ, R4 ;  /* 0x000000ffff067224 */ /* 0x000fe200078e0004 */
[----:B------:R-:W-:Y:S01]  /*1e80*/  IADD3 R7, R5, UR10, RZ ;  /* 0x0000000a05077c10 */ /* 0x000fe2000fffe0ff */
[----:B------:R-:W-:Y:S01]  /*1e90*/  IMAD.U32 R5, RZ, RZ, UR35 ;  /* 0x00000023ff057e24 */ /* 0x000fe2000f8e00ff */
[----:B------:R-:W-:Y:S01]  /*1ea0*/  ULEA.HI UR19, UR19, UR4, URZ, 0x6 ;  /* 0x0000000413137291 */ /* 0x000fe2000f8f303f */
[----:B------:R1:W-:Y:S01]  /*1eb0*/  STL.64 [R1+0x30], R12 ;  /* 0x0000300c01007387 */ /* 0x0003e20000100a00 */
[----:B------:R-:W-:Y:S01]  /*1ec0*/  UMOV UR16, UR5 ;  /* 0x0000000500107c82 */ /* 0x000fe20008000000 */
[----:B------:R-:W-:Y:S01]  /*1ed0*/  IMAD.WIDE.U32 R8, R5, c[0x0][0x1a8], R8 ;  /* 0x00006a0005087a25 */ /* 0x000fe200078e0008 */
[----:B------:R-:W-:Y:S02]  /*1ee0*/  USHF.R.S32.HI UR19, URZ, 0x6, UR19 ;  /* 0x000000063f137899 */ /* 0x000fe40008011413 */
[----:B------:R-:W-:Y:S01]  /*1ef0*/  ULDC.64 UR4, c[0x0][0x200] ;  /* 0x0000800000047ab9 */ /* 0x000fe20000000a00 */
[----:B------:R-:W-:Y:S01]  /*1f00*/  IMAD R5, R23, c[0x0][0x370], RZ ;  /* 0x0000dc0017057a24 */ /* 0x000fe200078e02ff */
[----:B------:R-:W-:Y:S01]  /*1f10*/  IADD3 R20, R9, UR12, RZ ;  /* 0x0000000c09147c10 */ /* 0x000fe2000fffe0ff */
[----:B------:R-:W-:Y:S01]  /*1f20*/  IMAD.WIDE.U32 R6, R27, c[0x0][0x370], R6 ;  /* 0x0000dc001b067a25 */ /* 0x000fe200078e0006 */
[----:B------:R-:W-:Y:S01]  /*1f30*/  LEA R30, P3, R8, c[0x0][0x160], 0x1 ;  /* 0x00005800081e7a11 */ /* 0x000fe200078608ff */
[----:B------:R-:W-:-:S02]  /*1f40*/  UISETP.LT.AND UP1, UPT, URZ, UR19, UPT ;  /* 0x000000133f00728c */ /* 0x000fc4000bf21270 */
[----:B------:R-:W-:Y:S01]  /*1f50*/  IMAD R5, R27, c[0x0][0x374], R5 ;  /* 0x0000dd001b057a24 */ /* 0x000fe200078e0205 */
[----:B------:R-:W-:Y:S01]  /*1f60*/  LEA R32, P2, R6, c[0x0][0x330], 0x1 ;  /* 0x0000cc0006207a11 */ /* 0x000fe200078408ff */
[----:B------:R-:W-:Y:S01]  /*1f70*/  USEL UR19, URZ, UR19, !UP1 ;  /* 0x000000133f137287 */ /* 0x000fe2000c800000 */
[----:B------:R-:W-:Y:S01]  /*1f80*/  LEA.HI.X R31, R8, c[0x0][0x164], R20, 0x1, P3 ;  /* 0x00005900081f7a11 */ /* 0x000fe200018f0c14 */
[----:B------:R-:W-:Y:S01]  /*1f90*/  IMAD.IADD R19, R7, 0x1, R5 ;  /* 0x0000000107137824 */ /* 0x000fe200078e0205 */
[----:B------:R-:W-:Y:S02]  /*1fa0*/  UIMAD.WIDE UR14, UR14, UR28, UR4 ;  /* 0x0000001c0e0e72a5 */ /* 0x000fe4000f8e0204 */
[----:B------:R-:W-:Y:S01]  /*1fb0*/  UISETP.GT.AND UP1, UPT, UR30, UR19, UPT ;  /* 0x000000131e00728c */ /* 0x000fe2000bf24270 */
[----:B------:R1:W-:Y:S01]  /*1fc0*/  STL.64 [R1+0x48], R30 ;  /* 0x0000481e01007387 */ /* 0x0003e20000100a00 */
[----:B------:R-:W-:-:S04]  /*1fd0*/  LEA.HI.X R33, R6, c[0x0][0x334], R19, 0x1, P2 ;  /* 0x0000cd0006217a11 */ /* 0x000fc800010f0c13 */
[----:B------:R-:W-:Y:S01]  /*1fe0*/  PLOP3.LUT P1, PT, PT, PT, UP1, 0x80, 0x0 ;  /* 0x000000000000781c */ /* 0x000fe20003f2f018 */
[----:B------:R1:W-:-:S12]  /*1ff0*/  STL.64 [R1+0x40], R32 ;  /* 0x0000402001007387 */ /* 0x0003d80000100a00 */
        /* <DEDUP_REMOVED lines=11> */
[----:B------:R-:W-:-:S03]  /*20b0*/  UIMAD UR7, UR24, UR7, UR10 ;  /* 0x00000007180772a4 */ /* 0x000fc6000f8e020a */
[----:B------:R-:W-:Y:S02]  /*20c0*/  ULDC.64 UR10, c[0x0][0x388] ;  /* 0x0000e200000a7ab9 */ /* 0x000fe40000000a00 */
[----:B------:R-:W-:Y:S02]  /*20d0*/  UIADD3 UR5, UR5, UR7, URZ ;  /* 0x0000000705057290 */ /* 0x000fe4000fffe03f */
[----:B------:R-:W-:Y:S02]  /*20e0*/  UIMAD UR6, UR39, UR10, URZ ;  /* 0x0000000a270672a4 */ /* 0x000fe4000f8e023f */
[----:B------:R-:W-:Y:S02]  /*20f0*/  UIMAD.WIDE.U32 UR4, UR32, UR10, UR4 ;  /* 0x0000000a200472a5 */ /* 0x000fe4000f8e0004 */
[----:B------:R-:W-:-:S04]  /*2100*/  UIMAD UR6, UR32, UR11, UR6 ;  /* 0x0000000b200672a4 */ /* 0x000fc8000f8e0206 */
[----:B------:R-:W-:Y:S02]  /*2110*/  UIADD3 UR13, UR5, UR6, URZ ;  /* 0x00000006050d7290 */ /* 0x000fe4000fffe03f */
[----:B------:R-:W-:Y:S02]  /*2120*/  UMOV UR12, UR4 ;  /* 0x00000004000c7c82 */ /* 0x000fe40008000000 */
.L_x_924:
        /* <DEDUP_REMOVED lines=18> */
.L_x_925:
[----:B-1----:R1:W5:Y:S01]  /*2250*/  LDL R13, [R1+0x70] ;  /* 0x00007000010d7983 */ /* 0x0023620000100800 */
[----:B------:R-:W-:-:S03]  /*2260*/  ULDC.64 UR4, c[0x0][0x3a0] ;  /* 0x0000e80000047ab9 */ /* 0x000fc60000000a00 */
[----:B------:R1:W5:Y:S01]  /*2270*/  LDL R12, [R1+0x74] ;  /* 0x00007400010c7983 */ /* 0x0003620000100800 */
[----:B------:R-:W-:Y:S01]  /*2280*/  IMAD.U32 R4, RZ, RZ, UR25 ;  /* 0x00000019ff047e24 */ /* 0x000fe2000f8e00ff */
[----:B------:R-:W-:Y:S01]  /*2290*/  UIMAD UR4, UR21, UR4, URZ ;  /* 0x00000004150472a4 */ /* 0x000fe2000f8e023f */
[----:B------:R-:W-:Y:S01]  /*22a0*/  BSSY B0, `(.L_x_926) ;  /* 0x000001d000007945 */ /* 0x000fe20003800000 */
[----:B------:R-:W-:Y:S01]  /*22b0*/  ULDC.64 UR6, c[0x0][0x3b8] ;  /* 0x0000ee0000067ab9 */ /* 0x000fe20000000a00 */
[----:B------:R-:W-:Y:S01]  /*22c0*/  IMAD.WIDE.U32 R4, R4, c[0x0][0x3a0], R28 ;  /* 0x0000e80004047a25 */ /* 0x000fe200078e001c */
[----:B------:R-:W-:Y:S02]  /*22d0*/  UIMAD UR5, UR25, UR5, UR4 ;  /* 0x00000005190572a4 */ /* 0x000fe4000f8e0204 */
[----:B------:R-:W-:Y:S02]  /*22e0*/  UIMAD UR4, UR33, -0x40, UR18 ;  /* 0xffffffc0210478a4 */ /* 0x000fe4000f8e0212 */
[----:B------:R-:W-:-:S02]  /*22f0*/  IADD3 R6, P0, R4, UR12, RZ ;  /* 0x0000000c04067c10 */ /* 0x000fc4000ff1e0ff */
        /* <DEDUP_REMOVED lines=23> */
.L_x_927:
[----:B-1----:R-:W-:Y:S05]  /*2470*/  BSYNC B0 ;  /* 0x0000000000007941 */ /* 0x002fea0003800000 */
.L_x_926:
        /* <DEDUP_REMOVED lines=19> */
.L_x_929:
[----:B------:R-:W-:Y:S05]  /*25b0*/  BSYNC B0 ;  /* 0x0000000000007941 */ /* 0x000fea0003800000 */
.L_x_928:
        /* <DEDUP_REMOVED lines=30> */
.L_x_931:
[----:B------:R-:W-:Y:S05]  /*27a0*/  BSYNC B0 ;  /* 0x0000000000007941 */ /* 0x000fea0003800000 */
.L_x_930:
        /* <DEDUP_REMOVED lines=18> */
.L_x_923:
        /* <DEDUP_REMOVED lines=55> */
.L_x_934:
[----:B------:R-:W-:Y:S05]  /*2c40*/  BSYNC B0 ;  /* 0x0000000000007941 */ /* 0x000fea0003800000 */
.L_x_933:
        /* <DEDUP_REMOVED lines=42> */
.L_x_936:
[----:B------:R-:W-:Y:S05]  /*2ef0*/  BSYNC B0 ;  /* 0x0000000000007941 */ /* 0x000fea0003800000 */
.L_x_935:
        /* <DEDUP_REMOVED lines=29> */
.L_x_938:
[----:B------:R-:W-:Y:S05]  /*30d0*/  BSYNC B0 ;  /* 0x0000000000007941 */ /* 0x000fea0003800000 */
.L_x_937:
        /* <DEDUP_REMOVED lines=40> */
.L_x_940:
[----:B------:R-:W-:Y:S05]  /*3360*/  BSYNC B0 ;  /* 0x0000000000007941 */ /* 0x000fea0003800000 */
.L_x_939:
        /* <DEDUP_REMOVED lines=26> */
.L_x_942:
[----:B------:R-:W-:Y:S05]  /*3510*/  BSYNC B0 ;  /* 0x0000000000007941 */ /* 0x000fea0003800000 */
.L_x_941:
        /* <DEDUP_REMOVED lines=38> */
.L_x_944:
[----:B------:R-:W-:Y:S05]  /*3780*/  BSYNC B0 ;  /* 0x0000000000007941 */ /* 0x000fea0003800000 */
.L_x_943:
        /* <DEDUP_REMOVED lines=62> */
.L_x_946:
[----:B------:R-:W-:Y:S05]  /*3b70*/  BSYNC B0 ;  /* 0x0000000000007941 */ /* 0x000fea0003800000 */
.L_x_945:
        /* <DEDUP_REMOVED lines=39> */
.L_x_948:
[----:B------:R-:W-:Y:S05]  /*3df0*/  BSYNC B0 ;  /* 0x0000000000007941 */ /* 0x000fea0003800000 */
.L_x_947:
[----:B------:R-:W0:Y:S01]  /*3e00*/  LDGDEPBAR ;  /* 0x00000000000079af */ /* 0x000e220000000000 */
[----:B------:R-:W-:Y:S01]  /*3e10*/  ULDC.64 UR6, c[0x0][0x318] ;  /* 0x0000c60000067ab9 */ /* 0x000fe20000000a00 */
[----:B------:R-:W-:Y:S01]  /*3e20*/  IMAD.MOV.U32 R14, RZ, RZ, c[0x0][0x308] ;  /* 0x0000c200ff0e7624 */ /* 0x000fe200078e00ff */
[----:B------:R-:W-:Y:S01]  /*3e30*/  UISETP.NE.U32.AND UP1, UPT, URZ, UR6, UPT ;  /* 0x000000063f00728c */ /* 0x000fe2000bf25070 */
[----:B------:R-:W-:Y:S01]  /*3e40*/  IMAD.MOV.U32 R15, RZ, RZ, c[0x0][0x30c] ;  /* 0x0000c300ff0f7624 */ /* 0x000fe200078e00ff */
        /* <DEDUP_REMOVED lines=15> */
[----:B-1----:R1:W5:Y:S04]  /*3f40*/  @P0 LDG.E R11, [R4.64] ;  /* 0x00000008040b0981 */ /* 0x002368000c1e1900 */
[----:B------:R-:W2:Y:S01]  /*3f50*/  S2R R9, SR_TID.X ;  /* 0x0000000000097919 */ /* 0x000ea20000002100 */
[CC--:B------:R-:W-:Y:S01]  /*3f60*/  LEA.HI R6, R25.reuse, R24.reuse, RZ, 0x7 ;  /* 0x0000001819067211 */ /* 0x0c0fe200078f38ff */
[----:B------:R-:W5:Y:S01]  /*3f70*/  @P0 MUFU.RCP R12, c[0x0][0x238] ;  /* 0x00008e00000c0b08 */ /* 0x000f620000001000 */
[----:B------:R-:W-:Y:S01]  /*3f80*/  IMAD.U32 R8, RZ, RZ, UR33 ;  /* 0x00000021ff087e24 */ /* 0x000fe2000f8e00ff */
        /* <DEDUP_REMOVED lines=13> */
[----:B------:R-:W2:Y:S03]  /*4060*/  LDSM.16.M88.4 R232, [R252+0x16800] ;  /* 0x01680000fce8783b */ /* 0x000ea60000000200 */
[----:B------:R-:W-:Y:S01]  /*4070*/  IMAD R17, R9, 0x40, R10 ;  /* 0x0000004009117824 */ /* 0x000fe200078e020a */
[----:B-1----:R-:W2:Y:S01]  /*4080*/  LDG.E.64 R14, [R14.64] ;  /* 0x000000080e0e7981 */ /* 0x002ea2000c1e1b00 */
[----:B------:R-:W-:Y:S01]  /*4090*/  IMAD R13, R8, 0x2, R6 ;  /* 0x00000002080d7824 */ /* 0x000fe200078e0206 */
[----:B------:R-:W-:Y:S01]  /*40a0*/  LOP3.LUT R7, R7, 0xfffffff8, RZ, 0xc0, !PT ;  /* 0xfffffff807077812 */ /* 0x000fe200078ec0ff */
[----:B------:R-:W-:Y:S01]  /*40b0*/  UIADD3 UR21, UR25, UR20, URZ ;  /* 0x0000001419157290 */ /* 0x000fe2000fffe03f */
[----:B------:R-:W-:Y:S01]  /*40c0*/  STL [R1+0x38], R17 ;  /* 0x0000381101007387 */ /* 0x000fe20000100800 */
[----:B------:R-:W-:Y:S01]  /*40d0*/  CS2R R142, SRZ ;  /* 0x00000000008e7805 */ /* 0x000fe2000001ff00 */
[----:B------:R-:W-:Y:S01]  /*40e0*/  CS2R R140, SRZ ;  /* 0x00000000008c7805 */ /* 0x000fe2000001ff00 */
[----:B------:R-:W-:Y:S01]  /*40f0*/  IMAD.IADD R7, R24, 0x1, -R7 ;  /* 0x0000000118077824 */ /* 0x000fe200078e0a07 */
[----:B------:R-:W4:Y:S01]  /*4100*/  LDL R9, [R1+0x4] ;  /* 0x0000040001097983 */ /* 0x000f220000100800 */
[----:B------:R-:W-:Y:S01]  /*4110*/  CS2R R146, SRZ ;  /* 0x0000000000927805 */ /* 0x000fe2000001ff00 */
[----:B------:R-:W-:Y:S01]  /*4120*/  CS2R R144, SRZ ;  /* 0x0000000000907805 */ /* 0x000fe2000001ff00 */
[----:B------:R-:W-:Y:S01]  /*4130*/  CS2R R138, SRZ ;  /* 0x00000000008a7805 */ /* 0x000fe2000001ff00 */
[----:B------:R-:W-:Y:S01]  /*4140*/  LOP3.LUT P1, RZ, R7, 0x2, RZ, 0xc0, !PT ;  /* 0x0000000207ff7812 */ /* 0x000fe2000782c0ff */
[----:B------:R-:W-:Y:S01]  /*4150*/  CS2R R136, SRZ ;  /* 0x0000000000887805 */ /* 0x000fe2000001ff00 */
[----:B------:R-:W-:Y:S01]  /*4160*/  SHF.R.S32.HI R7, RZ, 0x1f, R21 ;  /* 0x0000001fff077819 */ /* 0x000fe20000011415 */
        /* <DEDUP_REMOVED lines=40> */
[----:B------:R-:W-:-:S02]  /*43f0*/  ULDC UR23, c[0x0][0x2e8] ;  /* 0x0000ba0000177ab9 */ /* 0x000fc40000000800 */
[----:B------:R-:W-:Y:S01]  /*4400*/  UMOV UR7, URZ ;  /* 0x0000003f00077c82 */ /* 0x000fe20008000000 */
[----:B-----5:R-:W-:-:S04]  /*4410*/  @P0 FMUL.FTZ R6, R11, R12 ;  /* 0x0000000c0b060220 */ /* 0x020fc80000410000 */
[----:B------:R1:W3:Y:S02]  /*4420*/  @P0 R2UR UR4, R6 ;  /* 0x00000000060403c2 */ /* 0x0002e400000e0000 */
[----:B-1----:R-:W4:Y:S01]  /*4430*/  LDL R6, [R1] ;  /* 0x0000000001067983 */ /* 0x002f220000100800 */
[----:B------:R-:W-:Y:S02]  /*4440*/  SEL R240, R240, 0xffffffe0, !P1 ;  /* 0xffffffe0f0f07807 */ /* 0x000fe40004800000 */
[----:B------:R-:W-:-:S03]  /*4450*/  IADD3 R8, P3, P2, R4, UR41, R21 ;  /* 0x0000002904087c10 */ /* 0x000fc6000fa7e015 */
[----:B------:R-:W-:Y:S01]  /*4460*/  IMAD.IADD R240, R240, 0x1, R252 ;  /* 0x00000001f0f07824 */ /* 0x000fe200078e02fc */
[----:B------:R-:W-:-:S04]  /*4470*/  IADD3.X R4, R5, UR49, R7, P3, P2 ;  /* 0x0000003105047c10 */ /* 0x000fc80009fe4407 */
[----:B------:R-:W1:Y:S04]  /*4480*/  LDSM.16.M88.4 R172, [R240+0x12000] ;  /* 0x01200000f0ac783b */ /* 0x000e680000000200 */
[----:B------:R-:W1:Y:S04]  /*4490*/  LDSM.16.M88.4 R176, [R240+0x12800] ;  /* 0x01280000f0b0783b */ /* 0x000e680000000200 */
[----:B------:R-:W1:Y:S04]  /*44a0*/  LDSM.16.M88.4 R204, [R240+0x14000] ;  /* 0x01400000f0cc783b */ /* 0x000e680000000200 */
[----:B------:R-:W1:Y:S01]  /*44b0*/  LDSM.16.M88.4 R208, [R240+0x14800] ;  /* 0x01480000f0d0783b */ /* 0x000e620000000200 */
[----:B--2---:R-:W2:Y:S03]  /*44c0*/  R2UR UR12, R15 ;  /* 0x000000000f0c73c2 */ /* 0x004ea600000e0000 */
[----:B------:R-:W1:Y:S04]  /*44d0*/  LDSM.16.M88.4 R236, [R240+0x16000] ;  /* 0x01600000f0ec783b */ /* 0x000e680000000200 */
[----:B------:R5:W-:Y:S04]  /*44e0*/  STL [R1+0x90], R4 ;  /* 0x0000900401007387 */ /* 0x000be80000100800 */
[----:B------:R-:W1:Y:S04]  /*44f0*/  LDSM.16.M88.4 R148, [R9+0x12000] ;  /* 0x012000000994783b */ /* 0x000e680000000200 */
[----:B------:R-:W1:Y:S04]  /*4500*/  LDSM.16.M88.4 R152, [R9+0x12800] ;  /* 0x012800000998783b */ /* 0x000e680000000200 */
[----:B------:R-:W1:Y:S04]  /*4510*/  LDSM.16.M88.4 R180, [R9+0x14000] ;  /* 0x0140000009b4783b */ /* 0x000e680000000200 */
[----:B------:R-:W1:Y:S04]  /*4520*/  LDSM.16.M88.4 R184, [R9+0x14800] ;  /* 0x0148000009b8783b */ /* 0x000e680000000200 */
[----:B------:R-:W1:Y:S04]  /*4530*/  LDSM.16.M88.4 R212, [R9+0x16000] ;  /* 0x0160000009d4783b */ /* 0x000e680000000200 */
[----:B------:R-:W1:Y:S01]  /*4540*/  LDSM.16.M88.4 R216, [R9+0x16800] ;  /* 0x0168000009d8783b */ /* 0x000e620000000200 */
[----:B-----5:R-:W-:-:S03]  /*4550*/  IADD3 R4, R16, -UR20, -R17 ;  /* 0x8000001410047c10 */ /* 0x020fc6000fffe811 */
[----:B------:R-:W1:Y:S01]  /*4560*/  LDSM.16.M88.4 R240, [R240+0x16800] ;  /* 0x01680000f0f0783b */ /* 0x000e620000000200 */
[----:B------:R-:W-:Y:S02]  /*4570*/  IADD3 R4, R4, UR18, RZ ;  /* 0x0000001204047c10 */ /* 0x000fe4000fffe0ff */
[----:B--2---:R-:W-:-:S03]  /*4580*/  LOP3.LUT R5, R13, UR12, RZ, 0x3c, !PT ;  /* 0x0000000c0d057c12 */ /* 0x004fc6000f8e3cff */
[----:B------:R-:W-:Y:S01]  /*4590*/  STL [R1+0x8c], R4 ;  /* 0x00008c0401007387 */ /* 0x000fe20000100800 */
[----:B------:R2:W1:Y:S01]  /*45a0*/  R2UR UR10, R14 ;  /* 0x000000000e0a73c2 */ /* 0x00046200000e0000 */
[----:B------:R-:W-:Y:S01]  /*45b0*/  UIADD3 UR22, -UR18, 0x40, UR21 ;  /* 0x0000004012167890 */ /* 0x000fe2000fffe115 */
[----:B------:R-:W-:Y:S01]  /*45c0*/  CS2R R24, SRZ ;  /* 0x0000000000187805 */ /* 0x000fe2000001ff00 */
[----:B------:R-:W-:Y:S01]  /*45d0*/  CS2R R20, SRZ ;  /* 0x0000000000147805 */ /* 0x000fe2000001ff00 */
[----:B---3--:R-:W-:Y:S02]  /*45e0*/  @UP1 UMOV UR7, UR4 ;  /* 0x0000000400071c82 */ /* 0x008fe40008000000 */
[----:B------:R-:W-:Y:S02]  /*45f0*/  UIADD3 UR22, UR22, -UR23, URZ ;  /* 0x8000001716167290 */ /* 0x000fe4000fffe03f */
[----:B------:R-:W-:Y:S02]  /*4600*/  UIADD3 UR23, UR25, 0x40, URZ ;  /* 0x0000004019177890 */ /* 0x000fe4000fffe03f */
[----:B------:R-:W-:Y:S01]  /*4610*/  ULDC UR13, c[0x0][0x2e4] ;  /* 0x0000b900000d7ab9 */ /* 0x000fe20000000800 */
[----:B----4-:R-:W3:Y:S04]  /*4620*/  LDSM.16.M88.4 R156, [R6+0x12000] ;  /* 0x01200000069c783b */ /* 0x010ee80000000200 */
[----:B------:R-:W4:Y:S04]  /*4630*/  LDSM.16.M88.4 R160, [R6+0x12800] ;  /* 0x0128000006a0783b */ /* 0x000f280000000200 */
[----:B------:R-:W1:Y:S04]  /*4640*/  LDSM.16.M88.4 R188, [R6+0x14000] ;  /* 0x0140000006bc783b */ /* 0x000e680000000200 */
[----:B------:R-:W1:Y:S04]  /*4650*/  LDSM.16.M88.4 R192, [R6+0x14800] ;  /* 0x0148000006c0783b */ /* 0x000e680000000200 */
[----:B------:R-:W1:Y:S04]  /*4660*/  LDSM.16.M88.4 R220, [R6+0x16000] ;  /* 0x0160000006dc783b */ /* 0x000e680000000200 */
[----:B------:R5:W1:Y:S02]  /*4670*/  LDSM.16.M88.4 R224, [R6+0x16800] ;  /* 0x0168000006e0783b */ /* 0x000a640000000200 */
[----:B-----5:R-:W-:-:S05]  /*4680*/  IMAD.WIDE.U32 R6, R8, -0x2daee0ad, RZ ;  /* 0xd2511f5308067825 */ /* 0x020fca00078e00ff */
[----:B------:R-:W-:Y:S01]  /*4690*/  LOP3.LUT R4, R5, R7, RZ, 0x3c, !PT ;  /* 0x0000000705047212 */ /* 0x000fe200078e3cff */
[----:B------:R2:W-:Y:S04]  /*46a0*/  STL.64 [R1+0x80], R6 ;  /* 0x0000800601007387 */ /* 0x0005e80000100a00 */
[----:B---34-:R2:W-:Y:S01]  /*46b0*/  STL [R1+0x88], R4 ;  /* 0x0000880401007387 */ /* 0x0185e20000100800 */
[----:B------:R-:W-:-:S04]  /*46c0*/  DEPBAR.LE SB1, 0x0, {2} ;  /* 0x000090040000791a */ /* 0x000fc80000000000 */
.L_x_953:
[----:B------:R-:W2:Y:S01]  /*46d0*/  LDL R79, [R1+0x4] ;  /* 0x00000400014f7983 */ /* 0x000ea20000100800 */
[----:B------:R-:W-:Y:S02]  /*46e0*/  USHF.L.U32 UR4, UR11, 0x6, URZ ;  /* 0x000000060b047899 */ /* 0x000fe4000800063f */
[----:B------:R-:W-:Y:S02]  /*46f0*/  ULDC UR6, c[0x0][0x2e4] ;  /* 0x0000b90000067ab9 */ /* 0x000fe40000000800 */
[----:B------:R-:W3:Y:S01]  /*4700*/  LDL R97, [R1+0x8] ;  /* 0x0000080001617983 */ /* 0x000ee20000100800 */
[----:B------:R-:W-:Y:S04]  /*4710*/  UISETP.GE.AND UP0, UPT, UR4, UR22, UPT ;  /* 0x000000160400728c */ /* 0x000fe8000bf06270 */
[----:B------:R-:W4:Y:S05]  /*4720*/  LDL R78, [R1] ;  /* 0x00000000014e7983 */ /* 0x000f2a0000100800 */
        /* <DEDUP_REMOVED lines=9> */
[----:B---3--:R-:W1:Y:S05]  /*47c0*/  LDSM.16.M88.4 R16, [R97] ;  /* 0x000000006110783b */ /* 0x008e6a0000000200 */
[----:B------:R-:W2:Y:S05]  /*47d0*/  LDSM.16.M88.4 R68, [R79+0xc800] ;  /* 0x00c800004f44783b */ /* 0x000eaa0000000200 */
        /* <DEDUP_REMOVED lines=79> */
[C---:B-1----:R-:W-:Y:S07]  /*4cd0*/  HMMA.16816.F32.BF16 R12, R68.reuse, R72, R12 ;  /* 0x00000048440c723c */ /* 0x042fee000004180c */
[----:B------:R-:W-:Y:S01]  /*4ce0*/  IADD3 R72, R76, UR4, RZ ;  /* 0x000000044c487c10 */ /* 0x000fe2000fffe0ff */
[----:B------:R-:W-:Y:S01]  /*4cf0*/  HMMA.16816.F32.BF16 R16, R68, R74, R16 ;  /* 0x0000004a4410723c */ /* 0x000fe20000041810 */
[----:B------:R-:W2:Y:S06]  /*4d00*/  LDL R76, [R1+0x3c] ;  /* 0x00003c00014c7983 */ /* 0x000eac0000100800 */
        /* <DEDUP_REMOVED lines=8> */
[----:B------:R-:W1:Y:S01]  /*4d90*/  I2F R74, R74 ;  /* 0x0000004a004a7306 */ /* 0x000e620000201400 */
[C---:B------:R-:W-:Y:S02]  /*4da0*/  @!P0 IADD3 R68, -R72.reuse, -0x8, RZ ;  /* 0xfffffff848448810 */ /* 0x040fe40007ffe1ff */
[C---:B------:R-:W-:Y:S02]  /*4db0*/  @!P2 IADD3 R69, -R72.reuse, 0x1, RZ ;  /* 0x000000014845a810 */ /* 0x040fe40007ffe1ff */
[----:B------:R-:W-:Y:S04]  /*4dc0*/  ISETP.GE.AND P3, PT, R75, RZ, PT ;  /* 0x000000ff4b00720c */ /* 0x000fe80003f66270 */
[C---:B------:R-:W-:Y:S01]  /*4dd0*/  @!P1 IADD3 R70, -R72.reuse, 0x8, RZ ;  /* 0x0000000848469810 */ /* 0x040fe20007ffe1ff */
[----:B------:R3:W4:Y:S08]  /*4de0*/  I2F R73, R68 ;  /* 0x0000004400497306 */ /* 0x0007300000201400 */
[----:B------:R-:W-:Y:S02]  /*4df0*/  @!P3 IADD3 R75, -R72, 0x10, RZ ;  /* 0x00000010484bb810 */ /* 0x000fe40007ffe1ff */
[----:B------:R4:W4:Y:S01]  /*4e00*/  I2F R71, R69 ;  /* 0x0000004500477306 */ /* 0x0009220000201400 */
[C---:B-1----:R-:W-:Y:S02]  /*4e10*/  FFMA.FTZ R4, R74.reuse, -UR7, R4 ;  /* 0x800000074a047c23 */ /* 0x042fe40008010004 */
[----:B------:R-:W-:Y:S01]  /*4e20*/  FFMA.FTZ R10, R74, -UR7, R10 ;  /* 0x800000074a0a7c23 */ /* 0x000fe2000801000a */
[----:B------:R-:W-:Y:S06]  /*4e30*/  IADD3 R74, R72, -0x11, RZ ;  /* 0xffffffef484a7810 */ /* 0x000fec0007ffe0ff */
[----:B------:R-:W1:Y:S01]  /*4e40*/  I2F R70, R70 ;  /* 0x0000004600467306 */ /* 0x000e620000201400 */
[----:B------:R-:W-:Y:S02]  /*4e50*/  ISETP.GE.AND P2, PT, R74, RZ, PT ;  /* 0x000000ff4a00720c */ /* 0x000fe40003f46270 */
[----:B---3--:R-:W-:Y:S01]  /*4e60*/  IADD3 R68, R72, 0x7, RZ ;  /* 0x0000000748447810 */ /* 0x008fe20007ffe0ff */
[----:B----4-:R-:W-:Y:S03]  /*4e70*/  FFMA.FTZ R6, R73, -UR7, R6 ;  /* 0x8000000749067c23 */ /* 0x010fe60008010006 */
[----:B------:R-:W-:Y:S03]  /*4e80*/  ISETP.GE.AND P0, PT, R68, RZ, PT ;  /* 0x000000ff4400720c */ /* 0x000fe60003f06270 */
[----:B------:R-:W3:Y:S01]  /*4e90*/  I2F R75, R75 ;  /* 0x0000004b004b7306 */ /* 0x000ee20000201400 */
[C---:B------:R-:W-:Y:S01]  /*4ea0*/  IADD3 R69, R72.reuse, -0x9, RZ ;  /* 0xfffffff748457810 */ /* 0x040fe20007ffe0ff */
[C---:B------:R-:W-:Y:S02]  /*4eb0*/  FFMA.FTZ R5, R71.reuse, -UR7, R5 ;  /* 0x8000000747057c23 */ /* 0x040fe40008010005 */
[C---:B------:R-:W-:Y:S01]  /*4ec0*/  @!P2 IADD3 R74, -R72.reuse, 0x11, RZ ;  /* 0x00000011484aa810 */ /* 0x040fe20007ffe1ff */
[----:B------:R-:W-:Y:S01]  /*4ed0*/  FFMA.FTZ R11, R71, -UR7, R11 ;  /* 0x80000007470b7c23 */ /* 0x000fe2000801000b */
[----:B------:R-:W-:Y:S02]  /*4ee0*/  ISETP.GE.AND P1, PT, R69, RZ, PT ;  /* 0x000000ff4500720c */ /* 0x000fe40003f26270 */
[C---:B------:R-:W-:Y:S02]  /*4ef0*/  IADD3 R71, R72.reuse, -0x18, RZ ;  /* 0xffffffe848477810 */ /* 0x040fe40007ffe0ff */
[----:B------:R-:W4:Y:S01]  /*4f00*/  I2F R74, R74 ;  /* 0x0000004a004a7306 */ /* 0x000f220000201400 */
[----:B------:R-:W-:Y:S01]  /*4f10*/  @!P0 IADD3 R68, -R72, -0x7, RZ ;  /* 0xfffffff948448810 */ /* 0x000fe20007ffe1ff */
[C---:B-1----:R-:W-:Y:S02]  /*4f20*/  FFMA.FTZ R8, R70.reuse, -UR7, R8 ;  /* 0x8000000746087c23 */ /* 0x042fe40008010008 */
[----:B------:R-:W-:Y:S01]  /*4f30*/  FFMA.FTZ R14, R70, -UR7, R14 ;  /* 0x80000007460e7c23 */ /* 0x000fe2000801000e */
[C---:B------:R-:W-:Y:S04]  /*4f40*/  IADD3 R70, R72.reuse, -0x19, RZ ;  /* 0xffffffe748467810 */ /* 0x040fe80007ffe0ff */
[----:B------:R-:W-:Y:S01]  /*4f50*/  @!P1 IADD3 R69, -R72, 0x9, RZ ;  /* 0x0000000948459810 */ /* 0x000fe20007ffe1ff */
[----:B------:R-:W1:Y:S01]  /*4f60*/  I2F R68, R68 ;  /* 0x0000004400447306 */ /* 0x000e620000201400 */
[----:B------:R-:W-:Y:S01]  /*4f70*/  ISETP.GE.AND P0, PT, R70, RZ, PT ;  /* 0x000000ff4600720c */ /* 0x000fe20003f06270 */
[----:B---3--:R-:W-:Y:S01]  /*4f80*/  FFMA.FTZ R12, R75, -UR7, R12 ;  /* 0x800000074b0c7c23 */ /* 0x008fe2000801000c */
[----:B------:R-:W-:Y:S01]  /*4f90*/  ISETP.GE.AND P1, PT, R71, RZ, PT ;  /* 0x000000ff4700720c */ /* 0x000fe20003f26270 */
[----:B------:R-:W-:Y:S06]  /*4fa0*/  FFMA.FTZ R18, R75, -UR7, R18 ;  /* 0x800000074b127c23 */ /* 0x000fec0008010012 */
[----:B------:R3:W3:Y:S04]  /*4fb0*/  I2F R73, R69 ;  /* 0x0000004500497306 */ /* 0x0006e80000201400 */
[----:B------:R-:W-:Y:S01]  /*4fc0*/  @!P0 IADD3 R70, -R72, 0x19, RZ ;  /* 0x0000001948468810 */ /* 0x000fe20007ffe1ff */
[----:B----4-:R-:W-:Y:S01]  /*4fd0*/  FFMA.FTZ R13, R74, -UR7, R13 ;  /* 0x800000074a0d7c23 */ /* 0x010fe2000801000d */
[----:B------:R-:W-:Y:S01]  /*4fe0*/  @!P1 IADD3 R71, -R72, 0x18, RZ ;  /* 0x0000001848479810 */ /* 0x000fe20007ffe1ff */
[----:B------:R-:W-:Y:S03]  /*4ff0*/  FFMA.FTZ R19, R74, -UR7, R19 ;  /* 0x800000074a137c23 */ /* 0x000fe60008010013 */
[----:B------:R-:W4:Y:S01]  /*5000*/  I2F R70, R70 ;  /* 0x0000004600467306 */ /* 0x000f220000201400 */
[----:B-1----:R-:W-:Y:S02]  /*5010*/  FFMA.FTZ R7, R68, -UR7, R7 ;  /* 0x8000000744077c23 */ /* 0x002fe40008010007 */
[----:B------:R-:W-:Y:S07]  /*5020*/  IMAD.U32 R68, RZ, RZ, UR17 ;  /* 0x00000011ff447e24 */ /* 0x000fee000f8e00ff */
[----:B------:R-:W1:Y:S01]  /*5030*/  I2F R71, R71 ;  /* 0x0000004700477306 */ /* 0x000e620000201400 */
[----:B---3--:R-:W-:Y:S02]  /*5040*/  IMAD.U32 R69, RZ, RZ, UR16 ;  /* 0x00000010ff457e24 */ /* 0x008fe4000f8e00ff */
[C---:B------:R-:W-:Y:S02]  /*5050*/  FFMA.FTZ R9, R73.reuse, -UR7, R9 ;  /* 0x8000000749097c23 */ /* 0x040fe40008010009 */
[----:B------:R-:W-:Y:S02]  /*5060*/  FFMA.FTZ R15, R73, -UR7, R15 ;  /* 0x80000007490f7c23 */ /* 0x000fe4000801000f */
[----:B----4-:R-:W-:Y:S02]  /*5070*/  FFMA.FTZ R17, R70, -UR7, R17 ;  /* 0x8000000746117c23 */ /* 0x010fe40008010011 */
[----:B-1----:R-:W-:Y:S01]  /*5080*/  FFMA.FTZ R16, R71, -UR7, R16 ;  /* 0x8000000747107c23 */ /* 0x002fe20008010010 */
[C---:B--2---:R-:W-:Y:S04]  /*5090*/  LEA R68, P0, R76.reuse, R68, 0x2 ;  /* 0x000000444c447211 */ /* 0x044fe800078010ff */
[----:B------:R-:W-:Y:S02]  /*50a0*/  LEA.HI.X.SX32 R69, R76, R69, 0x2, P0 ;  /* 0x000000454c457211 */ /* 0x000fe400000f16ff */
        /* <DEDUP_REMOVED lines=13> */
.L_x_949:
[----:B------:R-:W-:Y:S01]  /*5180*/  IADD3 R70, R76, UR4, RZ ;  /* 0x000000044c467c10 */ /* 0x000fe2000fffe0ff */
[----:B------:R-:W2:Y:S01]  /*5190*/  LDL R80, [R1+0x38] ;  /* 0x0000380001507983 */ /* 0x000ea20000100800 */
[----:B------:R-:W-:Y:S02]  /*51a0*/  UIADD3 UR4, UR18, 0x1, -UR20 ;  /* 0x0000000112047890 */ /* 0x000fe4000fffe814 */
[----:B------:R-:W-:Y:S02]  /*51b0*/  UIADD3 UR5, -UR6, UR18, -UR20 ;  /* 0x0000001206057290 */ /* 0x000fe4000fffe914 */
[----:B------:R-:W-:Y:S02]  /*51c0*/  UIADD3 UR4, UR4, UR40, URZ ;  /* 0x0000002804047290 */ /* 0x000fe4000fffe03f */
[----:B------:R-:W-:Y:S02]  /*51d0*/  UMOV UR13, UR6 ;  /* 0x00000006000d7c82 */ /* 0x000fe40008000000 */
[C---:B-1----:R-:W-:Y:S02]  /*51e0*/  IADD3 R69, R70.reuse, UR5, RZ ;  /* 0x0000000546457c10 */ /* 0x042fe4000fffe0ff */
[----:B------:R-:W-:Y:S02]  /*51f0*/  IADD3 R68, R70, UR4, RZ ;  /* 0x0000000446447c10 */ /* 0x000fe4000fffe0ff */
[----:B------:R-:W-:Y:S02]  /*5200*/  IMNMX R69, RZ, R69, !PT ;  /* 0x00000045ff457217 */ /* 0x000fe40007800200 */
[----:B------:R-:W-:Y:S02]  /*5210*/  IMNMX R68, R68, UR18, PT ;  /* 0x0000001244447c17 */ /* 0x000fe4000b800200 */
[----:B------:R-:W-:Y:S02]  /*5220*/  IADD3 R70, R70, 0x8, RZ ;  /* 0x0000000846467810 */ /* 0x000fe40007ffe0ff */
[CC--:B--2---:R-:W-:Y:S02]  /*5230*/  ISETP.GE.AND P0, PT, R80.reuse, R69.reuse, PT ;  /* 0x000000455000720c */ /* 0x0c4fe40003f06270 */
        /* <DEDUP_REMOVED lines=58> */
.L_x_950:
[----:B------:R-:W2:Y:S01]  /*55e0*/  LDL R70, [R1+0x94] ;  /* 0x0000940001467983 */ /* 0x000ea20000100800 */
[----:B------:R-:W-:Y:S01]  /*55f0*/  IMAD.U32 R68, RZ, RZ, UR11 ;  /* 0x0000000bff447e24 */ /* 0x000fe2000f8e00ff */
[----:B------:R-:W-:Y:S02]  /*5600*/  UIADD3 UR4, UR10, -0x61c88647, URZ ;  /* 0x9e3779b90a047890 */ /* 0x000fe4000fffe03f */
[----:B------:R-:W3:Y:S01]  /*5610*/  LDL R69, [R1+0x88] ;  /* 0x0000880001457983 */ /* 0x000ee20000100800 */
[----:B------:R-:W-:Y:S03]  /*5620*/  UISETP.GT.AND UP1, UPT, UR11, UR19, UPT ;  /* 0x000000130b00728c */ /* 0x000fe6000bf24270 */
[----:B------:R-:W4:Y:S04]  /*5630*/  LDL R77, [R1+0x90] ;  /* 0x00009000014d7983 */ /* 0x000f280000100800 */
[----:B------:R-:W4:Y:S06]  /*5640*/  LDL.64 R74, [R1+0x80] ;  /* 0x00008000014a7983 */ /* 0x000f2c0000100a00 */
[----:B------:R-:W4:Y:S04]  /*5650*/  LDL R79, [R1+0x68] ;  /* 0x00006800014f7983 */ /* 0x000f280000100800 */
[----:B------:R-:W4:Y:S04]  /*5660*/  LDL R78, [R1+0x6c] ;  /* 0x00006c00014e7983 */ /* 0x000f280000100800 */
[----:B------:R-:W4:Y:S04]  /*5670*/  LDL R93, [R1+0x58] ;  /* 0x00005800015d7983 */ /* 0x000f280000100800 */
[----:B------:R-:W4:Y:S04]  /*5680*/  LDL R92, [R1+0x64] ;  /* 0x00006400015c7983 */ /* 0x000f280000100800 */
[----:B------:R-:W4:Y:S04]  /*5690*/  LDL R91, [R1+0x5c] ;  /* 0x00005c00015b7983 */ /* 0x000f280000100800 */
[----:B------:R-:W4:Y:S01]  /*56a0*/  LDL R90, [R1+0x60] ;  /* 0x00006000015a7983 */ /* 0x000f220000100800 */
[----:B--2---:R-:W-:Y:S02]  /*56b0*/  IMAD R68, R68, 0x4, R70 ;  /* 0x0000000444447824 */ /* 0x004fe400078e0246 */
[----:B---3--:R-:W-:Y:S04]  /*56c0*/  IMAD.WIDE.U32 R70, R69, -0x326172a9, RZ ;  /* 0xcd9e8d5745467825 */ /* 0x008fe800078e00ff */
[----:B------:R-:W-:Y:S05]  /*56d0*/  IMAD.WIDE.U32 R68, R68, -0x326172a9, RZ ;  /* 0xcd9e8d5744447825 */ /* 0x000fea00078e00ff */
[----:B------:R-:W-:Y:S01]  /*56e0*/  LOP3.LUT R76, R71, UR4, R68, 0x96, !PT ;  /* 0x00000004474c7c12 */ /* 0x000fe2000f8e9644 */
[----:B------:R-:W-:Y:S01]  /*56f0*/  UIADD3 UR4, UR12, -0x4498517b, URZ ;  /* 0xbb67ae850c047890 */ /* 0x000fe2000fffe03f */
[----:B----4-:R-:W-:Y:S03]  /*5700*/  LOP3.LUT R68, R69, UR10, R77, 0x96, !PT ;  /* 0x0000000a45447c12 */ /* 0x010fe6000f8e964d */
[----:B------:R-:W-:Y:S01]  /*5710*/  IMAD.WIDE.U32 R76, R76, -0x2daee0ad, RZ ;  /* 0xd2511f534c4c7825 */ /* 0x000fe200078e00ff */
[----:B------:R-:W-:Y:S03]  /*5720*/  FSETP.NEU.FTZ.AND P0, PT, R79, -INF , PT ;  /* 0xff8000004f00780b */ /* 0x000fe60003f1d000 */
[----:B------:R-:W-:Y:S05]  /*5730*/  IMAD.WIDE.U32 R68, R68, -0x2daee0ad, RZ ;  /* 0xd2511f5344447825 */ /* 0x000fea00078e00ff */
[----:B------:R-:W-:Y:S01]  /*5740*/  LOP3.LUT R69, R69, UR4, R74, 0x96, !PT ;  /* 0x0000000445457c12 */ /* 0x000fe2000f8e964a */
[----:B------:R-:W-:Y:S06]  /*5750*/  UIADD3 UR4, UR12, 0x76cf5d0a, URZ ;  /* 0x76cf5d0a0c047890 */ /* 0x000fec000fffe03f */
[----:B------:R-:W-:Y:S01]  /*5760*/  LOP3.LUT R74, R77, UR4, R68, 0x96, !PT ;  /* 0x000000044d4a7c12 */ /* 0x000fe2000f8e9644 */
[----:B------:R-:W-:Y:S01]  /*5770*/  UIADD3 UR4, UR10, 0x3c6ef372, URZ ;  /* 0x3c6ef3720a047890 */ /* 0x000fe2000fffe03f */
[----:B------:R-:W-:Y:S04]  /*5780*/  IMAD.WIDE.U32 R68, R69, -0x326172a9, RZ ;  /* 0xcd9e8d5745447825 */ /* 0x000fe800078e00ff */
[----:B------:R-:W-:Y:S01]  /*5790*/  IMAD.WIDE.U32 R74, R74, -0x326172a9, RZ ;  /* 0xcd9e8d574a4a7825 */ /* 0x000fe200078e00ff */
[----:B------:R-:W-:Y:S01]  /*57a0*/  LOP3.LUT R69, R69, UR4, R70, 0x96, !PT ;  /* 0x0000000445457c12 */ /* 0x000fe2000f8e9646 */
[----:B------:R-:W-:Y:S06]  /*57b0*/  UIADD3 UR4, UR10, -0x255992d5, URZ ;  /* 0xdaa66d2b0a047890 */ /* 0x000fec000fffe03f */
        /* <DEDUP_REMOVED lines=11> */
[----:B------:R-:W-:Y:S06]  /*5870*/  UIADD3 UR4, UR10, 0x1715609d, URZ ;  /* 0x1715609d0a047890 */ /* 0x000fec000fffe03f */
[----:B------:R-:W-:Y:S01]  /*5880*/  LOP3.LUT R74, R77, UR4, R68, 0x96, !PT ;  /* 0x000000044d4a7c12 */ /* 0x000fe2000f8e9644 */
[----:B------:R-:W-:Y:S01]  /*5890*/  UIADD3 UR4, UR12, -0x56f99767, URZ ;  /* 0xa90668990c047890 */ /* 0x000fe2000fffe03f */
[----:B------:R-:W-:Y:S04]  /*58a0*/  IMAD.WIDE.U32 R68, R69, -0x2daee0ad, RZ ;  /* 0xd2511f5345447825 */ /* 0x000fe800078e00ff */
[----:B------:R-:W-:Y:S01]  /*58b0*/  IMAD.WIDE.U32 R74, R74, -0x2daee0ad, RZ ;  /* 0xd2511f534a4a7825 */ /* 0x000fe200078e00ff */
[----:B------:R-:W-:Y:S01]  /*58c0*/  LOP3.LUT R70, R69, UR4, R70, 0x96, !PT ;  /* 0x0000000445467c12 */ /* 0x000fe2000f8e9646 */
[----:B------:R-:W-:Y:S02]  /*58d0*/  UIADD3 UR4, UR12, 0x646e171e, URZ ;  /* 0x646e171e0c047890 */ /* 0x000fe4000fffe03f */
[----:B------:R-:W-:Y:S02]  /*58e0*/  FMUL.FTZ R77, R78, 1.4426950216293334961 ;  /* 0x3fb8aa3b4e4d7820 */ /* 0x000fe40000410000 */
[----:B------:R-:W-:Y:S02]  /*58f0*/  IMAD.WIDE.U32 R70, R70, -0x326172a9, RZ ;  /* 0xcd9e8d5746467825 */ /* 0x000fe400078e00ff */
[----:B------:R-:W-:Y:S01]  /*5900*/  LOP3.LUT R69, R75, UR4, R68, 0x96, !PT ;  /* 0x000000044b457c12 */ /* 0x000fe2000f8e9644 */
[----:B------:R-:W-:Y:S01]  /*5910*/  UIADD3 UR4, UR10, -0x4ab325aa, URZ ;  /* 0xb54cda560a047890 */ /* 0x000fe2000fffe03f */
[----:B------:R-:W-:Y:S05]  /*5920*/  FMUL.FTZ R68, R79, 1.4426950216293334961 ;  /* 0x3fb8aa3b4f447820 */ /* 0x000fea0000410000 */
[----:B------:R-:W-:Y:S02]  /*5930*/  FSEL R68, R68, RZ, P0 ;  /* 0x000000ff44447208 */ /* 0x000fe40000000000 */
[----:B------:R-:W-:Y:S02]  /*5940*/  FSETP.NEU.FTZ.AND P0, PT, R78, -INF , PT ;  /* 0xff8000004e00780b */ /* 0x000fe40003f1d000 */
[----:B------:R-:W-:Y:S01]  /*5950*/  LOP3.LUT R76, R71, UR4, R76, 0x96, !PT ;  /* 0x00000004474c7c12 */ /* 0x000fe2000f8e964c */
[--C-:B------:R-:W-:Y:S01]  /*5960*/  FFMA.FTZ R16, R16, c[0x0][0x23c], -R68.reuse ;  /* 0x00008f0010107a23 */ /* 0x100fe20000010844 */
[----:B------:R-:W-:Y:S01]  /*5970*/  ULDC.U8 UR4, c[0x0][0x2d8] ;  /* 0x0000b60000047ab9 */ /* 0x000fe20000000000 */
[--C-:B------:R-:W-:Y:S02]  /*5980*/  FFMA.FTZ R8, R8, c[0x0][0x23c], -R68.reuse ;  /* 0x00008f0008087a23 */ /* 0x100fe40000010844 */
[----:B------:R1:W2:Y:S01]  /*5990*/  MUFU.EX2 R89, R16 ;  /* 0x0000001000597308 */ /* 0x0002a20000000800 */
[--C-:B------:R-:W-:Y:S02]  /*59a0*/  FFMA.FTZ R12, R12, c[0x0][0x23c], -R68.reuse ;  /* 0x00008f000c0c7a23 */ /* 0x100fe40000010844 */
[--C-:B------:R-:W-:Y:S02]  /*59b0*/  FFMA.FTZ R4, R4, c[0x0][0x23c], -R68.reuse ;  /* 0x00008f0004047a23 */ /* 0x100fe40000010844 */
[--C-:B------:R-:W-:Y:S02]  /*59c0*/  FFMA.FTZ R5, R5, c[0x0][0x23c], -R68.reuse ;  /* 0x00008f0005057a23 */ /* 0x100fe40000010844 */
[--C-:B------:R-:W-:Y:S02]  /*59d0*/  FFMA.FTZ R9, R9, c[0x0][0x23c], -R68.reuse ;  /* 0x00008f0009097a23 */ /* 0x100fe40000010844 */
[--C-:B------:R-:W-:Y:S01]  /*59e0*/  FFMA.FTZ R13, R13, c[0x0][0x23c], -R68.reuse ;  /* 0x00008f000d0d7a23 */ /* 0x100fe20000010844 */
[----:B------:R3:W4:Y:S01]  /*59f0*/  MUFU.EX2 R86, R8 ;  /* 0x0000000800567308 */ /* 0x0007220000000800 */
[----:B------:R-:W-:Y:S09]  /*5a00*/  FFMA.FTZ R68, R17, c[0x0][0x23c], -R68 ;  /* 0x00008f0011447a23 */ /* 0x000ff20000010844 */
[----:B------:R2:W-:Y:S01]  /*5a10*/  MUFU.EX2 R84, R4 ;  /* 0x0000000400547308 */ /* 0x0005e20000000800 */
[----:B-1----:R-:W-:Y:S05]  /*5a20*/  FSEL R16, R77, RZ, P0 ;  /* 0x000000ff4d107208 */ /* 0x002fea0000000000 */
[--C-:B------:R-:W-:Y:S04]  /*5a30*/  FFMA.FTZ R7, R7, c[0x0][0x23c], -R16.reuse ;  /* 0x00008f0007077a23 */ /* 0x100fe80000010810 */
[----:B------:R1:W1:Y:S01]  /*5a40*/  MUFU.EX2 R87, R12 ;  /* 0x0000000c00577308 */ /* 0x0002620000000800 */
[--C-:B------:R-:W-:Y:S02]  /*5a50*/  FFMA.FTZ R6, R6, c[0x0][0x23c], -R16.reuse ;  /* 0x00008f0006067a23 */ /* 0x100fe40000010810 */
[--C-:B------:R-:W-:Y:S01]  /*5a60*/  FFMA.FTZ R19, R19, c[0x0][0x23c], -R16.reuse ;  /* 0x00008f0013137a23 */ /* 0x100fe20000010810 */
[----:B---3--:R-:W-:Y:S01]  /*5a70*/  LOP3.LUT R8, R74, 0xff, RZ, 0xc0, !PT ;  /* 0x000000ff4a087812 */ /* 0x008fe200078ec0ff */
[--C-:B------:R-:W-:Y:S02]  /*5a80*/  FFMA.FTZ R11, R11, c[0x0][0x23c], -R16.reuse ;  /* 0x00008f000b0b7a23 */ /* 0x100fe40000010810 */
[--C-:B------:R-:W-:Y:S01]  /*5a90*/  FFMA.FTZ R10, R10, c[0x0][0x23c], -R16.reuse ;  /* 0x00008f000a0a7a23 */ /* 0x100fe20000010810 */
[----:B------:R-:W-:Y:S01]  /*5aa0*/  ISETP.LE.U32.AND P6, PT, R8, UR4, PT ;  /* 0x0000000408007c0c */ /* 0x000fe2000bfc3070 */
[--C-:B------:R-:W-:Y:S01]  /*5ab0*/  FFMA.FTZ R15, R15, c[0x0][0x23c], -R16.reuse ;  /* 0x00008f000f0f7a23 */ /* 0x100fe20000010810 */
[----:B------:R3:W3:Y:S01]  /*5ac0*/  MUFU.EX2 R85, R7 ;  /* 0x0000000700557308 */ /* 0x0006e20000000800 */
[----:B------:R-:W-:Y:S01]  /*5ad0*/  LOP3.LUT R8, R70, 0xff, RZ, 0xc0, !PT ;  /* 0x000000ff46087812 */ /* 0x000fe200078ec0ff */
[--C-:B------:R-:W-:Y:S01]  /*5ae0*/  FFMA.FTZ R14, R14, c[0x0][0x23c], -R16.reuse ;  /* 0x00008f000e0e7a23 */ /* 0x100fe20000010810 */
[----:B--2---:R-:W-:Y:S01]  /*5af0*/  LOP3.LUT R4, R69, 0xff, RZ, 0xc0, !PT ;  /* 0x000000ff45047812 */ /* 0x004fe200078ec0ff */
[----:B------:R-:W-:Y:S01]  /*5b00*/  FFMA.FTZ R16, R18, c[0x0][0x23c], -R16 ;  /* 0x00008f0012107a23 */ /* 0x000fe20000010810 */
[----:B------:R-:W-:Y:S02]  /*5b10*/  ISETP.LE.U32.AND P5, PT, R8, UR4, PT ;  /* 0x0000000408007c0c */ /* 0x000fe4000bfa3070 */
[----:B------:R-:W-:Y:S03]  /*5b20*/  ISETP.LE.U32.AND P3, PT, R4, UR4, PT ;  /* 0x0000000404007c0c */ /* 0x000fe6000bf63070 */
[----:B------:R2:W-:Y:S01]  /*5b30*/  MUFU.EX2 R83, R6 ;  /* 0x0000000600537308 */ /* 0x0005e20000000800 */
[----:B------:R-:W-:Y:S01]  /*5b40*/  @!P6 FADD.FTZ R89, -R89, -RZ ;  /* 0x800000ff5959e221 */ /* 0x000fe20000010100 */
[--C-:B-1----:R-:W-:Y:S04]  /*5b50*/  SHF.R.U32.HI R12, RZ, 0x10, R74.reuse ;  /* 0x00000010ff0c7819 */ /* 0x102fe8000001164a */
[----:B------:R-:W-:Y:S02]  /*5b60*/  LOP3.LUT R4, R12, 0xff, RZ, 0xc0, !PT ;  /* 0x000000ff0c047812 */ /* 0x000fe400078ec0ff */
[----:B----4-:R-:W-:Y:S02]  /*5b70*/  @!P5 FADD.FTZ R86, -R86, -RZ ;  /* 0x800000ff5656d221 */ /* 0x010fe40000010100 */
[----:B------:R1:W-:Y:S01]  /*5b80*/  MUFU.EX2 R81, R5 ;  /* 0x0000000500517308 */ /* 0x0003e20000000800 */
[----:B------:R-:W-:Y:S01]  /*5b90*/  LOP3.LUT R12, R70, 0xffff, RZ, 0xc0, !PT ;  /* 0x0000ffff460c7812 */ /* 0x000fe200078ec0ff */
[----:B------:R-:W-:Y:S01]  /*5ba0*/  @!P3 FADD.FTZ R87, -R87, -RZ ;  /* 0x800000ff5757b221 */ /* 0x000fe20000010100 */
[----:B------:R-:W-:Y:S02]  /*5bb0*/  ISETP.LE.U32.AND P1, PT, R4, UR4, PT ;  /* 0x0000000404007c0c */ /* 0x000fe4000bf23070 */
[----:B---3--:R-:W-:Y:S02]  /*5bc0*/  SHF.R.U32.HI R7, RZ, 0x18, R74 ;  /* 0x00000018ff077819 */ /* 0x008fe4000001164a */
[--C-:B------:R-:W-:Y:S02]  /*5bd0*/  SHF.R.U32.HI R4, RZ, 0x18, R76.reuse ;  /* 0x00000018ff047819 */ /* 0x100fe4000001164c */
[----:B------:R-:W-:Y:S01]  /*5be0*/  ISETP.LE.U32.AND P0, PT, R7, UR4, PT ;  /* 0x0000000407007c0c */ /* 0x000fe2000bf03070 */
[----:B------:R-:W3:Y:S01]  /*5bf0*/  MUFU.EX2 R88, R19 ;  /* 0x0000001300587308 */ /* 0x000ee20000000800 */
[----:B------:R-:W-:Y:S02]  /*5c00*/  ISETP.LE.U32.AND P6, PT, R4, UR4, PT ;  /* 0x0000000404007c0c */ /* 0x000fe4000bfc3070 */
[----:B------:R-:W-:Y:S02]  /*5c10*/  LOP3.LUT R4, R76, 0xff, RZ, 0xc0, !PT ;  /* 0x000000ff4c047812 */ /* 0x000fe400078ec0ff */
[--C-:B--2---:R-:W-:Y:S02]  /*5c20*/  SHF.R.U32.HI R6, RZ, 0x18, R69.reuse ;  /* 0x00000018ff067819 */ /* 0x104fe40000011645 */
[----:B------:R-:W-:Y:S02]  /*5c30*/  LOP3.LUT R74, R74, 0xffff, RZ, 0xc0, !PT ;  /* 0x0000ffff4a4a7812 */ /* 0x000fe400078ec0ff */
[----:B------:R-:W-:Y:S01]  /*5c40*/  ISETP.LE.U32.AND P2, PT, R6, UR4, PT ;  /* 0x0000000406007c0c */ /* 0x000fe2000bf43070 */
[----:B------:R-:W2:Y:S01]  /*5c50*/  MUFU.EX2 R82, R9 ;  /* 0x0000000900527308 */ /* 0x000ea20000000800 */
[----:B------:R-:W-:Y:S02]  /*5c60*/  SHF.R.U32.HI R6, RZ, 0x10, R76 ;  /* 0x00000010ff067819 */ /* 0x000fe4000001164c */
[----:B------:R-:W-:Y:S01]  /*5c70*/  LOP3.LUT R76, R76, 0xffff, RZ, 0xc0, !PT ;  /* 0x0000ffff4c4c7812 */ /* 0x000fe200078ec0ff */
[----:B------:R-:W-:Y:S01]  /*5c80*/  @!P6 FADD.FTZ R85, -R85, -RZ ;  /* 0x800000ff5555e221 */ /* 0x000fe20000010100 */
[----:B-1----:R-:W-:Y:S02]  /*5c90*/  LOP3.LUT R5, R6, 0xff, RZ, 0xc0, !PT ;  /* 0x000000ff06057812 */ /* 0x002fe400078ec0ff */
[----:B------:R-:W-:Y:S02]  /*5ca0*/  SHF.R.U32.HI R76, RZ, 0x8, R76 ;  /* 0x00000008ff4c7819 */ /* 0x000fe4000001164c */
[----:B------:R-:W-:Y:S01]  /*5cb0*/  ISETP.LE.U32.AND P3, PT, R5, UR4, PT ;  /* 0x0000000405007c0c */ /* 0x000fe2000bf63070 */
[----:B------:R-:W-:Y:S01]  /*5cc0*/  MUFU.EX2 R78, R11 ;  /* 0x0000000b004e7308 */ /* 0x000fe20000000800 */
[----:B------:R-:W-:Y:S02]  /*5cd0*/  LOP3.LUT R5, R76, 0xffff, RZ, 0xc0, !PT ;  /* 0x0000ffff4c057812 */ /* 0x000fe400078ec0ff */
[----:B------:R-:W-:Y:S01]  /*5ce0*/  SHF.R.U32.HI R7, RZ, 0x18, R70 ;  /* 0x00000018ff077819 */ /* 0x000fe20000011646 */
[----:B---3--:R-:W-:Y:S01]  /*5cf0*/  @!P0 FADD.FTZ R88, -R88, -RZ ;  /* 0x800000ff58588221 */ /* 0x008fe20000010100 */
[----:B------:R-:W-:Y:S02]  /*5d00*/  ISETP.LE.U32.AND P0, PT, R4, UR4, PT ;  /* 0x0000000404007c0c */ /* 0x000fe4000bf03070 */
[----:B------:R-:W-:Y:S02]  /*5d10*/  SHF.R.U32.HI R4, RZ, 0x8, R12 ;  /* 0x00000008ff047819 */ /* 0x000fe4000001160c */
[----:B------:R-:W-:Y:S01]  /*5d20*/  ISETP.LE.U32.AND P6, PT, R5, UR4, PT ;  /* 0x0000000405007c0c */ /* 0x000fe2000bfc3070 */
[----:B------:R-:W1:Y:S01]  /*5d30*/  MUFU.EX2 R76, R10 ;  /* 0x0000000a004c7308 */ /* 0x000e620000000800 */
[----:B------:R-:W-:Y:S01]  /*5d40*/  LOP3.LUT R4, R4, 0xffff, RZ, 0xc0, !PT ;  /* 0x0000ffff04047812 */ /* 0x000fe200078ec0ff */
[----:B------:R-:W-:Y:S01]  /*5d50*/  @!P3 FADD.FTZ R83, -R83, -RZ ;  /* 0x800000ff5353b221 */ /* 0x000fe20000010100 */
[----:B------:R-:W-:Y:S02]  /*5d60*/  SHF.R.U32.HI R5, RZ, 0x8, R74 ;  /* 0x00000008ff057819 */ /* 0x000fe4000001164a */
[----:B------:R-:W-:Y:S02]  /*5d70*/  ISETP.LE.U32.AND P5, PT, R4, UR4, PT ;  /* 0x0000000404007c0c */ /* 0x000fe4000bfa3070 */
[----:B------:R-:W-:Y:S01]  /*5d80*/  SHF.R.U32.HI R70, RZ, 0x10, R70 ;  /* 0x00000010ff467819 */ /* 0x000fe20000011646 */
[----:B------:R-:W-:Y:S01]  /*5d90*/  @!P0 FADD.FTZ R84, -R84, -RZ ;  /* 0x800000ff54548221 */ /* 0x000fe20000010100 */
[----:B------:R-:W-:Y:S01]  /*5da0*/  SHF.R.U32.HI R6, RZ, 0x10, R69 ;  /* 0x00000010ff067819 */ /* 0x000fe20000011645 */
[----:B------:R-:W-:Y:S01]  /*5db0*/  MUFU.EX2 R79, R13 ;  /* 0x0000000d004f7308 */ /* 0x000fe20000000800 */
[----:B------:R-:W-:Y:S01]  /*5dc0*/  LOP3.LUT R5, R5, 0xffff, RZ, 0xc0, !PT ;  /* 0x0000ffff05057812 */ /* 0x000fe200078ec0ff */
[----:B------:R-:W-:Y:S01]  /*5dd0*/  @!P6 FADD.FTZ R81, -R81, -RZ ;  /* 0x800000ff5151e221 */ /* 0x000fe20000010100 */
[----:B------:R-:W-:Y:S02]  /*5de0*/  LOP3.LUT R69, R69, 0xffff, RZ, 0xc0, !PT ;  /* 0x0000ffff45457812 */ /* 0x000fe400078ec0ff */
[----:B------:R-:W-:Y:S02]  /*5df0*/  LOP3.LUT R4, R6, 0xff, RZ, 0xc0, !PT ;  /* 0x000000ff06047812 */ /* 0x000fe400078ec0ff */
[----:B------:R-:W-:Y:S01]  /*5e00*/  LOP3.LUT R6, R70, 0xff, RZ, 0xc0, !PT ;  /* 0x000000ff46067812 */ /* 0x000fe200078ec0ff */
[----:B--2---:R-:W-:Y:S01]  /*5e10*/  @!P5 FADD.FTZ R82, -R82, -RZ ;  /* 0x800000ff5252d221 */ /* 0x004fe20000010100 */
[----:B------:R-:W-:Y:S01]  /*5e20*/  ISETP.LE.U32.AND P3, PT, R5, UR4, PT ;  /* 0x0000000405007c0c */ /* 0x000fe2000bf63070 */
[----:B------:R-:W2:Y:S01]  /*5e30*/  MUFU.EX2 R80, R15 ;  /* 0x0000000f00507308 */ /* 0x000ea20000000800 */
[----:B------:R-:W-:Y:S02]  /*5e40*/  F2FP.RELU.BF16.PACK_AB R5, R85, R83 ;  /* 0x000000535505723e */ /* 0x000fe400000018ff */
[----:B------:R-:W-:Y:S02]  /*5e50*/  ISETP.LE.U32.AND P0, PT, R4, UR4, PT ;  /* 0x0000000404007c0c */ /* 0x000fe4000bf03070 */
[----:B------:R-:W-:Y:S01]  /*5e60*/  SHF.R.U32.HI R4, RZ, 0x8, R69 ;  /* 0x00000008ff047819 */ /* 0x000fe20000011645 */
[----:B------:R-:W-:Y:S01]  /*5e70*/  STS [R93+0x14400], R5 ;  /* 0x014400055d007388 */ /* 0x000fe20000000800 */
[----:B------:R-:W-:Y:S02]  /*5e80*/  ISETP.LE.U32.AND P5, PT, R6, UR4, PT ;  /* 0x0000000406007c0c */ /* 0x000fe4000bfa3070 */
[----:B------:R-:W-:Y:S01]  /*5e90*/  F2FP.RELU.BF16.PACK_AB R6, R81, R84 ;  /* 0x000000545106723e */ /* 0x000fe200000018ff */
[----:B------:R-:W3:Y:S01]  /*5ea0*/  MUFU.EX2 R75, R14 ;  /* 0x0000000e004b7308 */ /* 0x000ee20000000800 */
[----:B------:R-:W-:Y:S02]  /*5eb0*/  ISETP.LE.U32.AND P4, PT, R7, UR4, PT ;  /* 0x0000000407007c0c */ /* 0x000fe4000bf83070 */
[----:B------:R-:W-:Y:S01]  /*5ec0*/  LOP3.LUT R4, R4, 0xffff, RZ, 0xc0, !PT ;  /* 0x0000ffff04047812 */ /* 0x000fe200078ec0ff */
[----:B------:R4:W-:Y:S03]  /*5ed0*/  STS [R93+0x14000], R6 ;  /* 0x014000065d007388 */ /* 0x0009e60000000800 */
[----:B------:R-:W-:Y:S02]  /*5ee0*/  ISETP.LE.U32.AND P6, PT, R4, UR4, PT ;  /* 0x0000000404007c0c */ /* 0x000fe4000bfc3070 */
[----:B------:R-:W-:Y:S01]  /*5ef0*/  F2FP.RELU.BF16.PACK_AB R4, R82, R86 ;  /* 0x000000565204723e */ /* 0x000fe200000018ff */
[----:B------:R-:W4:Y:S01]  /*5f00*/  MUFU.EX2 R77, R68 ;  /* 0x00000044004d7308 */ /* 0x000f220000000800 */
[----:B-1----:R-:W-:Y:S03]  /*5f10*/  @!P5 FADD.FTZ R76, -R76, -RZ ;  /* 0x800000ff4c4cd221 */ /* 0x002fe60000010100 */
[----:B------:R1:W-:Y:S01]  /*5f20*/  STS [R92+0x14000], R4 ;  /* 0x014000045c007388 */ /* 0x0003e20000000800 */
[----:B------:R-:W-:Y:S02]  /*5f30*/  @!P4 FADD.FTZ R78, -R78, -RZ ;  /* 0x800000ff4e4ec221 */ /* 0x000fe40000010100 */
[----:B--2---:R-:W-:Y:S01]  /*5f40*/  @!P2 FADD.FTZ R80, -R80, -RZ ;  /* 0x800000ff5050a221 */ /* 0x004fe20000010100 */
[----:B------:R-:W-:Y:S02]  /*5f50*/  FSETP.GE.FTZ.AND P2, PT, R81, RZ, PT ;  /* 0x000000ff5100720b */ /* 0x000fe40003f56000 */
[----:B------:R-:W2:Y:S01]  /*5f60*/  MUFU.EX2 R74, R16 ;  /* 0x00000010004a7308 */ /* 0x000ea20000000800 */
[----:B------:R-:W-:Y:S01]  /*5f70*/  @!P6 FADD.FTZ R79, -R79, -RZ ;  /* 0x800000ff4f4fe221 */ /* 0x000fe20000010100 */
[----:B------:R-:W-:Y:S01]  /*5f80*/  F2FP.RELU.BF16.PACK_AB R8, R78, R76 ;  /* 0x0000004c4e08723e */ /* 0x000fe200000018ff */
[----:B---3--:R-:W-:Y:S01]  /*5f90*/  @!P0 FADD.FTZ R75, -R75, -RZ ;  /* 0x800000ff4b4b8221 */ /* 0x008fe20000010100 */
[----:B------:R-:W-:Y:S02]  /*5fa0*/  FSETP.GE.FTZ.AND P0, PT, R85, RZ, PT ;  /* 0x000000ff5500720b */ /* 0x000fe40003f16000 */
[----:B------:R-:W-:Y:S01]  /*5fb0*/  F2FP.RELU.BF16.PACK_AB R7, R79, R87 ;  /* 0x000000574f07723e */ /* 0x000fe200000018ff */
[----:B------:R-:W-:Y:S01]  /*5fc0*/  STS [R92+0x14400], R8 ;  /* 0x014400085c007388 */ /* 0x000fe20000000800 */
[----:B----4-:R-:W-:Y:S03]  /*5fd0*/  F2FP.RELU.BF16.PACK_AB R6, R80, R75 ;  /* 0x0000004b5006723e */ /* 0x010fe600000018ff */
[----:B------:R-:W-:Y:S01]  /*5fe0*/  STS [R91+0x14000], R7 ;  /* 0x014000075b007388 */ /* 0x000fe20000000800 */
[----:B------:R-:W-:Y:S01]  /*5ff0*/  @!P3 FADD.FTZ R77, -R77, -RZ ;  /* 0x800000ff4d4db221 */ /* 0x000fe20000010100 */
[----:B------:R-:W-:Y:S02]  /*6000*/  FSETP.GE.FTZ.AND P3, PT, R84, RZ, PT ;  /* 0x000000ff5400720b */ /* 0x000fe40003f76000 */
[----:B------:R-:W-:Y:S02]  /*6010*/  STS [R91+0x14400], R6 ;  /* 0x014400065b007388 */ /* 0x000fe40000000800 */
[----:B------:R-:W-:Y:S01]  /*6020*/  F2FP.RELU.BF16.PACK_AB R5, R77, R89 ;  /* 0x000000594d05723e */ /* 0x000fe200000018ff */
[----:B--2---:R-:W-:Y:S04]  /*6030*/  @!P1 FADD.FTZ R74, -R74, -RZ ;  /* 0x800000ff4a4a9221 */ /* 0x004fe80000010100 */
[----:B------:R-:W-:Y:S01]  /*6040*/  STS [R90+0x14000], R5 ;  /* 0x014000055a007388 */ /* 0x000fe20000000800 */
[----:B------:R-:W-:Y:S02]  /*6050*/  FSETP.GE.FTZ.AND P1, PT, R83, RZ, PT ;  /* 0x000000ff5300720b */ /* 0x000fe40003f36000 */
[----:B-1----:R-:W-:Y:S05]  /*6060*/  F2FP.RELU.BF16.PACK_AB R4, R88, R74 ;  /* 0x0000004a5804723e */ /* 0x002fea00000018ff */
        /* <DEDUP_REMOVED lines=84> */
[----:B------:R-:W-:Y:S01]  /*65b0*/  FADD.FTZ R9, -R73, R9 ;  /* 0x0000000949097221 */ /* 0x000fe20000010100 */
[----:B------:R-:W-:Y:S01]  /*65c0*/  FSETP.GE.FTZ.AND P0, PT, R87, RZ, PT ;  /* 0x000000ff5700720b */ /* 0x000fe20003f16000 */
[----:B------:R1:W-:Y:S01]  /*65d0*/  STS [R93+0x12000], R5 ;  /* 0x012000055d007388 */ /* 0x0003e20000000800 */
[----:B------:R-:W-:Y:S01]  /*65e0*/  FADD.FTZ R6, -R73, R12 ;  /* 0x0000000c49067221 */ /* 0x000fe20000010100 */
[----:B------:R-:W-:Y:S01]  /*65f0*/  FSEL R10, R8, R73, P3 ;  /* 0x00000049080a7208 */ /* 0x000fe20001800000 */
        /* <DEDUP_REMOVED lines=182> */
.L_x_951:
        /* <DEDUP_REMOVED lines=417> */
.L_x_952:
[----:B------:R-:W-:Y:S02]  /*8b70*/  UISETP.GT.AND UP0, UPT, UR11, UR19, UPT ;  /* 0x000000130b00728c */ /* 0x000fe4000bf04270 */
[----:B------:R-:W-:Y:S04]  /*8b80*/  UIADD3 UR4, UR11, -0x1, URZ ;  /* 0xffffffff0b047890 */ /* 0x000fe8000fffe03f */
[----:B------:R-:W-:Y:S03]  /*8b90*/  PLOP3.LUT P0, PT, PT, PT, UP0, 0x80, 0x0 ;  /* 0x000000000000781c */ /* 0x000fe60003f0f008 */
[----:B------:R-:W-:Y:S10]  /*8ba0*/  UMOV UR11, UR4 ;  /* 0x00000004000b7c82 */ /* 0x000ff40008000000 */
[----:B------:R-:W-:-:S05]  /*8bb0*/  @P0 BRA `(.L_x_953) ;  /* 0xffffbb1000000947 */ /* 0x000fca000383ffff */
[----:B------:R-:W2:Y:S04]  /*8bc0*/  LDL R85, [R1+0x78] ;  /* 0x0000780001557983 */ /* 0x000ea80000100800 */
[----:B------:R-:W3:Y:S01]  /*8bd0*/  LDL R84, [R1+0x7c] ;  /* 0x00007c0001547983 */ /* 0x000ee20000100800 */
[----:B------:R-:W-:Y:S01]  /*8be0*/  FMUL.FTZ R15, R49, c[0x0][0x2dc] ;  /* 0x0000b700310f7a20 */ /* 0x000fe20000410000 */
[----:B------:R-:W-:Y:S01]  /*8bf0*/  UISETP.NE.AND UP0, UPT, UR26, -0x1, UPT ;  /* 0xffffffff1a00788c */ /* 0x000fe2000bf05270 */
[----:B------:R-:W-:Y:S01]  /*8c00*/  FMUL.FTZ R69, R48, c[0x0][0x2dc] ;  /* 0x0000b70030457a20 */ /* 0x000fe20000410000 */
[----:B------:R-:W-:Y:S01]  /*8c10*/  ULDC.64 UR10, c[0x0][0x3a0] ;  /* 0x0000e800000a7ab9 */ /* 0x000fe20000000a00 */
[----:B------:R-:W-:-:S02]  /*8c20*/  FMUL.FTZ R100, R100, c[0x0][0x2e0] ;  /* 0x0000b80064647a20 */ /* 0x000fc40000410000 */
        /* <DEDUP_REMOVED lines=9> */
[----:B------:R-:W-:Y:S02]  /*8cc0*/  FMUL.FTZ R48, R103, c[0x0][0x2e0] ;  /* 0x0000b80067307a20 */ /* 0x000fe40000410000 */
        /* <DEDUP_REMOVED lines=198> */
.L_x_954:
        /* <DEDUP_REMOVED lines=18> */
.L_x_955:
[----:B------:R-:W-:Y:S01]  /*9a50*/  BAR.SYNC.DEFER_BLOCKING 0x0 ;  /* 0x0000000000007b1d */ /* 0x000fe20000010000 */
[----:B------:R-:W-:Y:S01]  /*9a60*/  USHF.R.S32.HI UR10, URZ, 0x1f, UR25 ;  /* 0x0000001f3f0a7899 */ /* 0x000fe20008011419 */
[--C-:B-1----:R-:W-:Y:S01]  /*9a70*/  SHF.R.S32.HI R7, RZ, 0x1f, R246.reuse ;  /* 0x0000001fff077819 */ /* 0x102fe200000114f6 */
[----:B------:R-:W-:Y:S02]  /*9a80*/  IMAD.U32 R4, RZ, RZ, UR25 ;  /* 0x00000019ff047e24 */ /* 0x000fe4000f8e00ff */
[----:B------:R-:W-:Y:S01]  /*9a90*/  IMAD.MOV.U32 R6, RZ, RZ, R246 ;  /* 0x000000ffff067224 */ /* 0x000fe200078e00f6 */
[----:B------:R-:W1:Y:S01]  /*9aa0*/  S2R R15, SR_TID.X ;  /* 0x00000000000f7919 */ /* 0x000e620000002100 */
[----:B------:R-:W-:Y:S01]  /*9ab0*/  ULDC.64 UR4, c[0x0][0x3a0] ;  /* 0x0000e80000047ab9 */ /* 0x000fe20000000a00 */
[----:B------:R-:W-:Y:S01]  /*9ac0*/  BSSY B0, `(.L_x_956) ;  /* 0x000002f000007945 */ /* 0x000fe20003800000 */
[----:B------:R-:W-:Y:S01]  /*9ad0*/  UIMAD UR4, UR10, UR4, URZ ;  /* 0x000000040a0472a4 */ /* 0x000fe2000f8e023f */
[----:B------:R-:W2:Y:S01]  /*9ae0*/  S2R R64, SR_TID.X ;  /* 0x0000000000407919 */ /* 0x000ea20000002100 */
[----:B------:R-:W-:Y:S01]  /*9af0*/  IMAD.WIDE.U32 R4, R4, c[0x0][0x3a0], R6 ;  /* 0x0000e80004047a25 */ /* 0x000fe200078e0006 */
[----:B------:R-:W-:-:S02]  /*9b00*/  ULDC.64 UR6, c[0x0][0x3b8] ;  /* 0x0000ee0000067ab9 */ /* 0x000fc40000000a00 */
[----:B------:R-:W-:Y:S02]  /*9b10*/  UIMAD UR5, UR25, UR5, UR4 ;  /* 0x00000005190572a4 */ /* 0x000fe4000f8e0204 */
[----:B------:R-:W-:Y:S01]  /*9b20*/  UIMAD UR4, UR33, -0x40, UR18 ;  /* 0xffffffc0210478a4 */ /* 0x000fe2000f8e0212 */
[----:B------:R-:W-:-:S03]  /*9b30*/  IADD3 R4, P0, R4, UR13, RZ ;  /* 0x0000000d04047c10 */ /* 0x000fc6000ff1e0ff */
        /* <DEDUP_REMOVED lines=39> */
.L_x_957:
[----:B------:R-:W-:Y:S05]  /*9db0*/  BSYNC B0 ;  /* 0x0000000000007941 */ /* 0x000fea0003800000 */
.L_x_956:
        /* <DEDUP_REMOVED lines=19> */
.L_x_959:
[----:B------:R-:W-:Y:S05]  /*9ef0*/  BSYNC B0 ;  /* 0x0000000000007941 */ /* 0x000fea0003800000 */
.L_x_958:
        /* <DEDUP_REMOVED lines=30> */
.L_x_961:
[----:B------:R-:W-:Y:S05]  /*a0e0*/  BSYNC B0 ;  /* 0x0000000000007941 */ /* 0x000fea0003800000 */
.L_x_960:
        /* <DEDUP_REMOVED lines=16> */
.L_x_932:
[----:B------:R-:W-:Y:S05]  /*a1f0*/  BSYNC B1 ;  /* 0x0000000000017941 */ /* 0x000fea0003800000 */
.L_x_918:
        /* <DEDUP_REMOVED lines=11> */
.L_x_962:
[----:B------:R-:W-:Y:S05]  /*a2b0*/  EXIT ;  /* 0x000000000000794d */ /* 0x000fea0003800000 */
.L_x_964:
        /* <DEDUP_REMOVED lines=12> */
.L_x_1601:


//--------------------- .text._ZN5flash44flash_bwd_dq_dk_dv_loop_seqk_parallel_kernelI23Flash_bwd_kernel_traitsILi192ELi64ELi64ELi8ELi4ELi2ELi2ELb1ELb1EN7cutlass10bfloat16_tE19Flash_kernel_traitsILi192ELi64ELi64ELi8ES3_EELb0ELb0ELb1ELb1ELb0ELb0ELb1EEEvNS_16Flash_bwd_paramsE --------------------------
	.section	.text._ZN5flash44flash_bwd_dq_dk_dv_loop_seqk_parallel_kernelI23Flash_bwd_kernel_traitsILi192ELi64ELi64ELi8ELi4ELi2ELi2ELb1ELb1EN7cutlass10bfloat16_tE19Flash_kernel_traitsILi192ELi64ELi64ELi8ES3_EELb0ELb0ELb1ELb1ELb0ELb0ELb1EEEvNS_16Flash_bwd_paramsE,"ax",@progbits
	.sectioninfo	@"SHI_REGISTERS=255"
	.align	128
        .global         _ZN5flash44flash_bwd_dq_dk_dv_loop_seqk_parallel_kernelI23Flash_bwd_kernel_traitsILi192ELi64ELi64ELi8ELi4ELi2ELi2ELb1ELb1EN7cutlass10bfloat16_tE19Flash_kernel_traitsILi192ELi64ELi64ELi8ES3_EELb0ELb0ELb1ELb1ELb0ELb0ELb1EEEvNS_16Flash_bwd_paramsE
        .type           _ZN5flash44flash_bwd_dq_dk_dv_loop_seqk_parallel_kernelI23Flash_bwd_kernel_traitsILi192ELi64ELi64ELi8ELi4ELi2ELi2ELb1ELb1EN7cutlass10bfloat16_tE19Flash_kernel_traitsILi192ELi64ELi64ELi8ES3_EELb0ELb0ELb1ELb1ELb0ELb0ELb1EEEvNS_16Flash_bwd_paramsE,@function
        .size           _ZN5flash44flash_bwd_dq_dk_dv_loop_seqk_parallel_kernelI23Flash_bwd_kernel_traitsILi192ELi64ELi64ELi8ELi4ELi2ELi2ELb1ELb1EN7cutlass10bfloat16_tE19Flash_kernel_traitsILi192ELi64ELi64ELi8ES3_EELb0ELb0ELb1ELb1ELb0ELb0ELb1EEEvNS_16Flash_bwd_paramsE,(.L_x_1602 - _ZN5flash44flash_bwd_dq_dk_dv_loop_seqk_parallel_kernelI23Flash_bwd_kernel_traitsILi192ELi64ELi64ELi8ELi4ELi2ELi2ELb1ELb1EN7cutlass10bfloat16_tE19Flash_kernel_traitsILi192ELi64ELi64ELi8ES3_EELb0ELb0ELb1ELb1ELb0ELb0ELb1EEEvNS_16Flash_bwd_paramsE)
        .other          _ZN5flash44flash_bwd_dq_dk_dv_loop_seqk_parallel_kernelI23Flash_bwd_kernel_traitsILi192ELi64ELi64ELi8ELi4ELi2ELi2ELb1ELb1EN7cutlass10bfloat16_tE19Flash_kernel_traitsILi192ELi64ELi64ELi8ES3_EELb0ELb0ELb1ELb1ELb0ELb0ELb1EEEvNS_16Flash_bwd_paramsE,@"STO_CUDA_ENTRY STV_DEFAULT"
_ZN5flash44flash_bwd_dq_dk_dv_loop_seqk_parallel_kernelI23Flash_bwd_kernel_traitsILi192ELi64ELi64ELi8ELi4ELi2ELi2ELb1ELb1EN7cutlass10bfloat16_tE19Flash_kernel_traitsILi192ELi64ELi64ELi8ES3_EELb0ELb0ELb1ELb1ELb0ELb0ELb1EEEvNS_16Flash_bwd_paramsE:
.text._ZN5flash44flash_bwd_dq_dk_dv_loop_seqk_parallel_kernelI23Flash_bwd_kernel_traitsILi192ELi64ELi64ELi8ELi4ELi2ELi2ELb1ELb1EN7cutlass10bfloat16_tE19Flash_kernel_traitsILi192ELi64ELi64ELi8ES3_EELb0ELb0ELb1ELb1ELb0ELb0ELb1EEEvNS_16Flash_bwd_paramsE:
        /* <DEDUP_REMOVED lines=210> */
.L_x_1011:
        /* <DEDUP_REMOVED lines=53> */
.L_x_965:
        /* <DEDUP_REMOVED lines=67> */
.L_x_967:
        /* <DEDUP_REMOVED lines=18> */
.L_x_968:
        /* <DEDUP_REMOVED lines=72> */
.L_x_969:
[----:B------:R-:W-:Y:S02]  /*1a40*/  UMOV UR11, UR52 ;  /* 0x00000034000b7c82 */ /* 0x000fe40008000000 */
.L_x_970:
        /* <DEDUP_REMOVED lines=111> */
.L_x_972:
        /* <DEDUP_REMOVED lines=18> */
.L_x_973:
        /* <DEDUP_REMOVED lines=34> */
.L_x_975:
[----:B-1----:R-:W-:Y:S05]  /*2480*/  BSYNC B0 ;  /* 0x0000000000007941 */ /* 0x002fea0003800000 */
.L_x_974:
        /* <DEDUP_REMOVED lines=19> */
.L_x_977:
[----:B------:R-:W-:Y:S05]  /*25c0*/  BSYNC B0 ;  /* 0x0000000000007941 */ /* 0x000fea0003800000 */
.L_x_976:
        /* <DEDUP_REMOVED lines=30> */
.L_x_979:
[----:B------:R-:W-:Y:S05]  /*27b0*/  BSYNC B0 ;  /* 0x0000000000007941 */ /* 0x000fea0003800000 */
.L_x_978:
        /* <DEDUP_REMOVED lines=18> */
.L_x_971:
        /* <DEDUP_REMOVED lines=55> */
.L_x_982:
[----:B------:R-:W-:Y:S05]  /*2c50*/  BSYNC B0 ;  /* 0x0000000000007941 */ /* 0x000fea0003800000 */
.L_x_981:
        /* <DEDUP_REMOVED lines=42> */
.L_x_984:
[----:B------:R-:W-:Y:S05]  /*2f00*/  BSYNC B0 ;  /* 0x0000000000007941 */ /* 0x000fea0003800000 */
.L_x_983:
        /* <DEDUP_REMOVED lines=29> */
.L_x_986:
[----:B------:R-:W-:Y:S05]  /*30e0*/  BSYNC B0 ;  /* 0x0000000000007941 */ /* 0x000fea0003800000 */
.L_x_985:
        /* <DEDUP_REMOVED lines=40> */
.L_x_988:
[----:B------:R-:W-:Y:S05]  /*3370*/  BSYNC B0 ;  /* 0x0000000000007941 */ /* 0x000fea0003800000 */
.L_x_987:
        /* <DEDUP_REMOVED lines=26> */
.L_x_990:
[----:B------:R-:W-:Y:S05]  /*3520*/  BSYNC B0 ;  /* 0x0000000000007941 */ /* 0x000fea0003800000 */
.L_x_989:
        /* <DEDUP_REMOVED lines=38> */
.L_x_992:
[----:B------:R-:W-:Y:S05]  /*3790*/  BSYNC B0 ;  /* 0x0000000000007941 */ /* 0x000fea0003800000 */
.L_x_991:
        /* <DEDUP_REMOVED lines=67> */
.L_x_994:
[----:B------:R-:W-:Y:S05]  /*3bd0*/  BSYNC B0 ;  /* 0x0000000000007941 */ /* 0x000fea0003800000 */
.L_x_993:
        /* <DEDUP_REMOVED lines=39> */
.L_x_996:
[----:B------:R-:W-:Y:S05]  /*3e50*/  BSYNC B0 ;  /* 0x0000000000007941 */ /* 0x000fea0003800000 */
.L_x_995:
        /* <DEDUP_REMOVED lines=122> */
.L_x_1001:
[----:B------:R-:W2:Y:S01]  /*4600*/  LDL R97, [R1+0x8] ;  /* 0x0000080001617983 */ /* 0x000ea20000100800 */
[----:B------:R-:W-:Y:S02]  /*4610*/  USHF.L.U32 UR9, UR8, 0x6, URZ ;  /* 0x0000000608097899 */ /* 0x000fe4000800063f */
[----:B------:R-:W-:Y:S01]  /*4620*/  ULDC UR10, c[0x0][0x2e4] ;  /* 0x0000b900000a7ab9 */ /* 0x000fe20000000800 */
[----:B------:R-:W3:Y:S01]  /*4630*/  LDL R96, [R1] ;  /* 0x0000000001607983 */ /* 0x000ee20000100800 */
[----:B------:R-:W-:Y:S03]  /*4640*/  UISETP.GE.AND UP0, UPT, UR9, UR20, UPT ;  /* 0x000000140900728c */ /* 0x000fe6000bf06270 */
[----:B------:R-:W4:Y:S04]  /*4650*/  LDL R95, [R1+0xc] ;  /* 0x00000c00015f7983 */ /* 0x000f280000100800 */
[----:B------:R-:W4:Y:S04]  /*4660*/  LDL R94, [R1+0x4] ;  /* 0x00000400015e7983 */ /* 0x000f280000100800 */
[----:B------:R-:W4:Y:S04]  /*4670*/  LDL R91, [R1+0x18] ;  /* 0x00001800015b7983 */ /* 0x000f280000100800 */
[----:B------:R-:W4:Y:S04]  /*4680*/  LDL R90, [R1+0x14] ;  /* 0x00001400015a7983 */ /* 0x000f280000100800 */
[----:B------:R-:W4:Y:S04]  /*4690*/  LDL R88, [R1+0x10] ;  /* 0x0000100001587983 */ /* 0x000f280000100800 */
[----:B------:R-:W0:Y:S08]  /*46a0*/  LDGDEPBAR ;  /* 0x00000000000079af */ /* 0x000e300000000000 */
[----:B------:R-:W4:Y:S04]  /*46b0*/  LDL R93, [R1+0x78] ;  /* 0x00007800015d7983 */ /* 0x000f280000100800 */
[----:B------:R-:W4:Y:S04]  /*46c0*/  LDL R92, [R1+0x74] ;  /* 0x00007400015c7983 */ /* 0x000f280000100800 */
[----:B------:R-:W4:Y:S01]  /*46d0*/  LDL R89, [R1+0x88] ;  /* 0x0000880001597983 */ /* 0x000f220000100800 */
[----:B------:R-:W-:Y:S04]  /*46e0*/  DEPBAR.LE SB0, 0x0 ;  /* 0x000080000000791a */ /* 0x000fe80000000000 */
[----:B------:R-:W-:Y:S08]  /*46f0*/  BAR.SYNC.DEFER_BLOCKING 0x0 ;  /* 0x0000000000007b1d */ /* 0x000ff00000010000 */
[----:B------:R-:W-:Y:S08]  /*4700*/  LDSM.16.M88.4 R84, [R252+0xc000] ;  /* 0x00c00000fc54783b */ /* 0x000ff00000000200 */
[----:B--2---:R-:W-:Y:S08]  /*4710*/  LDSM.16.M88.4 R16, [R97] ;  /* 0x000000006110783b */ /* 0x004ff00000000200 */
[----:B-1-3--:R-:W2:Y:S08]  /*4720*/  LDSM.16.M88.4 R8, [R96+0xc000] ;  /* 0x00c000006008783b */ /* 0x00aeb00000000200 */
[----:B------:R-:W3:Y:S08]  /*4730*/  LDSM.16.M88.4 R68, [R96+0xc800] ;  /* 0x00c800006044783b */ /* 0x000ef00000000200 */
[----:B----4-:R-:W-:Y:S08]  /*4740*/  LDSM.16.M88.4 R72, [R95] ;  /* 0x000000005f48783b */ /* 0x010ff00000000200 */
[----:B------:R-:W4:Y:S08]  /*4750*/  LDSM.16.M88.4 R76, [R94+0xc000] ;  /* 0x00c000005e4c783b */ /* 0x000f300000000200 */
[----:B------:R-:W1:Y:S01]  /*4760*/  LDSM.16.M88.4 R80, [R94+0xc800] ;  /* 0x00c800005e50783b */ /* 0x000e620000000200 */
[C---:B--2---:R-:W-:Y:S08]  /*4770*/  HMMA.16816.F32.BF16 R4, R16.reuse, R8, RZ ;  /* 0x000000081004723c */ /* 0x044ff000000418ff */
[C---:B------:R-:W-:Y:S08]  /*4780*/  HMMA.16816.F32.BF16 R8, R16.reuse, R10, RZ ;  /* 0x0000000a1008723c */ /* 0x040ff000000418ff */
[C---:B---3--:R-:W-:Y:S08]  /*4790*/  HMMA.16816.F32.BF16 R12, R16.reuse, R68, RZ ;  /* 0x00000044100c723c */ /* 0x048ff000000418ff */
[----:B------:R-:W-:Y:S01]  /*47a0*/  HMMA.16816.F32.BF16 R16, R16, R70, RZ ;  /* 0x000000461010723c */ /* 0x000fe200000418ff */
[----:B------:R-:W2:Y:S07]  /*47b0*/  LDSM.16.M88.4 R68, [R91] ;  /* 0x000000005b44783b */ /* 0x000eae0000000200 */
[C---:B----4-:R-:W-:Y:S08]  /*47c0*/  HMMA.16816.F32.BF16 R4, R72.reuse, R76, R4 ;  /* 0x0000004c4804723c */ /* 0x050ff00000041804 */
[C---:B------:R-:W-:Y:S01]  /*47d0*/  HMMA.16816.F32.BF16 R8, R72.reuse, R78, R8 ;  /* 0x0000004e4808723c */ /* 0x040fe20000041808 */
[----:B------:R-:W3:Y:S07]  /*47e0*/  LDSM.16.M88.4 R76, [R252+0xc800] ;  /* 0x00c80000fc4c783b */ /* 0x000eee0000000200 */
[C---:B-1----:R-:W-:Y:S08]  /*47f0*/  HMMA.16816.F32.BF16 R12, R72.reuse, R80, R12 ;  /* 0x00000050480c723c */ /* 0x042ff0000004180c */
[----:B------:R-:W-:Y:S01]  /*4800*/  HMMA.16816.F32.BF16 R16, R72, R82, R16 ;  /* 0x000000524810723c */ /* 0x000fe20000041810 */
[----:B------:R-:W-:Y:S07]  /*4810*/  LDSM.16.M88.4 R72, [R90] ;  /* 0x000000005a48783b */ /* 0x000fee0000000200 */
        /* <DEDUP_REMOVED lines=48> */
[----:B------:R-:W-:Y:S06]  /*4b20*/  LDSM.16.M88.4 R80, [R252+0x10000] ;  /* 0x01000000fc50783b */ /* 0x000fec0000000200 */
[----:B------:R-:W-:Y:S01]  /*4b30*/  IADD3 R68, P0, R93, UR17, RZ ;  /* 0x000000115d447c10 */ /* 0x000fe2000ff1e0ff */
[C---:B--2---:R-:W-:Y:S05]  /*4b40*/  HMMA.16816.F32.BF16 R4, R72.reuse, R84, R4 ;  /* 0x000000544804723c */ /* 0x044fea0000041804 */
[----:B------:R-:W-:Y:S03]  /*4b50*/  IADD3.X R69, R92, UR16, RZ, P0, !PT ;  /* 0x000000105c457c10 */ /* 0x000fe600087fe4ff */
[C---:B------:R-:W-:Y:S02]  /*4b60*/  HMMA.16816.F32.BF16 R8, R72.reuse, R86, R8 ;  /* 0x000000564808723c */ /* 0x040fe40000041808 */
[----:B------:R2:W5:Y:S04]  /*4b70*/  LDG.E R85, [R68.64] ;  /* 0x0000000444557981 */ /* 0x000568000c1e1900 */
[----:B------:R2:W5:Y:S02]  /*4b80*/  LDG.E R84, [R68.64+0x20] ;  /* 0x0000200444547981 */ /* 0x000564000c1e1900 */
[C---:B-1----:R-:W-:Y:S08]  /*4b90*/  HMMA.16816.F32.BF16 R12, R72.reuse, R76, R12 ;  /* 0x0000004c480c723c */ /* 0x042ff0000004180c */
[----:B------:R-:W-:Y:S01]  /*4ba0*/  HMMA.16816.F32.BF16 R16, R72, R78, R16 ;  /* 0x0000004e4810723c */ /* 0x000fe20000041810 */
[----:B------:R-:W-:Y:S08]  /*4bb0*/  LDSM.16.M88.4 R72, [R252+0x10800] ;  /* 0x01080000fc48783b */ /* 0x000ff00000000200 */
[----:B------:R-:W-:Y:S08]  /*4bc0*/  LDSM.16.M88.4 R76, [R90+0x4000] ;  /* 0x004000005a4c783b */ /* 0x000ff00000000200 */
[----:B--2---:R-:W1:Y:S02]  /*4bd0*/  LDSM.16.M88.4 R68, [R91+0x4000] ;  /* 0x004000005b44783b */ /* 0x004e640000000200 */
[C---:B-1----:R-:W-:Y:S08]  /*4be0*/  HMMA.16816.F32.BF16 R4, R68.reuse, R80, R4 ;  /* 0x000000504404723c */ /* 0x042ff00000041804 */
[C---:B------:R-:W-:Y:S01]  /*4bf0*/  HMMA.16816.F32.BF16 R8, R68.reuse, R82, R8 ;  /* 0x000000524408723c */ /* 0x040fe20000041808 */
[----:B------:R-:W1:Y:S07]  /*4c00*/  LDSM.16.M88.4 R80, [R88+0x10000] ;  /* 0x010000005850783b */ /* 0x000e6e0000000200 */
[C---:B------:R-:W-:Y:S07]  /*4c10*/  HMMA.16816.F32.BF16 R12, R68.reuse, R72, R12 ;  /* 0x00000048440c723c */ /* 0x040fee000004180c */
[----:B------:R-:W-:Y:S01]  /*4c20*/  IADD3 R72, R89, UR9, RZ ;  /* 0x0000000959487c10 */ /* 0x000fe2000fffe0ff */
[----:B------:R-:W-:Y:S01]  /*4c30*/  HMMA.16816.F32.BF16 R16, R68, R74, R16 ;  /* 0x0000004a4410723c */ /* 0x000fe20000041810 */
[----:B------:R-:W2:Y:S03]  /*4c40*/  LDSM.16.M88.4 R68, [R88+0x10800] ;  /* 0x010800005844783b */ /* 0x000ea60000000200 */
[C---:B------:R-:W-:Y:S02]  /*4c50*/  IADD3 R73, R72.reuse, 0x8, RZ ;  /* 0x0000000848497810 */ /* 0x040fe40007ffe0ff */
[----:B------:R-:W-:Y:S02]  /*4c60*/  IABS R89, R72 ;  /* 0x0000004800597213 */ /* 0x000fe40000000000 */
[----:B------:R-:W-:Y:S04]  /*4c70*/  ISETP.GE.AND P1, PT, R73, RZ, PT ;  /* 0x000000ff4900720c */ /* 0x000fe80003f26270 */
[----:B------:R-:W-:Y:S01]  /*4c80*/  I2F R89, R89 ;  /* 0x0000005900597306 */ /* 0x000fe20000201400 */
[C---:B------:R-:W-:Y:S02]  /*4c90*/  IADD3 R74, R72.reuse, 0x7, RZ ;  /* 0x00000007484a7810 */ /* 0x040fe40007ffe0ff */
[----:B------:R-:W-:Y:S02]  /*4ca0*/  IADD3 R75, R72, -0x1, RZ ;  /* 0xffffffff484b7810 */ /* 0x000fe40007ffe0ff */
[----:B------:R-:W-:Y:S04]  /*4cb0*/  ISETP.GE.AND P0, PT, R74, RZ, PT ;  /* 0x000000ff4a00720c */ /* 0x000fe80003f06270 */
[C---:B------:R-:W-:Y:S02]  /*4cc0*/  @!P1 IADD3 R73, -R72.reuse, -0x8, RZ ;  /* 0xfffffff848499810 */ /* 0x040fe40007ffe1ff */
[----:B------:R-:W-:Y:S02]  /*4cd0*/  ISETP.GE.AND P1, PT, R75, RZ, PT ;  /* 0x000000ff4b00720c */ /* 0x000fe40003f26270 */
[----:B------:R3:W-:Y:S01]  /*4ce0*/  I2F R86, R73 ;  /* 0x0000004900567306 */ /* 0x0007e20000201400 */
[C---:B-1----:R-:W-:Y:S05]  /*4cf0*/  HMMA.16816.F32.BF16 R4, R76.reuse, R80, R4 ;  /* 0x000000504c04723c */ /* 0x042fea0000041804 */
[C---:B------:R-:W-:Y:S02]  /*4d00*/  @!P0 IADD3 R74, -R72.reuse, -0x7, RZ ;  /* 0xfffffff9484a8810 */ /* 0x040fe40007ffe1ff */
[C---:B------:R-:W-:Y:S01]  /*4d10*/  IADD3 R80, R72.reuse, -0x9, RZ ;  /* 0xfffffff748507810 */ /* 0x040fe20007ffe0ff */
[C---:B------:R-:W-:Y:S01]  /*4d20*/  HMMA.16816.F32.BF16 R8, R76.reuse, R82, R8 ;  /* 0x000000524c08723c */ /* 0x040fe20000041808 */
[----:B------:R1:W-:Y:S03]  /*4d30*/  I2F R82, R74 ;  /* 0x0000004a00527306 */ /* 0x0003e60000201400 */
[----:B------:R-:W-:Y:S02]  /*4d40*/  @!P1 IADD3 R75, -R72, 0x1, RZ ;  /* 0x00000001484b9810 */ /* 0x000fe40007ffe1ff */
[----:B------:R-:W-:Y:S02]  /*4d50*/  ISETP.GE.AND P1, PT, R80, RZ, PT ;  /* 0x000000ff5000720c */ /* 0x000fe40003f26270 */
[C---:B--2---:R-:W-:Y:S03]  /*4d60*/  HMMA.16816.F32.BF16 R12, R76.reuse, R68, R12 ;  /* 0x000000444c0c723c */ /* 0x044fe6000004180c */
[----:B------:R-:W-:Y:S01]  /*4d70*/  I2F R81, R75 ;  /* 0x0000004b00517306 */ /* 0x000fe20000201400 */
[C---:B---3--:R-:W-:Y:S04]  /*4d80*/  IADD3 R73, R72.reuse, -0x8, RZ ;  /* 0xfffffff848497810 */ /* 0x048fe80007ffe0ff */
[----:B------:R-:W-:Y:S03]  /*4d90*/  HMMA.16816.F32.BF16 R16, R76, R70, R16 ;  /* 0x000000464c10723c */ /* 0x000fe60000041810 */
[----:B------:R-:W-:Y:S01]  /*4da0*/  ISETP.GE.AND P0, PT, R73, RZ, PT ;  /* 0x000000ff4900720c */ /* 0x000fe20003f06270 */
[----:B------:R-:W-:Y:S01]  /*4db0*/  FMUL.FTZ R7, R7, c[0x0][0x2ec] ;  /* 0x0000bb0007077a20 */ /* 0x000fe20000410000 */
[C---:B------:R-:W-:Y:S01]  /*4dc0*/  IADD3 R69, R72.reuse, -0x18, RZ ;  /* 0xffffffe848457810 */ /* 0x040fe20007ffe0ff */
[----:B------:R-:W-:Y:S01]  /*4dd0*/  FMUL.FTZ R5, R5, c[0x0][0x2ec] ;  /* 0x0000bb0005057a20 */ /* 0x000fe20000410000 */
[C---:B------:R-:W-:Y:S01]  /*4de0*/  IADD3 R68, R72.reuse, -0x19, RZ ;  /* 0xffffffe748447810 */ /* 0x040fe20007ffe0ff */
[----:B------:R-:W-:Y:S01]  /*4df0*/  FMUL.FTZ R11, R11, c[0x0][0x2ec] ;  /* 0x0000bb000b0b7a20 */ /* 0x000fe20000410000 */
[C---:B-1----:R-:W-:Y:S03]  /*4e00*/  IADD3 R74, R72.reuse, -0x10, RZ ;  /* 0xfffffff0484a7810 */ /* 0x042fe60007ffe0ff */
[----:B------:R-:W-:Y:S01]  /*4e10*/  @!P1 IADD3 R80, -R72, 0x9, RZ ;  /* 0x0000000948509810 */ /* 0x000fe20007ffe1ff */
[----:B------:R-:W-:Y:S01]  /*4e20*/  FMUL.FTZ R4, R4, c[0x0][0x2ec] ;  /* 0x0000bb0004047a20 */ /* 0x000fe20000410000 */
[----:B------:R-:W1:Y:S01]  /*4e30*/  MUFU.TANH R11, R11 ;  /* 0x0000000b000b7308 */ /* 0x000e620000002400 */
[----:B------:R-:W-:Y:S01]  /*4e40*/  ISETP.GE.AND P1, PT, R69, RZ, PT ;  /* 0x000000ff4500720c */ /* 0x000fe20003f26270 */
[----:B------:R-:W-:Y:S01]  /*4e50*/  FMUL.FTZ R15, R15, c[0x0][0x2ec] ;  /* 0x0000bb000f0f7a20 */ /* 0x000fe20000410000 */
[----:B------:R-:W-:Y:S01]  /*4e60*/  @!P0 IADD3 R73, -R72, 0x8, RZ ;  /* 0x0000000848498810 */ /* 0x000fe20007ffe1ff */
[----:B------:R-:W-:Y:S01]  /*4e70*/  FMUL.FTZ R13, R13, c[0x0][0x2ec] ;  /* 0x0000bb000d0d7a20 */ /* 0x000fe20000410000 */
[----:B------:R-:W-:Y:S01]  /*4e80*/  ISETP.GE.AND P0, PT, R74, RZ, PT ;  /* 0x000000ff4a00720c */ /* 0x000fe20003f06270 */
[----:B------:R-:W-:Y:S02]  /*4e90*/  FMUL.FTZ R6, R6, c[0x0][0x2ec] ;  /* 0x0000bb0006067a20 */ /* 0x000fe40000410000 */
[----:B------:R-:W-:Y:S02]  /*4ea0*/  FMUL.FTZ R10, R10, c[0x0][0x2ec] ;  /* 0x0000bb000a0a7a20 */ /* 0x000fe40000410000 */
[----:B------:R2:W-:Y:S01]  /*4eb0*/  I2F R75, R73 ;  /* 0x00000049004b7306 */ /* 0x0005e20000201400 */
[----:B------:R-:W-:Y:S02]  /*4ec0*/  FMUL.FTZ R8, R8, c[0x0][0x2ec] ;  /* 0x0000bb0008087a20 */ /* 0x000fe40000410000 */
[----:B------:R-:W-:Y:S01]  /*4ed0*/  FMUL.FTZ R9, R9, c[0x0][0x2ec] ;  /* 0x0000bb0009097a20 */ /* 0x000fe20000410000 */
[----:B------:R-:W-:Y:S01]  /*4ee0*/  @!P1 IADD3 R69, -R72, 0x18, RZ ;  /* 0x0000001848459810 */ /* 0x000fe20007ffe1ff */
[----:B------:R-:W-:Y:S02]  /*4ef0*/  FMUL.FTZ R16, R16, c[0x0][0x2ec] ;  /* 0x0000bb0010107a20 */ /* 0x000fe40000410000 */
[----:B------:R-:W-:Y:S01]  /*4f00*/  FMUL.FTZ R14, R14, c[0x0][0x2ec] ;  /* 0x0000bb000e0e7a20 */ /* 0x000fe20000410000 */
[----:B------:R-:W-:Y:S01]  /*4f10*/  @!P0 IADD3 R74, -R72, 0x10, RZ ;  /* 0x00000010484a8810 */ /* 0x000fe20007ffe1ff */
[----:B------:R-:W-:Y:S01]  /*4f20*/  FMUL.FTZ R17, R17, c[0x0][0x2ec] ;  /* 0x0000bb0011117a20 */ /* 0x000fe20000410000 */
[----:B------:R-:W-:Y:S01]  /*4f30*/  MUFU.TANH R78, R15 ;  /* 0x0000000f004e7308 */ /* 0x000fe20000002400 */
[----:B------:R-:W-:Y:S01]  /*4f40*/  ISETP.GE.AND P0, PT, R68, RZ, PT ;  /* 0x000000ff4400720c */ /* 0x000fe20003f06270 */
[----:B------:R-:W-:Y:S02]  /*4f50*/  FMUL.FTZ R12, R12, c[0x0][0x2ec] ;  /* 0x0000bb000c0c7a20 */ /* 0x000fe40000410000 */
[----:B------:R-:W-:Y:S02]  /*4f60*/  FMUL.FTZ R18, R18, c[0x0][0x2ec] ;  /* 0x0000bb0012127a20 */ /* 0x000fe40000410000 */
[----:B------:R-:W-:Y:S04]  /*4f70*/  FMUL.FTZ R19, R19, c[0x0][0x2ec] ;  /* 0x0000bb0013137a20 */ /* 0x000fe80000410000 */
[----:B------:R1:W-:Y:S01]  /*4f80*/  MUFU.TANH R83, R13 ;  /* 0x0000000d00537308 */ /* 0x0003e20000002400 */
[C---:B--2---:R-:W-:Y:S03]  /*4f90*/  IADD3 R73, R72.reuse, -0x11, RZ ;  /* 0xffffffef48497810 */ /* 0x044fe60007ffe0ff */
[C---:B------:R-:W-:Y:S02]  /*4fa0*/  @!P0 IADD3 R68, -R72.reuse, 0x19, RZ ;  /* 0x0000001948448810 */ /* 0x040fe40007ffe1ff */
[----:B------:R-:W-:Y:S04]  /*4fb0*/  ISETP.GE.AND P2, PT, R73, RZ, PT ;  /* 0x000000ff4900720c */ /* 0x000fe80003f46270 */
[----:B------:R-:W-:Y:S01]  /*4fc0*/  MUFU.TANH R77, R4 ;  /* 0x00000004004d7308 */ /* 0x000fe20000002400 */
[----:B------:R-:W-:Y:S09]  /*4fd0*/  PLOP3.LUT P0, PT, PT, PT, UP0, 0x80, 0x0 ;  /* 0x000000000000781c */ /* 0x000ff20003f0f008 */
[----:B------:R-:W-:Y:S01]  /*4fe0*/  I2F R76, R69 ;  /* 0x00000045004c7306 */ /* 0x000fe20000201400 */
[----:B------:R-:W-:Y:S01]  /*4ff0*/  @!P2 IADD3 R73, -R72, 0x11, RZ ;  /* 0x000000114849a810 */ /* 0x000fe20007ffe1ff */
[----:B-1----:R-:W-:Y:S08]  /*5000*/  FFMA.FTZ R13, R81, -UR6, R11 ;  /* 0x80000006510d7c23 */ /* 0x002ff0000801000b */
[----:B------:R-:W1:Y:S10]  /*5010*/  MUFU.TANH R72, R7 ;  /* 0x0000000700487308 */ /* 0x000e740000002400 */
[----:B------:R-:W2:Y:S10]  /*5020*/  MUFU.TANH R7, R5 ;  /* 0x0000000500077308 */ /* 0x000eb40000002400 */
[----:B------:R-:W3:Y:S01]  /*5030*/  MUFU.TANH R6, R6 ;  /* 0x0000000600067308 */ /* 0x000ee20000002400 */
[----:B-1----:R-:W-:Y:S02]  /*5040*/  FFMA.FTZ R15, R82, -UR6, R72 ;  /* 0x80000006520f7c23 */ /* 0x002fe40008010048 */
[----:B------:R-:W-:Y:S07]  /*5050*/  FFMA.FTZ R4, -R72, R72, 1 ;  /* 0x3f80000048047423 */ /* 0x000fee0000010148 */
[----:B------:R1:W-:Y:S01]  /*5060*/  MUFU.TANH R70, R8 ;  /* 0x0000000800467308 */ /* 0x0003e20000002400 */
[----:B------:R-:W-:Y:S02]  /*5070*/  FMUL.FTZ R90, R4, c[0x0][0x2ec] ;  /* 0x0000bb00045a7a20 */ /* 0x000fe40000410000 */
[----:B--2---:R-:W-:Y:S02]  /*5080*/  FFMA.FTZ R5, -R7, R7, 1 ;  /* 0x3f80000007057423 */ /* 0x004fe40000010107 */
[----:B------:R-:W-:Y:S05]  /*5090*/  FFMA.FTZ R7, R81, -UR6, R7 ;  /* 0x8000000651077c23 */ /* 0x000fea0008010007 */
[----:B------:R3:W2:Y:S10]  /*50a0*/  MUFU.TANH R69, R9 ;  /* 0x0000000900457308 */ /* 0x0006b40000002400 */
[----:B------:R4:W4:Y:S01]  /*50b0*/  MUFU.TANH R87, R16 ;  /* 0x0000001000577308 */ /* 0x0009220000002400 */
[----:B-1----:R-:W-:Y:S09]  /*50c0*/  FFMA.FTZ R8, R89, -UR6, R77 ;  /* 0x8000000659087c23 */ /* 0x002ff2000801004d */
[----:B------:R-:W1:Y:S01]  /*50d0*/  MUFU.TANH R10, R10 ;  /* 0x0000000a000a7308 */ /* 0x000e620000002400 */
[----:B---3--:R-:W-:Y:S02]  /*50e0*/  FFMA.FTZ R9, -R6, R6, 1 ;  /* 0x3f80000006097423 */ /* 0x008fe40000010106 */
[----:B--2---:R-:W-:Y:S02]  /*50f0*/  FFMA.FTZ R4, -R69, R69, 1 ;  /* 0x3f80000045047423 */ /* 0x004fe40000010145 */
[----:B------:R-:W-:Y:S05]  /*5100*/  FMUL.FTZ R91, R9, c[0x0][0x2ec] ;  /* 0x0000bb00095b7a20 */ /* 0x000fea0000410000 */
[----:B------:R1:W-:Y:S01]  /*5110*/  MUFU.TANH R79, R14 ;  /* 0x0000000e004f7308 */ /* 0x0003e20000002400 */
[----:B------:R-:W-:Y:S02]  /*5120*/  FMUL.FTZ R92, R4, c[0x0][0x2ec] ;  /* 0x0000bb00045c7a20 */ /* 0x000fe40000410000 */
[----:B----4-:R-:W-:Y:S02]  /*5130*/  FFMA.FTZ R16, R86, -UR6, R6 ;  /* 0x8000000656107c23 */ /* 0x010fe40008010006 */
[----:B------:R-:W-:Y:S02]  /*5140*/  FFMA.FTZ R6, -R77, R77, 1 ;  /* 0x3f8000004d067423 */ /* 0x000fe4000001014d */
[----:B------:R-:W-:Y:S03]  /*5150*/  FMUL.FTZ R86, R5, c[0x0][0x2ec] ;  /* 0x0000bb0005567a20 */ /* 0x000fe60000410000 */
[----:B------:R2:W3:Y:S01]  /*5160*/  MUFU.TANH R82, R17 ;  /* 0x0000001100527308 */ /* 0x0004e20000002400 */
[----:B------:R-:W-:Y:S02]  /*5170*/  FFMA.FTZ R5, -R70, R70, 1 ;  /* 0x3f80000046057423 */ /* 0x000fe40000010146 */
[----:B------:R-:W-:Y:S02]  /*5180*/  FFMA.FTZ R70, R75, -UR6, R70 ;  /* 0x800000064b467c23 */ /* 0x000fe40008010046 */
[----:B------:R-:W-:Y:S02]  /*5190*/  FMUL.FTZ R93, R5, c[0x0][0x2ec] ;  /* 0x0000bb00055d7a20 */ /* 0x000fe40000410000 */
[----:B------:R-:W-:Y:S03]  /*51a0*/  FFMA.FTZ R72, -R87, R87, 1 ;  /* 0x3f80000057487423 */ /* 0x000fe60000010157 */
[----:B------:R-:W4:Y:S01]  /*51b0*/  I2F R80, R80 ;  /* 0x0000005000507306 */ /* 0x000f220000201400 */
[----:B-1----:R-:W-:Y:S02]  /*51c0*/  FFMA.FTZ R14, R89, -UR6, R10 ;  /* 0x80000006590e7c23 */ /* 0x002fe4000801000a */
[----:B------:R-:W-:Y:S07]  /*51d0*/  FMUL.FTZ R89, R6, c[0x0][0x2ec] ;  /* 0x0000bb0006597a20 */ /* 0x000fee0000410000 */
[----:B------:R-:W1:Y:S01]  /*51e0*/  I2F R71, R68 ;  /* 0x0000004400477306 */ /* 0x000e620000201400 */
[----:B--2---:R-:W-:Y:S02]  /*51f0*/  FFMA.FTZ R17, -R10, R10, 1 ;  /* 0x3f8000000a117423 */ /* 0x004fe4000001010a */
[----:B------:R-:W-:Y:S02]  /*5200*/  FFMA.FTZ R10, -R11, R11, 1 ;  /* 0x3f8000000b0a7423 */ /* 0x000fe4000001010b */
[----:B---3--:R-:W-:Y:S05]  /*5210*/  FFMA.FTZ R5, -R82, R82, 1 ;  /* 0x3f80000052057423 */ /* 0x008fea0000010152 */
[----:B------:R2:W3:Y:S01]  /*5220*/  MUFU.TANH R68, R12 ;  /* 0x0000000c00447308 */ /* 0x0004e20000002400 */
[----:B------:R-:W-:Y:S02]  /*5230*/  FMUL.FTZ R95, R17, c[0x0][0x2ec] ;  /* 0x0000bb00115f7a20 */ /* 0x000fe40000410000 */
[----:B------:R-:W-:Y:S02]  /*5240*/  FMUL.FTZ R94, R10, c[0x0][0x2ec] ;  /* 0x0000bb000a5e7a20 */ /* 0x000fe40000410000 */
[----:B----4-:R-:W-:Y:S02]  /*5250*/  FFMA.FTZ R11, R80, -UR6, R78 ;  /* 0x80000006500b7c23 */ /* 0x010fe4000801004e */
[----:B------:R-:W-:Y:S02]  /*5260*/  FFMA.FTZ R78, -R78, R78, 1 ;  /* 0x3f8000004e4e7423 */ /* 0x000fe4000001014e */
[----:B------:R-:W-:Y:S01]  /*5270*/  FFMA.FTZ R69, R80, -UR6, R69 ;  /* 0x8000000650457c23 */ /* 0x000fe20008010045 */
[----:B------:R-:W4:Y:S01]  /*5280*/  MUFU.TANH R88, R18 ;  /* 0x0000001200587308 */ /* 0x000f220000002400 */
[----:B------:R-:W-:Y:S02]  /*5290*/  FMUL.FTZ R80, R5, c[0x0][0x2ec] ;  /* 0x0000bb0005507a20 */ /* 0x000fe40000410000 */
[----:B-1----:R-:W-:Y:S02]  /*52a0*/  FFMA.FTZ R17, R71, -UR6, R82 ;  /* 0x8000000647117c23 */ /* 0x002fe40008010052 */
[----:B------:R-:W-:Y:S05]  /*52b0*/  FMUL.FTZ R82, R72, c[0x0][0x2ec] ;  /* 0x0000bb0048527a20 */ /* 0x000fea0000410000 */
[----:B------:R-:W1:Y:S01]  /*52c0*/  MUFU.TANH R81, R19 ;  /* 0x0000001300517308 */ /* 0x000e620000002400 */
[----:B--2---:R-:W-:Y:S02]  /*52d0*/  FFMA.FTZ R12, R75, -UR6, R79 ;  /* 0x800000064b0c7c23 */ /* 0x004fe4000801004f */
[----:B------:R-:W-:Y:S02]  /*52e0*/  FFMA.FTZ R79, -R79, R79, 1 ;  /* 0x3f8000004f4f7423 */ /* 0x000fe4000001014f */
[----:B---3--:R-:W-:Y:S02]  /*52f0*/  FFMA.FTZ R77, -R68, R68, 1 ;  /* 0x3f800000444d7423 */ /* 0x008fe40000010144 */
[----:B------:R-:W-:Y:S03]  /*5300*/  FFMA.FTZ R75, -R83, R83, 1 ;  /* 0x3f800000534b7423 */ /* 0x000fe60000010153 */
[----:B------:R-:W2:Y:S01]  /*5310*/  I2F R74, R74 ;  /* 0x0000004a004a7306 */ /* 0x000ea20000201400 */
[----:B----4-:R-:W-:Y:S02]  /*5320*/  FFMA.FTZ R6, -R88, R88, 1 ;  /* 0x3f80000058067423 */ /* 0x010fe40000010158 */
[----:B------:R-:W-:Y:S02]  /*5330*/  FFMA.FTZ R18, R76, -UR6, R87 ;  /* 0x800000064c127c23 */ /* 0x000fe40008010057 */
[----:B------:R-:W-:Y:S02]  /*5340*/  FMUL.FTZ R87, R79, c[0x0][0x2ec] ;  /* 0x0000bb004f577a20 */ /* 0x000fe40000410000 */
[----:B------:R-:W-:Y:S03]  /*5350*/  FMUL.FTZ R79, R77, c[0x0][0x2ec] ;  /* 0x0000bb004d4f7a20 */ /* 0x000fe60000410000 */
[----:B------:R-:W3:Y:S01]  /*5360*/  I2F R73, R73 ;  /* 0x0000004900497306 */ /* 0x000ee20000201400 */
[----:B-1----:R-:W-:Y:S02]  /*5370*/  FFMA.FTZ R4, -R81, R81, 1 ;  /* 0x3f80000051047423 */ /* 0x002fe40000010151 */
[C---:B--2---:R-:W-:Y:S02]  /*5380*/  FFMA.FTZ R68, R74.reuse, -UR6, R68 ;  /* 0x800000064a447c23 */ /* 0x044fe40008010044 */
[----:B------:R-:W-:Y:S02]  /*5390*/  FFMA.FTZ R10, R74, -UR6, R88 ;  /* 0x800000064a0a7c23 */ /* 0x000fe40008010058 */
[----:B------:R-:W-:Y:S02]  /*53a0*/  FMUL.FTZ R88, R6, c[0x0][0x2ec] ;  /* 0x0000bb0006587a20 */ /* 0x000fe40000410000 */
[C---:B---3--:R-:W-:Y:S02]  /*53b0*/  FFMA.FTZ R19, R73.reuse, -UR6, R83 ;  /* 0x8000000649137c23 */ /* 0x048fe40008010053 */
[----:B------:R-:W-:Y:S02]  /*53c0*/  FFMA.FTZ R9, R73, -UR6, R81 ;  /* 0x8000000649097c23 */ /* 0x000fe40008010051 */
[----:B------:R-:W-:Y:S02]  /*53d0*/  FMUL.FTZ R83, R78, c[0x0][0x2ec] ;  /* 0x0000bb004e537a20 */ /* 0x000fe40000410000 */
[----:B------:R-:W-:Y:S02]  /*53e0*/  FMUL.FTZ R78, R75, c[0x0][0x2ec] ;  /* 0x0000bb004b4e7a20 */ /* 0x000fe40000410000 */
[----:B------:R-:W-:Y:S01]  /*53f0*/  FMUL.FTZ R81, R4, c[0x0][0x2ec] ;  /* 0x0000bb0004517a20 */ /* 0x000fe20000410000 */
        /* <DEDUP_REMOVED lines=10> */
.L_x_997:
[----:B------:R-:W2:Y:S01]  /*54a0*/  LDL R4, [R1+0x84] ;  /* 0x0000840001047983 */ /* 0x000ea20000100800 */
        /* <DEDUP_REMOVED lines=70> */
.L_x_998:
        /* <DEDUP_REMOVED lines=18> */
[----:B------:R-:W-:Y:S01]  /*5a30*/  FSETP.NEU.FTZ.AND P0, PT, R4, -INF , PT ;  /* 0xff8000000400780b */ /* 0x000fe20003f1d000 */
[C---:B---3--:R-:W-:Y:S03]  /*5a40*/  FMUL.FTZ R4, R6.reuse, 1.4426950216293334961 ;  /* 0x3fb8aa3b06047820 */ /* 0x048fe60000410000 */
[----:B------:R-:W-:Y:S02]  /*5a50*/  FSEL R5, R5, RZ, P0 ;  /* 0x000000ff05057208 */ /* 0x000fe40000000000 */
[----:B------:R-:W-:Y:S03]  /*5a60*/  FSETP.NEU.FTZ.AND P0, PT, R6, -INF , PT ;  /* 0xff8000000600780b */ /* 0x000fe60003f1d000 */
[--C-:B------:R-:W-:Y:S01]  /*5a70*/  FFMA.FTZ R8, R8, c[0x0][0x23c], -R5.reuse ;  /* 0x00008f0008087a23 */ /* 0x100fe20000010805 */
[----:B------:R-:W-:Y:S01]  /*5a80*/  FSEL R4, R4, RZ, P0 ;  /* 0x000000ff04047208 */ /* 0x000fe20000000000 */
[--C-:B------:R-:W-:Y:S01]  /*5a90*/  FFMA.FTZ R7, R7, c[0x0][0x23c], -R5.reuse ;  /* 0x00008f0007077a23 */ /* 0x100fe20000010805 */
[----:B------:R-:W-:Y:S01]  /*5aa0*/  PLOP3.LUT P0, PT, PT, PT, UP0, 0x80, 0x0 ;  /* 0x000000000000781c */ /* 0x000fe20003f0f008 */
[----:B------:R-:W-:Y:S01]  /*5ab0*/  MUFU.EX2 R97, R8 ;  /* 0x0000000800617308 */ /* 0x000fe20000000800 */
[--C-:B------:R-:W-:Y:S02]  /*5ac0*/  FFMA.FTZ R70, R70, c[0x0][0x23c], -R5.reuse ;  /* 0x00008f0046467a23 */ /* 0x100fe40000010805 */
[--C-:B------:R-:W-:Y:S02]  /*5ad0*/  FFMA.FTZ R16, R16, c[0x0][0x23c], -R4.reuse ;  /* 0x00008f0010107a23 */ /* 0x100fe40000010804 */
[--C-:B------:R-:W-:Y:S02]  /*5ae0*/  FFMA.FTZ R69, R69, c[0x0][0x23c], -R5.reuse ;  /* 0x00008f0045457a23 */ /* 0x100fe40000010805 */
[--C-:B------:R-:W-:Y:S02]  /*5af0*/  FFMA.FTZ R68, R68, c[0x0][0x23c], -R5.reuse ;  /* 0x00008f0044447a23 */ /* 0x100fe40000010805 */
[--C-:B------:R-:W-:Y:S01]  /*5b00*/  FFMA.FTZ R19, R19, c[0x0][0x23c], -R5.reuse ;  /* 0x00008f0013137a23 */ /* 0x100fe20000010805 */
[----:B------:R-:W1:Y:S01]  /*5b10*/  MUFU.EX2 R96, R7 ;  /* 0x0000000700607308 */ /* 0x000e620000000800 */
[--C-:B------:R-:W-:Y:S02]  /*5b20*/  FFMA.FTZ R18, R18, c[0x0][0x23c], -R5.reuse ;  /* 0x00008f0012127a23 */ /* 0x100fe40000010805 */
[----:B------:R-:W-:Y:S02]  /*5b30*/  FFMA.FTZ R5, R17, c[0x0][0x23c], -R5 ;  /* 0x00008f0011057a23 */ /* 0x000fe40000010805 */
[--C-:B------:R-:W-:Y:S02]  /*5b40*/  FFMA.FTZ R15, R15, c[0x0][0x23c], -R4.reuse ;  /* 0x00008f000f0f7a23 */ /* 0x100fe40000010804 */
[--C-:B------:R-:W-:Y:S02]  /*5b50*/  FFMA.FTZ R14, R14, c[0x0][0x23c], -R4.reuse ;  /* 0x00008f000e0e7a23 */ /* 0x100fe40000010804 */
[--C-:B------:R-:W-:Y:S01]  /*5b60*/  FFMA.FTZ R13, R13, c[0x0][0x23c], -R4.reuse ;  /* 0x00008f000d0d7a23 */ /* 0x100fe20000010804 */
[----:B------:R-:W-:Y:S01]  /*5b70*/  MUFU.EX2 R75, R16 ;  /* 0x00000010004b7308 */ /* 0x000fe20000000800 */
[--C-:B------:R-:W-:Y:S02]  /*5b80*/  FFMA.FTZ R12, R12, c[0x0][0x23c], -R4.reuse ;  /* 0x00008f000c0c7a23 */ /* 0x100fe40000010804 */
[--C-:B------:R-:W-:Y:S02]  /*5b90*/  FFMA.FTZ R11, R11, c[0x0][0x23c], -R4.reuse ;  /* 0x00008f000b0b7a23 */ /* 0x100fe40000010804 */
[--C-:B------:R-:W-:Y:S02]  /*5ba0*/  FFMA.FTZ R10, R10, c[0x0][0x23c], -R4.reuse ;  /* 0x00008f000a0a7a23 */ /* 0x100fe40000010804 */
[----:B------:R-:W-:Y:S03]  /*5bb0*/  FFMA.FTZ R4, R9, c[0x0][0x23c], -R4 ;  /* 0x00008f0009047a23 */ /* 0x000fe60000010804 */
[----:B------:R-:W2:Y:S01]  /*5bc0*/  MUFU.EX2 R73, R15 ;  /* 0x0000000f00497308 */ /* 0x000ea20000000800 */
[----:B-1----:R-:W-:Y:S05]  /*5bd0*/  F2FP.BF16.PACK_AB R6, R96, R97 ;  /* 0x000000616006723e */ /* 0x002fea00000010ff */
[----:B----4-:R1:W-:Y:S04]  /*5be0*/  STS [R101+0x14000], R6 ;  /* 0x0140000665007388 */ /* 0x0103e80000000800 */
[----:B------:R2:W-:Y:S10]  /*5bf0*/  MUFU.EX2 R247, R5 ;  /* 0x0000000500f77308 */ /* 0x0005f40000000800 */
[----:B------:R-:W-:Y:S10]  /*5c00*/  MUFU.EX2 R77, R70 ;  /* 0x00000046004d7308 */ /* 0x000ff40000000800 */
[----:B------:R-:W3:Y:S01]  /*5c10*/  MUFU.EX2 R76, R69 ;  /* 0x00000045004c7308 */ /* 0x000ee20000000800 */
[----:B--2---:R-:W-:Y:S05]  /*5c20*/  F2FP.BF16.PACK_AB R5, R73, R75 ;  /* 0x0000004b4905723e */ /* 0x004fea00000010ff */
[----:B------:R2:W-:Y:S04]  /*5c30*/  STS [R101+0x14400], R5 ;  /* 0x0144000565007388 */ /* 0x0005e80000000800 */
[----:B------:R3:W-:Y:S10]  /*5c40*/  MUFU.EX2 R98, R4 ;  /* 0x0000000400627308 */ /* 0x0007f40000000800 */
        /* <DEDUP_REMOVED lines=91> */
[----:B------:R-:W-:Y:S02]  /*6200*/  FMUL.FTZ R7, R73, R7 ;  /* 0x0000000749077220 */ /* 0x000fe40000410000 */
[C---:B------:R-:W-:Y:S02]  /*6210*/  FADD.FTZ R8, -R85.reuse, R8 ;  /* 0x0000000855087221 */ /* 0x040fe40000010100 */
[----:B------:R-:W-:Y:S02]  /*6220*/  FADD.FTZ R9, -R85, R9 ;  /* 0x0000000955097221 */ /* 0x000fe40000010100 */
[C---:B------:R-:W-:Y:S02]  /*6230*/  FADD.FTZ R10, -R84.reuse, R10 ;  /* 0x0000000a540a7221 */ /* 0x040fe40000010100 */
[----:B------:R-:W-:Y:S02]  /*6240*/  FADD.FTZ R11, -R84, R11 ;  /* 0x0000000b540b7221 */ /* 0x000fe40000010100 */
[----:B------:R-:W-:Y:S02]  /*6250*/  FMUL.FTZ R4, R89, R4 ;  /* 0x0000000459047220 */ /* 0x000fe40000410000 */
[----:B------:R-:W-:Y:S02]  /*6260*/  FMUL.FTZ R5, R86, R5 ;  /* 0x0000000556057220 */ /* 0x000fe40000410000 */
[----:B------:R-:W-:Y:S02]  /*6270*/  FMUL.FTZ R71, R77, R8 ;  /* 0x000000084d477220 */ /* 0x000fe40000410000 */
[----:B------:R-:W-:Y:S01]  /*6280*/  FMUL.FTZ R8, R76, R9 ;  /* 0x000000094c087220 */ /* 0x000fe20000410000 */
[----:B------:R-:W-:Y:S01]  /*6290*/  F2FP.BF16.PACK_AB R5, R5, R4 ;  /* 0x000000040505723e */ /* 0x000fe200000010ff */
[----:B------:R-:W-:Y:S02]  /*62a0*/  FMUL.FTZ R70, R74, R10 ;  /* 0x0000000a4a467220 */ /* 0x000fe40000410000 */
[----:B------:R-:W-:Y:S02]  /*62b0*/  FMUL.FTZ R9, R72, R11 ;  /* 0x0000000b48097220 */ /* 0x000fe40000410000 */
[----:B------:R-:W-:Y:S01]  /*62c0*/  FMUL.FTZ R11, R91, R6 ;  /* 0x000000065b0b7220 */ /* 0x000fe20000410000 */
[----:B------:R-:W-:Y:S01]  /*62d0*/  STS [R101+0x12000], R5 ;  /* 0x0120000565007388 */ /* 0x000fe20000000800 */
[----:B------:R-:W-:Y:S02]  /*62e0*/  FMUL.FTZ R10, R90, R7 ;  /* 0x000000075a0a7220 */ /* 0x000fe40000410000 */
        /* <DEDUP_REMOVED lines=9> */
[----:B------:R-:W-:Y:S02]  /*6380*/  FMUL.FTZ R69, R248, R12 ;  /* 0x0000000cf8457220 */ /* 0x000fe40000410000 */
[----:B------:R-:W-:Y:S02]  /*6390*/  FMUL.FTZ R7, R95, R70 ;  /* 0x000000465f077220 */ /* 0x000fe40000410000 */
[----:B------:R-:W-:Y:S01]  /*63a0*/  FMUL.FTZ R9, R94, R9 ;  /* 0x000000095e097220 */ /* 0x000fe20000410000 */
[----:B------:R-:W-:Y:S01]  /*63b0*/  STS [R100+0x12000], R8 ;  /* 0x0120000864007388 */ /* 0x000fe20000000800 */
[----:B------:R-:W-:Y:S02]  /*63c0*/  FMUL.FTZ R12, R246, R13 ;  /* 0x0000000df60c7220 */ /* 0x000fe40000410000 */
[----:B------:R-:W-:Y:S01]  /*63d0*/  FADD.FTZ R16, -R85, R16 ;  /* 0x0000001055107221 */ /* 0x000fe20000010100 */
[----:B------:R-:W-:Y:S01]  /*63e0*/  F2FP.BF16.PACK_AB R9, R9, R7 ;  /* 0x000000070909723e */ /* 0x000fe200000010ff */
[----:B------:R-:W-:Y:S02]  /*63f0*/  FADD.FTZ R17, -R85, R17 ;  /* 0x0000001155117221 */ /* 0x000fe40000010100 */
[----:B------:R-:W-:Y:S02]  /*6400*/  FMUL.FTZ R68, R244, R14 ;  /* 0x0000000ef4447220 */ /* 0x000fe40000410000 */
[----:B------:R-:W-:Y:S01]  /*6410*/  FMUL.FTZ R13, R79, R69 ;  /* 0x000000454f0d7220 */ /* 0x000fe20000410000 */
[----:B------:R3:W-:Y:S01]  /*6420*/  STS [R100+0x12400], R9 ;  /* 0x0124000964007388 */ /* 0x0007e20000000800 */
[----:B------:R-:W-:Y:S02]  /*6430*/  FMUL.FTZ R12, R78, R12 ;  /* 0x0000000c4e0c7220 */ /* 0x000fe40000410000 */
[----:B------:R-:W-:Y:S02]  /*6440*/  FMUL.FTZ R14, R99, R15 ;  /* 0x0000000f630e7220 */ /* 0x000fe40000410000 */
[----:B------:R-:W-:Y:S01]  /*6450*/  FADD.FTZ R18, -R84, R18 ;  /* 0x0000001254127221 */ /* 0x000fe20000010100 */
[----:B------:R-:W-:Y:S01]  /*6460*/  F2FP.BF16.PACK_AB R7, R12, R13 ;  /* 0x0000000d0c07723e */ /* 0x000fe200000010ff */
[----:B------:R-:W-:Y:S01]  /*6470*/  FADD.FTZ R19, -R84, R19 ;  /* 0x0000001354137221 */ /* 0x000fe20000010100 */
[----:B--2---:R1:W5:Y:S01]  /*6480*/  LDL.LU R101, [R1+0x94] ;  /* 0x0000940001657983 */ /* 0x0043620000300800 */
[----:B------:R-:W-:Y:S02]  /*6490*/  FMUL.FTZ R16, R249, R16 ;  /* 0x00000010f9107220 */ /* 0x000fe40000410000 */
[----:B------:R-:W-:Y:S01]  /*64a0*/  FMUL.FTZ R17, R247, R17 ;  /* 0x00000011f7117220 */ /* 0x000fe20000410000 */
[----:B------:R-:W-:Y:S01]  /*64b0*/  STS [R251+0x12000], R7 ;  /* 0x01200007fb007388 */ /* 0x000fe20000000800 */
        /* <DEDUP_REMOVED lines=9> */
[----:B------:R-:W-:Y:S01]  /*6550*/  FMUL.FTZ R10, R81, R10 ;  /* 0x0000000a510a7220 */ /* 0x000fe20000410000 */
[----:B------:R-:W-:Y:S02]  /*6560*/  F2FP.BF16.PACK_AB R5, R5, R4 ;  /* 0x000000040505723e */ /* 0x000fe400000010ff */
[----:B---3--:R1:W5:Y:S02]  /*6570*/  LDL.LU R100, [R1+0x90] ;  /* 0x0000900001647983 */ /* 0x0083640000300800 */
[----:B------:R-:W-:Y:S02]  /*6580*/  F2FP.BF16.PACK_AB R4, R10, R11 ;  /* 0x0000000b0a04723e */ /* 0x000fe400000010ff */
[----:B------:R-:W-:Y:S04]  /*6590*/  STS [R250+0x12000], R5 ;  /* 0x01200005fa007388 */ /* 0x000fe80000000800 */
[----:B------:R-:W-:Y:S04]  /*65a0*/  STS [R250+0x12400], R4 ;  /* 0x01240004fa007388 */ /* 0x000fe80000000800 */
[----:B------:R-:W-:Y:S08]  /*65b0*/  BAR.SYNC.DEFER_BLOCKING 0x0 ;  /* 0x0000000000007b1d */ /* 0x000ff00000010000 */
[----:B------:R-:W-:Y:S08]  /*65c0*/  LDSM.16.MT88.4 R4, [R3+0x14000] ;  /* 0x014000000304783b */ /* 0x000ff00000004200 */
[----:B------:R-:W2:Y:S08]  /*65d0*/  LDSM.16.MT88.4 R8, [R0+0x6000] ;  /* 0x006000000008783b */ /* 0x000eb00000004200 */
[----:B------:R-:W3:Y:S08]  /*65e0*/  LDSM.16.MT88.4 R12, [R2+0x14000] ;  /* 0x01400000020c783b */ /* 0x000ef00000004200 */
[----:B------:R-:W3:Y:S08]  /*65f0*/  LDSM.16.MT88.4 R16, [R0+0x8000] ;  /* 0x008000000010783b */ /* 0x000ef00000004200 */
[----:B------:R-:W4:Y:S06]  /*6600*/  LDL.LU.64 R96, [R1+0x30] ;  /* 0x0000300001607983 */ /* 0x000f2c0000300a00 */
        /* <DEDUP_REMOVED lines=10> */
[-C--:B------:R-:W-:Y:S07]  /*66b0*/  HMMA.16816.F32.BF16 R36, R4, R16.reuse, R36 ;  /* 0x000000100424723c */ /* 0x080fee0000041824 */
[----:B------:R-:W-:Y:S01]  /*66c0*/  LDSM.16.MT88.4 R88, [R2+0x15800] ;  /* 0x015800000258783b */ /* 0x000fe20000004200 */
[C---:B------:R-:W-:Y:S07]  /*66d0*/  HMMA.16816.F32.BF16 R40, R12.reuse, R16, R40 ;  /* 0x000000100c28723c */ /* 0x040fee0000041828 */
[----:B------:R-:W-:Y:S01]  /*66e0*/  LDSM.16.MT88.4 R92, [R0+0x9800] ;  /* 0x00980000005c783b */ /* 0x000fe20000004200 */
[-C--:B------:R-:W-:Y:S08]  /*66f0*/  HMMA.16816.F32.BF16 R44, R12, R18.reuse, R44 ;  /* 0x000000120c2c723c */ /* 0x080ff0000004182c */
        /* <DEDUP_REMOVED lines=114> */
.L_x_999:
        /* <DEDUP_REMOVED lines=418> */
.L_x_1000:
        /* <DEDUP_REMOVED lines=172> */
.L_x_1002:
        /* <DEDUP_REMOVED lines=18> */
.L_x_1003:
        /* <DEDUP_REMOVED lines=54> */
.L_x_1005:
[----:B------:R-:W-:Y:S05]  /*9780*/  BSYNC B0 ;  /* 0x0000000000007941 */ /* 0x000fea0003800000 */
.L_x_1004:
        /* <DEDUP_REMOVED lines=19> */
.L_x_1007:
[----:B------:R-:W-:Y:S05]  /*98c0*/  BSYNC B0 ;  /* 0x0000000000007941 */ /* 0x000fea0003800000 */
.L_x_1006:
        /* <DEDUP_REMOVED lines=30> */
.L_x_1009:
[----:B------:R-:W-:Y:S05]  /*9ab0*/  BSYNC B0 ;  /* 0x0000000000007941 */ /* 0x000fea0003800000 */
.L_x_1008:
        /* <DEDUP_REMOVED lines=16> */
.L_x_980:
[----:B------:R-:W-:Y:S05]  /*9bc0*/  BSYNC B1 ;  /* 0x0000000000017941 */ /* 0x000fea0003800000 */
.L_x_966:
        /* <DEDUP_REMOVED lines=11> */
.L_x_1010:
[----:B------:R-:W-:Y:S05]  /*9c80*/  EXIT ;  /* 0x000000000000794d */ /* 0x000fea0003800000 */
.L_x_1012:
        /* <DEDUP_REMOVED lines=15> */
.L_x_1602:


//--------------------- .text._ZN5flash25flash_bwd_dot_do_o_kernelILb0E23Flash_bwd_kernel_traitsILi192ELi64ELi64ELi8ELi4ELi2ELi2ELb1ELb1EN7cutlass10bfloat16_tE19Flash_kernel_traitsILi192ELi64ELi64ELi8ES3_EEEEvNS_16Flash_bwd_paramsE --------------------------
	.section	.text._ZN5flash25flash_bwd_dot_do_o_kernelILb0E23Flash_bwd_kernel_traitsILi192ELi64ELi64ELi8ELi4ELi2ELi2ELb1ELb1EN7cutlass10bfloat16_tE19Flash_kernel_traitsILi192ELi64ELi64ELi8ES3_EEEEvNS_16Flash_bwd_paramsE,"ax",@progbits
	.sectioninfo	@"SHI_REGISTERS=62"
	.align	128
        .global         _ZN5flash25flash_bwd_dot_do_o_kernelILb0E23Flash_bwd_kernel_traitsILi192ELi64ELi64ELi8ELi4ELi2ELi2ELb1ELb1EN7cutlass10bfloat16_tE19Flash_kernel_traitsILi192ELi64ELi64ELi8ES3_EEEEvNS_16Flash_bwd_paramsE
        .type           _ZN5flash25flash_bwd_dot_do_o_kernelILb0E23Flash_bwd_kernel_traitsILi192ELi64ELi64ELi8ELi4ELi2ELi2ELb1ELb1EN7cutlass10bfloat16_tE19Flash_kernel_traitsILi192ELi64ELi64ELi8ES3_EEEEvNS_16Flash_bwd_paramsE,@function
        .size           _ZN5flash25flash_bwd_dot_do_o_kernelILb0E23Flash_bwd_kernel_traitsILi192ELi64ELi64ELi8ELi4ELi2ELi2ELb1ELb1EN7cutlass10bfloat16_tE19Flash_kernel_traitsILi192ELi64ELi64ELi8ES3_EEEEvNS_16Flash_bwd_paramsE,(.L_x_1603 - _ZN5flash25flash_bwd_dot_do_o_kernelILb0E23Flash_bwd_kernel_traitsILi192ELi64ELi64ELi8ELi4ELi2ELi2ELb1ELb1EN7cutlass10bfloat16_tE19Flash_kernel_traitsILi192ELi64ELi64ELi8ES3_EEEEvNS_16Flash_bwd_paramsE)
        .other          _ZN5flash25flash_bwd_dot_do_o_kernelILb0E23Flash_bwd_kernel_traitsILi192ELi64ELi64ELi8ELi4ELi2ELi2ELb1ELb1EN7cutlass10bfloat16_tE19Flash_kernel_traitsILi192ELi64ELi64ELi8ES3_EEEEvNS_16Flash_bwd_paramsE,@"STO_CUDA_ENTRY STV_DEFAULT"
_ZN5flash25flash_bwd_dot_do_o_kernelILb0E23Flash_bwd_kernel_traitsILi192ELi64ELi64ELi8ELi4ELi2ELi2ELb1ELb1EN7cutlass10bfloat16_tE19Flash_kernel_traitsILi192ELi64ELi64ELi8ES3_EEEEvNS_16Flash_bwd_paramsE:
.text._ZN5flash25flash_bwd_dot_do_o_kernelILb0E23Flash_bwd_kernel_traitsILi192ELi64ELi64ELi8ELi4ELi2ELi2ELb1ELb1EN7cutlass10bfloat16_tE19Flash_kernel_traitsILi192ELi64ELi64ELi8ES3_EEEEvNS_16Flash_bwd_paramsE:
[----:B------:R-:W-:Y:S02]  /*0000*/  IMAD.MOV.U32 R1, RZ, RZ, c[0x0][0x28] ;  /* 0x00000a00ff017624 */ /* 0x000fe400078e00ff */
[----:B------:R-:W0:Y:S01]  /*0010*/  S2R R6, SR_CTAID.Y ;  /* 0x0000000000067919 */ /* 0x000e220000002600 */
[----:B------:R-:W-:Y:S01]  /*0020*/  ISETP.NE.U32.AND P0, PT, RZ, c[0x0][0x240], PT ;  /* 0x00009000ff007a0c */ /* 0x000fe20003f05070 */
[----:B------:R-:W-:Y:S01]  /*0030*/  IMAD.MOV.U32 R7, RZ, RZ, -0x1 ;  /* 0xffffffffff077424 */ /* 0x000fe200078e00ff */
[----:B------:R-:W-:Y:S02]  /*0040*/  ULDC.64 UR4, c[0x0][0x118] ;  /* 0x0000460000047ab9 */ /* 0x000fe40000000a00 */
[----:B------:R-:W-:-:S13]  /*0050*/  ISETP.NE.AND.EX P0, PT, RZ, c[0x0][0x244], PT, P0 ;  /* 0x00009100ff007a0c */ /* 0x000fda0003f05300 */
[----:B------:R-:W-:Y:S01]  /*0060*/  @P0 MOV R5, 0x4 ;  /* 0x0000000400050802 */ /* 0x000fe20000000f00 */
[----:B------:R-:W-:Y:S01]  /*0070*/  @P0 IMAD.MOV.U32 R3, RZ, RZ, 0x4 ;  /* 0x00000004ff030424 */ /* 0x000fe200078e00ff */
[----:B0-----:R-:W-:-:S03]  /*0080*/  @P0 IADD3 R4, R6, 0x1, RZ ;  /* 0x0000000106040810 */ /* 0x001fc60007ffe0ff */
[----:B------:R-:W-:-:S04]  /*0090*/  @P0 IMAD.WIDE R2, R6, R3, c[0x0][0x240] ;  /* 0x0000900006020625 */ /* 0x000fc800078e0203 */
[----:B------:R-:W-:Y:S01]  /*00a0*/  @P0 IMAD.WIDE R4, R4, R5, c[0x0][0x240] ;  /* 0x0000900004040625 */ /* 0x000fe200078e0205 */
[----:B------:R-:W2:Y:S05]  /*00b0*/  @P0 LDG.E R7, [R2.64] ;  /* 0x0000000402070981 */ /* 0x000eaa000c1e1900 */
[----:B------:R-:W2:Y:S04]  /*00c0*/  @P0 LDG.E R4, [R4.64] ;  /* 0x0000000404040981 */ /* 0x000ea8000c1e1900 */
[----:B------:R-:W0:Y:S02]  /*00d0*/  S2R R9, SR_CTAID.X ;  /* 0x0000000000097919 */ /* 0x000e240000002500 */
[----:B0-----:R-:W-:Y:S01]  /*00e0*/  SHF.L.U32 R9, R9, 0x6, RZ ;  /* 0x0000000609097819 */ /* 0x001fe200000006ff */
[----:B--2---:R-:W-:-:S02]  /*00f0*/  @P0 IMAD.IADD R8, R4, 0x1, -R7 ;  /* 0x0000000104080824 */ /* 0x004fc400078e0a07 */
[----:B------:R-:W-:-:S05]  /*0100*/  @!P0 IMAD.MOV.U32 R8, RZ, RZ, c[0x0][0x214] ;  /* 0x00008500ff088624 */ /* 0x000fca00078e00ff */
[----:B------:R-:W-:-:S13]  /*0110*/  ISETP.GT.AND P0, PT, R8, R9, PT ;  /* 0x000000090800720c */ /* 0x000fda0003f04270 */
[----:B------:R-:W-:Y:S05]  /*0120*/  @!P0 EXIT ;  /* 0x000000000000894d */ /* 0x000fea0003800000 */
[C---:B------:R-:W-:Y:S01]  /*0130*/  ISETP.NE.AND P1, PT, R7.reuse, -0x1, PT ;  /* 0xffffffff0700780c */ /* 0x040fe20003f25270 */
[----:B------:R-:W0:Y:S01]  /*0140*/  S2R R11, SR_CTAID.Z ;  /* 0x00000000000b7919 */ /* 0x000e220000002700 */
[----:B------:R-:W-:Y:S02]  /*0150*/  ULDC.U8 UR6, c[0x0][0x328] ;  /* 0x0000ca0000067ab9 */ /* 0x000fe40000000000 */
[----:B------:R-:W-:Y:S01]  /*0160*/  ISETP.NE.AND P0, PT, RZ, UR6, PT ;  /* 0x00000006ff007c0c */ /* 0x000fe2000bf05270 */
[----:B------:R-:W1:Y:S08]  /*0170*/  S2R R0, SR_TID.X ;  /* 0x0000000000007919 */ /* 0x000e700000002100 */
[----:B------:R-:W-:Y:S01]  /*0180*/  @P1 IMAD.WIDE.U32 R2, R7, c[0x0][0x370], RZ ;  /* 0x0000dc0007021a25 */ /* 0x000fe200078e00ff */
[----:B------:R-:W-:-:S02]  /*0190*/  @!P1 SHF.R.S32.HI R4, RZ, 0x1f, R6 ;  /* 0x0000001fff049819 */ /* 0x000fc40000011406 */
[----:B------:R-:W-:Y:S01]  /*01a0*/  @!P1 SHF.R.S32.HI R19, RZ, 0x1f, R6 ;  /* 0x0000001fff139819 */ /* 0x000fe20000011406 */
[C---:B------:R-:W-:Y:S02]  /*01b0*/  @P1 IMAD R15, R7.reuse, c[0x0][0x374], R3 ;  /* 0x0000dd00070f1a24 */ /* 0x040fe400078e0203 */
[----:B------:R-:W-:Y:S02]  /*01c0*/  @P1 IMAD.MOV.U32 R29, RZ, RZ, R2 ;  /* 0x000000ffff1d1224 */ /* 0x000fe400078e0002 */
[----:B------:R-:W-:-:S04]  /*01d0*/  @P1 IMAD.WIDE.U32 R2, R7, c[0x0][0x1e8], RZ ;  /* 0x00007a0007021a25 */ /* 0x000fc800078e00ff */
[----:B------:R-:W-:Y:S01]  /*01e0*/  @!P1 IMAD R5, R4, c[0x0][0x368], RZ ;  /* 0x0000da0004059a24 */ /* 0x000fe200078e02ff */
[----:B------:R-:W-:Y:S01]  /*01f0*/  @P1 MOV R53, R2 ;  /* 0x0000000200351202 */ /* 0x000fe20000000f00 */
[----:B------:R-:W-:Y:S02]  /*0200*/  @!P1 IMAD R19, R19, c[0x0][0x1e0], RZ ;  /* 0x0000780013139a24 */ /* 0x000fe400078e02ff */
[----:B------:R-:W-:Y:S02]  /*0210*/  @P1 IMAD R13, R7, c[0x0][0x1ec], R3 ;  /* 0x00007b00070d1a24 */ /* 0x000fe400078e0203 */
[C---:B------:R-:W-:Y:S02]  /*0220*/  @!P1 IMAD R17, R6.reuse, c[0x0][0x36c], R5 ;  /* 0x0000db0006119a24 */ /* 0x040fe400078e0205 */
[----:B------:R-:W-:-:S04]  /*0230*/  @!P1 IMAD.WIDE.U32 R2, R6, c[0x0][0x368], RZ ;  /* 0x0000da0006029a25 */ /* 0x000fc800078e00ff */
[----:B------:R-:W-:Y:S01]  /*0240*/  @!P1 IMAD.WIDE.U32 R4, R6, c[0x0][0x1e0], RZ ;  /* 0x0000780006049a25 */ /* 0x000fe200078e00ff */
[----:B------:R-:W-:-:S03]  /*0250*/  @!P1 IADD3 R15, R3, R17, RZ ;  /* 0x00000011030f9210 */ /* 0x000fc60007ffe0ff */
[----:B------:R-:W-:Y:S02]  /*0260*/  @!P1 IMAD R19, R6, c[0x0][0x1e4], R19 ;  /* 0x0000790006139a24 */ /* 0x000fe400078e0213 */
[----:B------:R-:W-:Y:S02]  /*0270*/  @!P1 IMAD.MOV.U32 R29, RZ, RZ, R2 ;  /* 0x000000ffff1d9224 */ /* 0x000fe400078e0002 */
[----:B------:R-:W-:Y:S01]  /*0280*/  @!P1 IMAD.MOV.U32 R53, RZ, RZ, R4 ;  /* 0x000000ffff359224 */ /* 0x000fe200078e0004 */
[----:B------:R-:W-:Y:S01]  /*0290*/  @!P1 IADD3 R13, R5, R19, RZ ;  /* 0x00000013050d9210 */ /* 0x000fe20007ffe0ff */
[----:B------:R-:W-:Y:S05]  /*02a0*/  @!P0 BRA `(.L_x_1013) ;  /* 0x0000007000008947 */ /* 0x000fea0003800000 */
[----:B01----:R-:W-:Y:S01]  /*02b0*/  MOV R5, c[0x0][0x210] ;  /* 0x0000840000057a02 */ /* 0x003fe20000000f00 */
[C---:B------:R-:W-:Y:S02]  /*02c0*/  @!P1 IMAD R7, R6.reuse, c[0x0][0x224], RZ ;  /* 0x0000890006079a24 */ /* 0x040fe400078e02ff */
[----:B------:R-:W-:Y:S02]  /*02d0*/  IMAD.MOV.U32 R2, RZ, RZ, 0x80 ;  /* 0x00000080ff027424 */ /* 0x000fe400078e00ff */
[----:B------:R-:W-:-:S02]  /*02e0*/  IMAD R3, R6, 0x80, R7 ;  /* 0x0000008006037824 */ /* 0x000fc400078e0207 */
[----:B------:R-:W-:-:S04]  /*02f0*/  IMAD R2, R2, R5, c[0x0][0x234] ;  /* 0x00008d0002027624 */ /* 0x000fc800078e0205 */
[----:B------:R-:W-:Y:S01]  /*0300*/  IMAD R2, R2, R11, R3 ;  /* 0x0000000b02027224 */ /* 0x000fe200078e0203 */
[----:B------:R-:W-:Y:S05]  /*0310*/  BRA `(.L_x_1014) ;  /* 0x0000002000007947 */ /* 0x000fea0003800000 */
.L_x_1013:
[----:B01----:R-:W-:-:S04]  /*0320*/  IMAD R2, R6, c[0x0][0x1c0], R11 ;  /* 0x0000700006027a24 */ /* 0x003fc800078e020b */
[----:B------:R-:W-:Y:S02]  /*0330*/  IMAD R2, R2, c[0x0][0x224], RZ ;  /* 0x0000890002027a24 */ /* 0x000fe400078e02ff */
.L_x_1014:
[----:B------:R-:W-:Y:S01]  /*0340*/  SHF.R.S32.HI R3, RZ, 0x1f, R0 ;  /* 0x0000001fff037819 */ /* 0x000fe20000011400 */
[--C-:B------:R-:W-:Y:S01]  /*0350*/  IMAD.IADD R8, R8, 0x1, -R9.reuse ;  /* 0x0000000108087824 */ /* 0x100fe200078e0a09 */
[----:B------:R-:W-:Y:S01]  /*0360*/  SHF.R.S32.HI R4, RZ, 0x1f, R9 ;  /* 0x0000001fff047819 */ /* 0x000fe20000011409 */
[----:B------:R-:W-:Y:S01]  /*0370*/  BSSY B0, `(.L_x_1015) ;  /* 0x000003a000007945 */ /* 0x000fe20003800000 */
[-C--:B------:R-:W-:Y:S01]  /*0380*/  LEA.HI R59, R3, R0.reuse, RZ, 0x3 ;  /* 0x00000000033b7211 */ /* 0x080fe200078f18ff */
[----:B------:R-:W-:Y:S01]  /*0390*/  CS2R R18, SRZ ;  /* 0x0000000000127805 */ /* 0x000fe2000001ff00 */
[----:B------:R-:W-:Y:S01]  /*03a0*/  SHF.R.S32.HI R10, RZ, 0x1f, R11 ;  /* 0x0000001fff0a7819 */ /* 0x000fe2000001140b */
[C---:B------:R-:W-:Y:S01]  /*03b0*/  IMAD R12, R4.reuse, c[0x0][0x1e8], RZ ;  /* 0x00007a00040c7a24 */ /* 0x040fe200078e02ff */
[----:B------:R-:W-:Y:S01]  /*03c0*/  LOP3.LUT R3, R59, 0x1ffffff8, RZ, 0xc0, !PT ;  /* 0x1ffffff83b037812 */ /* 0x000fe200078ec0ff */
[----:B------:R-:W-:Y:S01]  /*03d0*/  CS2R R16, SRZ ;  /* 0x0000000000107805 */ /* 0x000fe2000001ff00 */
[----:B------:R-:W-:Y:S01]  /*03e0*/  SHF.R.S32.HI R59, RZ, 0x3, R59 ;  /* 0x00000003ff3b7819 */ /* 0x000fe2000001143b */
[----:B------:R-:W-:Y:S01]  /*03f0*/  IMAD R12, R9, c[0x0][0x1ec], R12 ;  /* 0x00007b00090c7a24 */ /* 0x000fe200078e020c */
[----:B------:R-:W-:Y:S01]  /*0400*/  IADD3 R3, -R3, R0, RZ ;  /* 0x0000000003037210 */ /* 0x000fe20007ffe1ff */
[----:B------:R-:W-:Y:S01]  /*0410*/  CS2R R26, SRZ ;  /* 0x00000000001a7805 */ /* 0x000fe2000001ff00 */
[----:B------:R-:W-:Y:S01]  /*0420*/  CS2R R22, SRZ ;  /* 0x0000000000167805 */ /* 0x000fe2000001ff00 */
[----:B------:R-:W-:Y:S01]  /*0430*/  CS2R R20, SRZ ;  /* 0x0000000000147805 */ /* 0x000fe2000001ff00 */
[----:B------:R-:W-:Y:S01]  /*0440*/  CS2R R24, SRZ ;  /* 0x0000000000187805 */ /* 0x000fe2000001ff00 */
[----:B------:R-:W-:Y:S01]  /*0450*/  IMAD.SHL.U32 R54, R3, 0x8, RZ ;  /* 0x0000000803367824 */ /* 0x000fe200078e00ff */
[----:B------:R-:W-:Y:S01]  /*0460*/  IADD3 R3, R9, R2, RZ ;  /* 0x0000000209037210 */ /* 0x000fe20007ffe0ff */
[----:B------:R-:W-:-:S03]  /*0470*/  IMAD R2, R4, c[0x0][0x370], RZ ;  /* 0x0000dc0004027a24 */ /* 0x000fc600078e02ff */
[----:B------:R-:W-:Y:S01]  /*0480*/  SHF.R.S32.HI R55, RZ, 0x1f, R54 ;  /* 0x0000001fff377819 */ /* 0x000fe20000011436 */
[----:B------:R-:W-:Y:S01]  /*0490*/  IMAD R2, R9, c[0x0][0x374], R2 ;  /* 0x0000dd0009027a24 */ /* 0x000fe200078e0202 */
[----:B------:R-:W-:-:S03]  /*04a0*/  IADD3 R58, R54, 0x40, RZ ;  /* 0x00000040363a7810 */ /* 0x000fc60007ffe0ff */
[----:B------:R-:W-:-:S04]  /*04b0*/  IMAD.WIDE.U32 R4, R9, c[0x0][0x370], R54 ;  /* 0x0000dc0009047a25 */ /* 0x000fc800078e0036 */
[----:B------:R-:W-:Y:S01]  /*04c0*/  IMAD.WIDE.U32 R6, R9, c[0x0][0x1e8], R54 ;  /* 0x00007a0009067a25 */ /* 0x000fe200078e0036 */
[----:B------:R-:W-:-:S03]  /*04d0*/  IADD3 R28, P0, R29, R4, RZ ;  /* 0x000000041d1c7210 */ /* 0x000fc60007f1e0ff */
[C---:B------:R-:W-:Y:S01]  /*04e0*/  IMAD R4, R10.reuse, c[0x0][0x378], RZ ;  /* 0x0000de000a047a24 */ /* 0x040fe200078e02ff */
[----:B------:R-:W-:Y:S01]  /*04f0*/  IADD3.X R29, R15, R5, R2, P0, !PT ;  /* 0x000000050f1d7210 */ /* 0x000fe200007fe402 */
[----:B------:R-:W-:Y:S01]  /*0500*/  IMAD R10, R10, c[0x0][0x1f0], RZ ;  /* 0x00007c000a0a7a24 */ /* 0x000fe200078e02ff */
[----:B------:R-:W-:Y:S01]  /*0510*/  ISETP.GE.AND P0, PT, R59, R8, PT ;  /* 0x000000083b00720c */ /* 0x000fe20003f06270 */
[----:B------:R-:W-:Y:S01]  /*0520*/  IMAD R31, R11, c[0x0][0x37c], R4 ;  /* 0x0000df000b1f7a24 */ /* 0x000fe200078e0204 */
[----:B------:R-:W-:Y:S01]  /*0530*/  IADD3 R52, P1, R53, R6, RZ ;  /* 0x0000000635347210 */ /* 0x000fe20007f3e0ff */
[----:B------:R-:W-:Y:S01]  /*0540*/  IMAD.WIDE.U32 R28, R11, c[0x0][0x378], R28 ;  /* 0x0000de000b1c7a25 */ /* 0x000fe200078e001c */
[----:B------:R-:W-:Y:S01]  /*0550*/  IADD3 R2, R59, 0x20, RZ ;  /* 0x000000203b027810 */ /* 0x000fe20007ffe0ff */
[----:B------:R-:W-:Y:S01]  /*0560*/  CS2R R14, SRZ ;  /* 0x00000000000e7805 */ /* 0x000fe2000001ff00 */
[----:B------:R-:W-:Y:S01]  /*0570*/  IADD3.X R53, R13, R7, R12, P1, !PT ;  /* 0x000000070d357210 */ /* 0x000fe20000ffe40c */
[C---:B------:R-:W-:Y:S01]  /*0580*/  IMAD R57, R11.reuse, c[0x0][0x1f4], R10 ;  /* 0x00007d000b397a24 */ /* 0x040fe200078e020a */
[----:B------:R-:W-:Y:S01]  /*0590*/  ISETP.GE.AND P1, PT, R2, R8, PT ;  /* 0x000000080200720c */ /* 0x000fe20003f26270 */
[----:B------:R-:W-:Y:S01]  /*05a0*/  CS2R R6, SRZ ;  /* 0x0000000000067805 */ /* 0x000fe2000001ff00 */
[----:B------:R-:W-:Y:S01]  /*05b0*/  CS2R R4, SRZ ;  /* 0x0000000000047805 */ /* 0x000fe2000001ff00 */
[----:B------:R-:W-:Y:S01]  /*05c0*/  IMAD.WIDE.U32 R52, R11, c[0x0][0x1f0], R52 ;  /* 0x00007c000b347a25 */ /* 0x000fe200078e0034 */
[----:B------:R-:W-:Y:S01]  /*05d0*/  CS2R R8, SRZ ;  /* 0x0000000000087805 */ /* 0x000fe2000001ff00 */
[----:B------:R-:W-:Y:S01]  /*05e0*/  CS2R R10, SRZ ;  /* 0x00000000000a7805 */ /* 0x000fe2000001ff00 */
[----:B------:R-:W-:Y:S01]  /*05f0*/  CS2R R12, SRZ ;  /* 0x00000000000c7805 */ /* 0x000fe2000001ff00 */
[----:B------:R-:W-:-:S02]  /*0600*/  SHF.R.S32.HI R2, RZ, 0x1f, R59 ;  /* 0x0000001fff027819 */ /* 0x000fc4000001143b */
[----:B------:R-:W-:Y:S01]  /*0610*/  IADD3 R31, R29, R31, RZ ;  /* 0x0000001f1d1f7210 */ /* 0x000fe20007ffe0ff */
[----:B------:R-:W-:Y:S05]  /*0620*/  @P0 BRA `(.L_x_1016) ;  /* 0x000000e000000947 */ /* 0x000fea0003800000 */
[----:B------:R-:W-:Y:S01]  /*0630*/  IMAD R34, R2, c[0x0][0x370], RZ ;  /* 0x0000dc0002227a24 */ /* 0x000fe200078e02ff */
[C---:B------:R-:W-:Y:S01]  /*0640*/  IADD3 R36, R54.reuse, 0x80, RZ ;  /* 0x0000008036247810 */ /* 0x040fe20007ffe0ff */
[----:B------:R-:W-:Y:S01]  /*0650*/  IMAD.MOV.U32 R30, RZ, RZ, R28 ;  /* 0x000000ffff1e7224 */ /* 0x000fe200078e001c */
[----:B------:R-:W-:Y:S01]  /*0660*/  ISETP.GE.AND P2, PT, R54, c[0x0][0x220], PT ;  /* 0x0000880036007a0c */ /* 0x000fe20003f46270 */
[C---:B------:R-:W-:Y:S01]  /*0670*/  IMAD R35, R59.reuse, c[0x0][0x374], R34 ;  /* 0x0000dd003b237a24 */ /* 0x040fe200078e0222 */
[----:B------:R-:W-:Y:S01]  /*0680*/  ISETP.GE.AND P4, PT, R36, c[0x0][0x220], PT ;  /* 0x0000880024007a0c */ /* 0x000fe20003f86270 */
[----:B------:R-:W-:Y:S01]  /*0690*/  IMAD.WIDE.U32 R32, R59, c[0x0][0x370], R30 ;  /* 0x0000dc003b207a25 */ /* 0x000fe200078e001e */
[----:B------:R-:W-:-:S04]  /*06a0*/  ISETP.GE.AND P3, PT, R58, c[0x0][0x220], PT ;  /* 0x000088003a007a0c */ /* 0x000fc80003f66270 */
[----:B------:R-:W-:Y:S02]  /*06b0*/  IADD3 R33, R33, R35, RZ ;  /* 0x0000002321217210 */ /* 0x000fe40007ffe0ff */
[----:B------:R-:W-:-:S04]  /*06c0*/  LEA R34, P5, R32, c[0x0][0x330], 0x1 ;  /* 0x0000cc0020227a11 */ /* 0x000fc800078a08ff */
[----:B------:R-:W-:-:S05]  /*06d0*/  LEA.HI.X R35, R32, c[0x0][0x334], R33, 0x1, P5 ;  /* 0x0000cd0020237a11 */ /* 0x000fca00028f0c21 */
[----:B------:R0:W5:Y:S04]  /*06e0*/  @!P2 LDG.E.128 R8, [R34.64] ;  /* 0x000000042208a981 */ /* 0x000168000c1e1d00 */
[----:B------:R0:W5:Y:S04]  /*06f0*/  @!P3 LDG.E.128 R4, [R34.64+0x80] ;  /* 0x000080042204b981 */ /* 0x000168000c1e1d00 */
[----:B------:R0:W5:Y:S02]  /*0700*/  @!P4 LDG.E.128 R20, [R34.64+0x100] ;  /* 0x000100042214c981 */ /* 0x000164000c1e1d00 */
.L_x_1016:
[----:B------:R-:W-:Y:S05]  /*0710*/  BSYNC B0 ;  /* 0x0000000000007941 */ /* 0x000fea0003800000 */
.L_x_1015:
[----:B------:R-:W-:Y:S01]  /*0720*/  BSSY B0, `(.L_x_1017) ;  /* 0x0000012000007945 */ /* 0x000fe20003800000 */
[----:B------:R-:W-:Y:S05]  /*0730*/  @P1 BRA `(.L_x_1018) ;  /* 0x0000010000001947 */ /* 0x000fea0003800000 */
[----:B------:R-:W-:Y:S02]  /*0740*/  IADD3 R33, P2, R59, 0x20, RZ ;  /* 0x000000203b217810 */ /* 0x000fe40007f5e0ff */
[----:B------:R-:W-:-:S02]  /*0750*/  IADD3 R32, R54, 0x80, RZ ;  /* 0x0000008036207810 */ /* 0x000fc40007ffe0ff */
[----:B------:R-:W-:Y:S01]  /*0760*/  ISETP.GE.AND P3, PT, R54, c[0x0][0x220], PT ;  /* 0x0000880036007a0c */ /* 0x000fe20003f66270 */
[----:B------:R-:W-:Y:S01]  /*0770*/  IMAD.X R29, RZ, RZ, R2, P2 ;  /* 0x000000ffff1d7224 */ /* 0x000fe200010e0602 */
[----:B------:R-:W-:Y:S02]  /*0780*/  ISETP.GE.AND P5, PT, R32, c[0x0][0x220], PT ;  /* 0x0000880020007a0c */ /* 0x000fe40003fa6270 */
[----:B------:R-:W-:Y:S01]  /*0790*/  ISETP.GE.AND P4, PT, R58, c[0x0][0x220], PT ;  /* 0x000088003a007a0c */ /* 0x000fe20003f86270 */
[----:B------:R-:W-:Y:S01]  /*07a0*/  IMAD R30, R29, c[0x0][0x370], RZ ;  /* 0x0000dc001d1e7a24 */ /* 0x000fe200078e02ff */
[----:B------:R-:W-:-:S05]  /*07b0*/  MOV R29, R31 ;  /* 0x0000001f001d7202 */ /* 0x000fca0000000f00 */
[----:B------:R-:W-:-:S04]  /*07c0*/  IMAD.WIDE.U32 R28, R33, c[0x0][0x370], R28 ;  /* 0x0000dc00211c7a25 */ /* 0x000fc800078e001c */
[----:B------:R-:W-:Y:S01]  /*07d0*/  IMAD R33, R33, c[0x0][0x374], R30 ;  /* 0x0000dd0021217a24 */ /* 0x000fe200078e021e */
[----:B------:R-:W-:-:S03]  /*07e0*/  LEA R30, P2, R28, c[0x0][0x330], 0x1 ;  /* 0x0000cc001c1e7a11 */ /* 0x000fc600078408ff */
[----:B------:R-:W-:-:S05]  /*07f0*/  IMAD.IADD R29, R29, 0x1, R33 ;  /* 0x000000011d1d7824 */ /* 0x000fca00078e0221 */
[----:B------:R-:W-:-:S05]  /*0800*/  LEA.HI.X R31, R28, c[0x0][0x334], R29, 0x1, P2 ;  /* 0x0000cd001c1f7a11 */ /* 0x000fca00010f0c1d */
[----:B------:R1:W5:Y:S04]  /*0810*/  @!P3 LDG.E.128 R16, [R30.64] ;  /* 0x000000041e10b981 */ /* 0x000368000c1e1d00 */
[----:B------:R1:W5:Y:S04]  /*0820*/  @!P4 LDG.E.128 R12, [R30.64+0x80] ;  /* 0x000080041e0cc981 */ /* 0x000368000c1e1d00 */
[----:B------:R1:W5:Y:S02]  /*0830*/  @!P5 LDG.E.128 R24, [R30.64+0x100] ;  /* 0x000100041e18d981 */ /* 0x000364000c1e1d00 */
.L_x_1018:
[----:B------:R-:W-:Y:S05]  /*0840*/  BSYNC B0 ;  /* 0x0000000000007941 */ /* 0x000fea0003800000 */
.L_x_1017:
[----:B------:R-:W-:Y:S01]  /*0850*/  BSSY B0, `(.L_x_1019) ;  /* 0x0000019000007945 */ /* 0x000fe20003800000 */
[----:B------:R-:W-:Y:S01]  /*0860*/  HFMA2.MMA R46, -RZ, RZ, 0, 0 ;  /* 0x00000000ff2e7435 */ /* 0x000fe200000001ff */
[----:B------:R-:W-:Y:S01]  /*0870*/  CS2R R42, SRZ ;  /* 0x00000000002a7805 */ /* 0x000fe2000001ff00 */
[----:B-1----:R-:W-:Y:S01]  /*0880*/  CS2R R30, SRZ ;  /* 0x00000000001e7805 */ /* 0x002fe2000001ff00 */
[----:B------:R-:W-:Y:S01]  /*0890*/  CS2R R28, SRZ ;  /* 0x00000000001c7805 */ /* 0x000fe2000001ff00 */
[----:B0-----:R-:W-:Y:S01]  /*08a0*/  CS2R R34, SRZ ;  /* 0x0000000000227805 */ /* 0x001fe2000001ff00 */
[----:B------:R-:W-:Y:S01]  /*08b0*/  CS2R R32, SRZ ;  /* 0x0000000000207805 */ /* 0x000fe2000001ff00 */
[----:B------:R-:W-:Y:S01]  /*08c0*/  CS2R R38, SRZ ;  /* 0x0000000000267805 */ /* 0x000fe2000001ff00 */
[----:B------:R-:W-:Y:S01]  /*08d0*/  CS2R R36, SRZ ;  /* 0x0000000000247805 */ /* 0x000fe2000001ff00 */
[----:B------:R-:W-:Y:S01]  /*08e0*/  IMAD.IADD R57, R53, 0x1, R57 ;  /* 0x0000000135397824 */ /* 0x000fe200078e0239 */
[----:B------:R-:W-:Y:S05]  /*08f0*/  @P0 BRA `(.L_x_1020) ;  /* 0x000000e000000947 */ /* 0x000fea0003800000 */
[----:B------:R-:W-:Y:S01]  /*0900*/  MOV R56, R52 ;  /* 0x0000003400387202 */ /* 0x000fe20000000f00 */
[----:B------:R-:W-:Y:S01]  /*0910*/  IMAD R44, R2, c[0x0][0x1e8], RZ ;  /* 0x00007a00022c7a24 */ /* 0x000fe200078e02ff */
[----:B------:R-:W-:-:S02]  /*0920*/  IADD3 R47, R54, 0x80, RZ ;  /* 0x00000080362f7810 */ /* 0x000fc40007ffe0ff */
[----:B------:R-:W-:Y:S01]  /*0930*/  ISETP.GE.AND P2, PT, R54, c[0x0][0x220], PT ;  /* 0x0000880036007a0c */ /* 0x000fe20003f46270 */
[----:B------:R-:W-:Y:S01]  /*0940*/  IMAD.WIDE.U32 R40, R59, c[0x0][0x1e8], R56 ;  /* 0x00007a003b287a25 */ /* 0x000fe200078e0038 */
[----:B------:R-:W-:Y:S02]  /*0950*/  ISETP.GE.AND P4, PT, R47, c[0x0][0x220], PT ;  /* 0x000088002f007a0c */ /* 0x000fe40003f86270 */
[----:B------:R-:W-:Y:S01]  /*0960*/  ISETP.GE.AND P3, PT, R58, c[0x0][0x220], PT ;  /* 0x000088003a007a0c */ /* 0x000fe20003f66270 */
[----:B------:R-:W-:Y:S01]  /*0970*/  IMAD R45, R59, c[0x0][0x1ec], R44 ;  /* 0x00007b003b2d7a24 */ /* 0x000fe200078e022c */
[----:B------:R-:W-:-:S03]  /*0980*/  LEA R44, P0, R40, c[0x0][0x1d0], 0x1 ;  /* 0x00007400282c7a11 */ /* 0x000fc600078008ff */
[----:B------:R-:W-:-:S05]  /*0990*/  IMAD.IADD R41, R41, 0x1, R45 ;  /* 0x0000000129297824 */ /* 0x000fca00078e022d */
[----:B------:R-:W-:-:S05]  /*09a0*/  LEA.HI.X R45, R40, c[0x0][0x1d4], R41, 0x1, P0 ;  /* 0x00007500282d7a11 */ /* 0x000fca00000f0c29 */
[----:B------:R0:W5:Y:S04]  /*09b0*/  @!P2 LDG.E.128 R32, [R44.64] ;  /* 0x000000042c20a981 */ /* 0x000168000c1e1d00 */
[----:B------:R0:W5:Y:S04]  /*09c0*/  @!P3 LDG.E.128 R28, [R44.64+0x80] ;  /* 0x000080042c1cb981 */ /* 0x000168000c1e1d00 */
[----:B------:R0:W5:Y:S02]  /*09d0*/  @!P4 LDG.E.128 R36, [R44.64+0x100] ;  /* 0x000100042c24c981 */ /* 0x000164000c1e1d00 */
.L_x_1020:
[----:B------:R-:W-:Y:S05]  /*09e0*/  BSYNC B0 ;  /* 0x0000000000007941 */ /* 0x000fea0003800000 */
.L_x_1019:
[----:B------:R-:W-:Y:S01]  /*09f0*/  BSSY B0, `(.L_x_1021) ;  /* 0x0000017000007945 */ /* 0x000fe20003800000 */
[----:B------:R-:W-:Y:S01]  /*0a00*/  CS2R R40, SRZ ;  /* 0x0000000000287805 */ /* 0x000fe2000001ff00 */
[----:B------:R-:W-:Y:S01]  /*0a10*/  CS2R R50, SRZ ;  /* 0x0000000000327805 */ /* 0x000fe2000001ff00 */
[----:B------:R-:W-:Y:S01]  /*0a20*/  MOV R47, RZ ;  /* 0x000000ff002f7202 */ /* 0x000fe20000000f00 */
[----:B0-----:R-:W-:Y:S01]  /*0a30*/  CS2R R44, SRZ ;  /* 0x00000000002c7805 */ /* 0x001fe2000001ff00 */
[----:B------:R-:W-:Y:S01]  /*0a40*/  CS2R R48, SRZ ;  /* 0x0000000000307805 */ /* 0x000fe2000001ff00 */
[----:B------:R-:W-:Y:S05]  /*0a50*/  @P1 BRA `(.L_x_1022) ;  /* 0x0000010000001947 */ /* 0x000fea0003800000 */
[----:B------:R-:W-:Y:S02]  /*0a60*/  IADD3 R59, P0, R59, 0x20, RZ ;  /* 0x000000203b3b7810 */ /* 0x000fe40007f1e0ff */
[----:B------:R-:W-:-:S02]  /*0a70*/  MOV R53, R57 ;  /* 0x0000003900357202 */ /* 0x000fc40000000f00 */
[----:B------:R-:W-:Y:S01]  /*0a80*/  ISETP.GE.AND P2, PT, R58, c[0x0][0x220], PT ;  /* 0x000088003a007a0c */ /* 0x000fe20003f46270 */
[----:B------:R-:W-:Y:S01]  /*0a90*/  IMAD.X R2, RZ, RZ, R2, P0 ;  /* 0x000000ffff027224 */ /* 0x000fe200000e0602 */
[----:B------:R-:W-:Y:S01]  /*0aa0*/  ISETP.GE.AND P1, PT, R54, c[0x0][0x220], PT ;  /* 0x0000880036007a0c */ /* 0x000fe20003f26270 */
[----:B------:R-:W-:-:S04]  /*0ab0*/  IMAD.WIDE.U32 R52, R59, c[0x0][0x1e8], R52 ;  /* 0x00007a003b347a25 */ /* 0x000fc800078e0034 */
[----:B------:R-:W-:-:S04]  /*0ac0*/  IMAD R2, R2, c[0x0][0x1e8], RZ ;  /* 0x00007a0002027a24 */ /* 0x000fc800078e02ff */
[----:B------:R-:W-:Y:S01]  /*0ad0*/  IMAD R59, R59, c[0x0][0x1ec], R2 ;  /* 0x00007b003b3b7a24 */ /* 0x000fe200078e0202 */
[----:B------:R-:W-:Y:S02]  /*0ae0*/  IADD3 R2, R54, 0x80, RZ ;  /* 0x0000008036027810 */ /* 0x000fe40007ffe0ff */
[----:B------:R-:W-:Y:S01]  /*0af0*/  LEA R54, P0, R52, c[0x0][0x1d0], 0x1 ;  /* 0x0000740034367a11 */ /* 0x000fe200078008ff */
[----:B------:R-:W-:Y:S01]  /*0b00*/  IMAD.IADD R53, R53, 0x1, R59 ;  /* 0x0000000135357824 */ /* 0x000fe200078e023b */
[----:B------:R-:W-:-:S04]  /*0b10*/  ISETP.GE.AND P3, PT, R2, c[0x0][0x220], PT ;  /* 0x0000880002007a0c */ /* 0x000fc80003f66270 */
[----:B------:R-:W-:-:S05]  /*0b20*/  LEA.HI.X R55, R52, c[0x0][0x1d4], R53, 0x1, P0 ;  /* 0x0000750034377a11 */ /* 0x000fca00000f0c35 */
[----:B------:R0:W5:Y:S04]  /*0b30*/  @!P1 LDG.E.128 R48, [R54.64] ;  /* 0x0000000436309981 */ /* 0x000168000c1e1d00 */
[----:B------:R0:W5:Y:S04]  /*0b40*/  @!P2 LDG.E.128 R40, [R54.64+0x80] ;  /* 0x000080043628a981 */ /* 0x000168000c1e1d00 */
[----:B------:R0:W5:Y:S02]  /*0b50*/  @!P3 LDG.E.128 R44, [R54.64+0x100] ;  /* 0x00010004362cb981 */ /* 0x000164000c1e1d00 */
.L_x_1022:
[----:B------:R-:W-:Y:S05]  /*0b60*/  BSYNC B0 ;  /* 0x0000000000007941 */ /* 0x000fea0003800000 */
.L_x_1021:
[----:B-----5:R-:W-:Y:S01]  /*0b70*/  LOP3.LUT R56, R48, 0xffff0000, RZ, 0xc0, !PT ;  /* 0xffff000030387812 */ /* 0x020fe200078ec0ff */
[----:B0-----:R-:W-:Y:S01]  /*0b80*/  IMAD.U32 R55, R32, 0x10000, RZ ;  /* 0x0001000020377824 */ /* 0x001fe200078e00ff */
[C---:B------:R-:W-:Y:S01]  /*0b90*/  LOP3.LUT R57, R16.reuse, 0xffff0000, RZ, 0xc0, !PT ;  /* 0xffff000010397812 */ /* 0x040fe200078ec0ff */
[----:B------:R-:W-:Y:S01]  /*0ba0*/  IMAD.U32 R16, R16, 0x10000, RZ ;  /* 0x0001000010107824 */ /* 0x000fe200078e00ff */
[----:B------:R-:W-:-:S02]  /*0bb0*/  LOP3.LUT R52, R8, 0xffff0000, RZ, 0xc0, !PT ;  /* 0xffff000008347812 */ /* 0x000fc400078ec0ff */
[----:B------:R-:W-:Y:S01]  /*0bc0*/  LOP3.LUT R53, R32, 0xffff0000, RZ, 0xc0, !PT ;  /* 0xffff000020357812 */ /* 0x000fe200078ec0ff */
[----:B------:R-:W-:Y:S01]  /*0bd0*/  FMUL.FTZ R56, R56, R57 ;  /* 0x0000003938387220 */ /* 0x000fe20000410000 */
[----:B------:R-:W-:Y:S01]  /*0be0*/  SHF.L.U32 R57, R48, 0x10, RZ ;  /* 0x0000001030397819 */ /* 0x000fe200000006ff */
[----:B------:R-:W-:Y:S01]  /*0bf0*/  IMAD.U32 R48, R17, 0x10000, RZ ;  /* 0x0001000011307824 */ /* 0x000fe200078e00ff */
[----:B------:R-:W-:Y:S01]  /*0c00*/  SHF.L.U32 R2, R8, 0x10, RZ ;  /* 0x0000001008027819 */ /* 0x000fe200000006ff */
[----:B------:R-:W-:Y:S01]  /*0c10*/  FMUL.FTZ R8, R52, R53 ;  /* 0x0000003534087220 */ /* 0x000fe20000410000 */
[----:B------:R-:W-:Y:S01]  /*0c20*/  SHF.L.U32 R52, R9, 0x10, RZ ;  /* 0x0000001009347819 */ /* 0x000fe200000006ff */
[----:B------:R-:W-:Y:S01]  /*0c30*/  FFMA.FTZ R16, R57, R16, R56 ;  /* 0x0000001039107223 */ /* 0x000fe20000010038 */
[----:B------:R-:W-:Y:S01]  /*0c40*/  SHF.L.U32 R57, R49, 0x10, RZ ;  /* 0x0000001031397819 */ /* 0x000fe200000006ff */
[----:B------:R-:W-:Y:S01]  /*0c50*/  FFMA.FTZ R55, R2, R55, R8 ;  /* 0x0000003702377223 */ /* 0x000fe20000010008 */
[----:B------:R-:W-:Y:S01]  /*0c60*/  LOP3.LUT R32, R9, 0xffff0000, RZ, 0xc0, !PT ;  /* 0xffff000009207812 */ /* 0x000fe200078ec0ff */
[----:B------:R-:W-:Y:S01]  /*0c70*/  IMAD.U32 R9, R33, 0x10000, RZ ;  /* 0x0001000021097824 */ /* 0x000fe200078e00ff */
[----:B------:R-:W-:Y:S01]  /*0c80*/  LOP3.LUT R49, R49, 0xffff0000, RZ, 0xc0, !PT ;  /* 0xffff000031317812 */ /* 0x000fe200078ec0ff */
[----:B------:R-:W-:Y:S01]  /*0c90*/  FFMA.FTZ R16, R57, R48, R16 ;  /* 0x0000003039107223 */ /* 0x000fe20000010010 */
[----:B------:R-:W-:Y:S01]  /*0ca0*/  LOP3.LUT R17, R17, 0xffff0000, RZ, 0xc0, !PT ;  /* 0xffff000011117812 */ /* 0x000fe200078ec0ff */
[----:B------:R-:W-:Y:S01]  /*0cb0*/  IMAD.U32 R8, R11, 0x10000, RZ ;  /* 0x000100000b087824 */ /* 0x000fe200078e00ff */
[----:B------:R-:W-:Y:S01]  /*0cc0*/  LOP3.LUT R53, R33, 0xffff0000, RZ, 0xc0, !PT ;  /* 0xffff000021357812 */ /* 0x000fe200078ec0ff */
[----:B------:R-:W-:Y:S01]  /*0cd0*/  IMAD.U32 R48, R18, 0x10000, RZ ;  /* 0x0001000012307824 */ /* 0x000fe200078e00ff */
[C---:B------:R-:W-:Y:S01]  /*0ce0*/  SHF.L.U32 R33, R10.reuse, 0x10, RZ ;  /* 0x000000100a217819 */ /* 0x040fe200000006ff */
[----:B------:R-:W-:Y:S01]  /*0cf0*/  FFMA.FTZ R16, R49, R17, R16 ;  /* 0x0000001131107223 */ /* 0x000fe20000010010 */
[----:B------:R-:W-:-:S02]  /*0d00*/  LOP3.LUT R2, R10, 0xffff0000, RZ, 0xc0, !PT ;  /* 0xffff00000a027812 */ /* 0x000fc400078ec0ff */
[----:B------:R-:W-:Y:S01]  /*0d10*/  LOP3.LUT R10, R11, 0xffff0000, RZ, 0xc0, !PT ;  /* 0xffff00000b0a7812 */ /* 0x000fe200078ec0ff */
[----:B------:R-:W-:Y:S01]  /*0d20*/  FFMA.FTZ R11, R52, R9, R55 ;  /* 0x00000009340b7223 */ /* 0x000fe20000010037 */
[----:B------:R-:W-:Y:S01]  /*0d30*/  SHF.L.U32 R17, R50, 0x10, RZ ;  /* 0x0000001032117819 */ /* 0x000fe200000006ff */
[----:B------:R-:W-:Y:S01]  /*0d40*/  IMAD.U32 R9, R35, 0x10000, RZ ;  /* 0x0001000023097824 */ /* 0x000fe200078e00ff */
[----:B------:R-:W-:Y:S01]  /*0d50*/  SHF.L.U32 R52, R34, 0x10, RZ ;  /* 0x0000001022347819 */ /* 0x000fe200000006ff */
[----:B------:R-:W-:Y:S01]  /*0d60*/  FFMA.FTZ R53, R32, R53, R11 ;  /* 0x0000003520357223 */ /* 0x000fe2000001000b */
[----:B------:R-:W-:Y:S01]  /*0d70*/  LOP3.LUT R55, R34, 0xffff0000, RZ, 0xc0, !PT ;  /* 0xffff000022377812 */ /* 0x000fe200078ec0ff */
[----:B------:R-:W-:Y:S01]  /*0d80*/  FFMA.FTZ R16, R17, R48, R16 ;  /* 0x0000003011107223 */ /* 0x000fe20000010010 */
[----:B------:R-:W-:Y:S01]  /*0d90*/  LOP3.LUT R17, R50, 0xffff0000, RZ, 0xc0, !PT ;  /* 0xffff000032117812 */ /* 0x000fe200078ec0ff */
[----:B------:R-:W-:Y:S01]  /*0da0*/  FFMA.FTZ R52, R33, R52, R53 ;  /* 0x0000003421347223 */ /* 0x000fe20000010035 */
[----:B------:R-:W-:Y:S01]  /*0db0*/  LOP3.LUT R18, R18, 0xffff0000, RZ, 0xc0, !PT ;  /* 0xffff000012127812 */ /* 0x000fe200078ec0ff */
[----:B------:R-:W-:Y:S01]  /*0dc0*/  IMAD.U32 R33, R29, 0x10000, RZ ;  /* 0x000100001d217824 */ /* 0x000fe200078e00ff */
[----:B------:R-:W-:Y:S01]  /*0dd0*/  LOP3.LUT R35, R35, 0xffff0000, RZ, 0xc0, !PT ;  /* 0xffff000023237812 */ /* 0x000fe200078ec0ff */
[----:B------:R-:W-:Y:S01]  /*0de0*/  FFMA.FTZ R54, R2, R55, R52 ;  /* 0x0000003702367223 */ /* 0x000fe20000010034 */
[----:B------:R-:W-:Y:S01]  /*0df0*/  SHF.L.U32 R32, R4, 0x10, RZ ;  /* 0x0000001004207819 */ /* 0x000fe200000006ff */
[----:B------:R-:W-:Y:S01]  /*0e00*/  FFMA.FTZ R16, R17, R18, R16 ;  /* 0x0000001211107223 */ /* 0x000fe20000010010 */
[----:B------:R-:W-:Y:S01]  /*0e10*/  SHF.L.U32 R17, R51, 0x10, RZ ;  /* 0x0000001033117819 */ /* 0x000fe200000006ff */
[----:B------:R-:W-:Y:S01]  /*0e20*/  IMAD.U32 R18, R19, 0x10000, RZ ;  /* 0x0001000013127824 */ /* 0x000fe200078e00ff */
[----:B------:R-:W-:Y:S01]  /*0e30*/  LOP3.LUT R51, R51, 0xffff0000, RZ, 0xc0, !PT ;  /* 0xffff000033337812 */ /* 0x000fe200078ec0ff */
[----:B------:R-:W-:Y:S01]  /*0e40*/  FFMA.FTZ R8, R8, R9, R54 ;  /* 0x0000000908087223 */ /* 0x000fe20000010036 */
        /* <DEDUP_REMOVED lines=10> */
[----:B------:R-:W-:Y:S01]  /*0ef0*/  LOP3.LUT R18, R40, 0xffff0000, RZ, 0xc0, !PT ;  /* 0xffff000028127812 */ /* 0x000fe200078ec0ff */
[----:B------:R-:W-:Y:S01]  /*0f00*/  FFMA.FTZ R9, R9, R10, R16 ;  /* 0x0000000a09097223 */ /* 0x000fe20000010010 */
[----:B------:R-:W-:Y:S01]  /*0f10*/  LOP3.LUT R12, R12, 0xffff0000, RZ, 0xc0, !PT ;  /* 0xffff00000c0c7812 */ /* 0x000fe200078ec0ff */
[----:B------:R-:W-:Y:S01]  /*0f20*/  IMAD.U32 R4, R5, 0x10000, RZ ;  /* 0x0001000005047824 */ /* 0x000fe200078e00ff */
[----:B------:R-:W-:Y:S01]  /*0f30*/  SHF.L.U32 R10, R41, 0x10, RZ ;  /* 0x00000010290a7819 */ /* 0x000fe200000006ff */
[----:B------:R-:W-:Y:S01]  /*0f40*/  FFMA.FTZ R8, R11, R28, R8 ;  /* 0x0000001c0b087223 */ /* 0x000fe20000010008 */
[----:B------:R-:W-:Y:S01]  /*0f50*/  LOP3.LUT R5, R5, 0xffff0000, RZ, 0xc0, !PT ;  /* 0xffff000005057812 */ /* 0x000fe200078ec0ff */
[----:B------:R-:W-:Y:S01]  /*0f60*/  IMAD.U32 R11, R13, 0x10000, RZ ;  /* 0x000100000d0b7824 */ /* 0x000fe200078e00ff */
[----:B------:R-:W-:Y:S01]  /*0f70*/  LOP3.LUT R34, R29, 0xffff0000, RZ, 0xc0, !PT ;  /* 0xffff00001d227812 */ /* 0x000fe200078ec0ff */
[----:B------:R-:W-:Y:S01]  /*0f80*/  FFMA.FTZ R9, R18, R12, R9 ;  /* 0x0000000c12097223 */ /* 0x000fe20000010009 */
        /* <DEDUP_REMOVED lines=19> */
[----:B------:R-:W-:Y:S01]  /*10c0*/  IMAD.U32 R7, R31, 0x10000, RZ ;  /* 0x000100001f077824 */ /* 0x000fe200078e00ff */
        /* <DEDUP_REMOVED lines=8> */
[----:B------:R-:W-:Y:S01]  /*1150*/  LOP3.LUT R14, R15, 0xffff0000, RZ, 0xc0, !PT ;  /* 0xffff00000f0e7812 */ /* 0x000fe200078ec0ff */
        /* <DEDUP_REMOVED lines=8> */
[C---:B------:R-:W-:Y:S01]  /*11e0*/  IMAD.U32 R4, R24.reuse, 0x10000, RZ ;  /* 0x0001000018047824 */ /* 0x040fe200078e00ff */
[----:B------:R-:W-:-:S02]  /*11f0*/  LOP3.LUT R24, R24, 0xffff0000, RZ, 0xc0, !PT ;  /* 0xffff000018187812 */ /* 0x000fc400078ec0ff */
[----:B------:R-:W-:Y:S01]  /*1200*/  SHF.L.U32 R6, R45, 0x10, RZ ;  /* 0x000000102d067819 */ /* 0x000fe200000006ff */
[----:B------:R-:W-:Y:S01]  /*1210*/  FFMA.FTZ R4, R7, R4, R8 ;  /* 0x0000000407047223 */ /* 0x000fe20000010008 */
[----:B------:R-:W-:Y:S01]  /*1220*/  LOP3.LUT R45, R45, 0xffff0000, RZ, 0xc0, !PT ;  /* 0xffff00002d2d7812 */ /* 0x000fe200078ec0ff */
        /* <DEDUP_REMOVED lines=8> */
[C---:B------:R-:W-:Y:S01]  /*12b0*/  IMAD.U32 R7, R25.reuse, 0x10000, RZ ;  /* 0x0001000019077824 */ /* 0x040fe200078e00ff */
        /* <DEDUP_REMOVED lines=10> */
[----:B------:R-:W-:Y:S01]  /*1360*/  LOP3.LUT P0, RZ, R0, 0x7, RZ, 0xc0, !PT ;  /* 0x0000000700ff7812 */ /* 0x000fe2000780c0ff */
[----:B------:R-:W-:Y:S01]  /*1370*/  FFMA.FTZ R7, R22, R7, R2 ;  /* 0x0000000716077223 */ /* 0x000fe20000010002 */
[----:B------:R-:W-:Y:S01]  /*1380*/  SHF.L.U32 R2, R23, 0x10, RZ ;  /* 0x0000001017027819 */ /* 0x000fe200000006ff */
[C---:B------:R-:W-:Y:S01]  /*1390*/  IMAD.U32 R4, R26.reuse, 0x10000, RZ ;  /* 0x000100001a047824 */ /* 0x040fe200078e00ff */
[----:B------:R-:W-:Y:S01]  /*13a0*/  LOP3.LUT R26, R26, 0xffff0000, RZ, 0xc0, !PT ;  /* 0xffff00001a1a7812 */ /* 0x000fe200078ec0ff */
        /* <DEDUP_REMOVED lines=8> */
[C---:B------:R-:W-:Y:S01]  /*1430*/  IMAD.U32 R7, R27.reuse, 0x10000, RZ ;  /* 0x000100001b077824 */ /* 0x040fe200078e00ff */
[----:B------:R-:W-:Y:S01]  /*1440*/  LOP3.LUT R27, R27, 0xffff0000, RZ, 0xc0, !PT ;  /* 0xffff00001b1b7812 */ /* 0x000fe200078ec0ff */
[----:B------:R-:W-:-:S02]  /*1450*/  FFMA.FTZ R2, R23, R4, R2 ;  /* 0x0000000417027223 */ /* 0x000fc40000010002 */
[----:B------:R-:W-:-:S03]  /*1460*/  FFMA.FTZ R6, R5, R7, R6 ;  /* 0x0000000705067223 */ /* 0x000fc60000010006 */
[----:B------:R-:W0:Y:S01]  /*1470*/  SHFL.BFLY PT, R5, R2, 0x4, 0x1f ;  /* 0x0c801f0002057f89 */ /* 0x000e2200000e0000 */
[----:B------:R-:W-:-:S05]  /*1480*/  FFMA.FTZ R6, R47, R27, R6 ;  /* 0x0000001b2f067223 */ /* 0x000fca0000010006 */
[----:B------:R-:W1:Y:S01]  /*1490*/  SHFL.BFLY PT, R7, R6, 0x4, 0x1f ;  /* 0x0c801f0006077f89 */ /* 0x000e6200000e0000 */
[----:B0-----:R-:W-:-:S05]  /*14a0*/  FADD.FTZ R5, R2, R5 ;  /* 0x0000000502057221 */ /* 0x001fca0000010000 */
[----:B------:R-:W0:Y:S01]  /*14b0*/  SHFL.BFLY PT, R4, R5, 0x2, 0x1f ;  /* 0x0c401f0005047f89 */ /* 0x000e2200000e0000 */
[----:B-1----:R-:W-:-:S05]  /*14c0*/  FADD.FTZ R7, R6, R7 ;  /* 0x0000000706077221 */ /* 0x002fca0000010000 */
[----:B------:R-:W1:Y:S01]  /*14d0*/  SHFL.BFLY PT, R8, R7, 0x2, 0x1f ;  /* 0x0c401f0007087f89 */ /* 0x000e6200000e0000 */
[----:B0-----:R-:W-:Y:S01]  /*14e0*/  FADD.FTZ R10, R5, R4 ;  /* 0x00000004050a7221 */ /* 0x001fe20000010000 */
[----:B------:R-:W-:Y:S02]  /*14f0*/  LEA.HI R4, P1, R0, R3, RZ, 0x1d ;  /* 0x0000000300047211 */ /* 0x000fe4000783e8ff */
[----:B------:R-:W-:Y:S02]  /*1500*/  SHF.R.S32.HI R3, RZ, 0x1f, R3 ;  /* 0x0000001fff037819 */ /* 0x000fe40000011403 */
[----:B------:R-:W0:Y:S01]  /*1510*/  SHFL.BFLY PT, R11, R10, 0x1, 0x1f ;  /* 0x0c201f000a0b7f89 */ /* 0x000e2200000e0000 */
[----:B-1----:R-:W-:Y:S01]  /*1520*/  FADD.FTZ R8, R7, R8 ;  /* 0x0000000807087221 */ /* 0x002fe20000010000 */
[----:B------:R-:W-:Y:S02]  /*1530*/  IADD3.X R3, RZ, R3, RZ, P1, !PT ;  /* 0x00000003ff037210 */ /* 0x000fe40000ffe4ff */
[----:B------:R-:W-:-:S02]  /*1540*/  LEA R2, P1, R4, c[0x0][0x3c8], 0x2 ;  /* 0x0000f20004027a11 */ /* 0x000fc400078210ff */
[----:B------:R-:W1:Y:S02]  /*1550*/  SHFL.BFLY PT, R9, R8, 0x1, 0x1f ;  /* 0x0c201f0008097f89 */ /* 0x000e6400000e0000 */
[----:B------:R-:W-:Y:S01]  /*1560*/  LEA.HI.X R3, R4, c[0x0][0x3cc], R3, 0x2, P1 ;  /* 0x0000f30004037a11 */ /* 0x000fe200008f1403 */
[----:B0-----:R-:W-:-:S04]  /*1570*/  @!P0 FADD.FTZ R0, R10, R11 ;  /* 0x0000000b0a008221 */ /* 0x001fc80000010000 */
[----:B------:R-:W-:Y:S02]  /*1580*/  @!P0 FMUL.FTZ R5, R0, c[0x0][0x2d4] ;  /* 0x0000b50000058a20 */ /* 0x000fe40000410000 */
[----:B-1----:R-:W-:-:S03]  /*1590*/  FADD.FTZ R9, R8, R9 ;  /* 0x0000000908097221 */ /* 0x002fc60000010000 */
[----:B------:R0:W-:Y:S01]  /*15a0*/  @!P0 STG.E [R2.64], R5 ;  /* 0x0000000502008986 */ /* 0x0001e2000c101904 */
[----:B------:R-:W-:Y:S05]  /*15b0*/  @P0 EXIT ;  /* 0x000000000000094d */ /* 0x000fea0003800000 */
[----:B------:R-:W-:-:S05]  /*15c0*/  FMUL.FTZ R9, R9, c[0x0][0x2d4] ;  /* 0x0000b50009097a20 */ /* 0x000fca0000410000 */
[----:B------:R-:W-:Y:S01]  /*15d0*/  STG.E [R2.64+0x80], R9 ;  /* 0x0000800902007986 */ /* 0x000fe2000c101904 */
[----:B------:R-:W-:Y:S05]  /*15e0*/  EXIT ;  /* 0x000000000000794d */ /* 0x000fea0003800000 */
.L_x_1023:
        /* <DEDUP_REMOVED lines=9> */
.L_x_1603:


//--------------------- .text._ZN5flash25flash_bwd_dot_do_o_kernelILb1E23Flash_bwd_kernel_traitsILi192ELi64ELi64ELi8ELi4ELi2ELi2ELb1ELb1EN7cutlass10bfloat16_tE19Flash_kernel_traitsILi192ELi64ELi64ELi8ES3_EEEEvNS_16Flash_bwd_paramsE --------------------------
	.section	.text._ZN5flash25flash_bwd_dot_do_o_kernelILb1E23Flash_bwd_kernel_traitsILi192ELi64ELi64ELi8ELi4ELi2ELi2ELb1ELb1EN7cutlass10bfloat16_tE19Flash_kernel_traitsILi192ELi64ELi64ELi8ES3_EEEEvNS_16Flash_bwd_paramsE,"ax",@progbits
	.sectioninfo	@"SHI_REGISTERS=65"
	.align	128
        .global         _ZN5flash25flash_bwd_dot_do_o_kernelILb1E23Flash_bwd_kernel_traitsILi192ELi64ELi64ELi8ELi4ELi2ELi2ELb1ELb1EN7cutlass10bfloat16_tE19Flash_kernel_traitsILi192ELi64ELi64ELi8ES3_EEEEvNS_16Flash_bwd_paramsE
        .type           _ZN5flash25flash_bwd_dot_do_o_kernelILb1E23Flash_bwd_kernel_traitsILi192ELi64ELi64ELi8ELi4ELi2ELi2ELb1ELb1EN7cutlass10bfloat16_tE19Flash_kernel_traitsILi192ELi64ELi64ELi8ES3_EEEEvNS_16Flash_bwd_paramsE,@function
        .size           _ZN5flash25flash_bwd_dot_do_o_kernelILb1E23Flash_bwd_kernel_traitsILi192ELi64ELi64ELi8ELi4ELi2ELi2ELb1ELb1EN7cutlass10bfloat16_tE19Flash_kernel_traitsILi192ELi64ELi64ELi8ES3_EEEEvNS_16Flash_bwd_paramsE,(.L_x_1604 - _ZN5flash25flash_bwd_dot_do_o_kernelILb1E23Flash_bwd_kernel_traitsILi192ELi64ELi64ELi8ELi4ELi2ELi2ELb1ELb1EN7cutlass10bfloat16_tE19Flash_kernel_traitsILi192ELi64ELi64ELi8ES3_EEEEvNS_16Flash_bwd_paramsE)
        .other          _ZN5flash25flash_bwd_dot_do_o_kernelILb1E23Flash_bwd_kernel_traitsILi192ELi64ELi64ELi8ELi4ELi2ELi2ELb1ELb1EN7cutlass10bfloat16_tE19Flash_kernel_traitsILi192ELi64ELi64ELi8ES3_EEEEvNS_16Flash_bwd_paramsE,@"STO_CUDA_ENTRY STV_DEFAULT"
_ZN5flash25flash_bwd_dot_do_o_kernelILb1E23Flash_bwd_kernel_traitsILi192ELi64ELi64ELi8ELi4ELi2ELi2ELb1ELb1EN7cutlass10bfloat16_tE19Flash_kernel_traitsILi192ELi64ELi64ELi8ES3_EEEEvNS_16Flash_bwd_paramsE:
.text._ZN5flash25flash_bwd_dot_do_o_kernelILb1E23Flash_bwd_kernel_traitsILi192ELi64ELi64ELi8ELi4ELi2ELi2ELb1ELb1EN7cutlass10bfloat16_tE19Flash_kernel_traitsILi192ELi64ELi64ELi8ES3_EEEEvNS_16Flash_bwd_paramsE:
[----:B------:R-:W-:Y:S02]  /*0000*/  MOV R1, c[0x0][0x28] ;  /* 0x00000a0000017a02 */ /* 0x000fe40000000f00 */
[----:B------:R-:W0:Y:S01]  /*0010*/  S2R R7, SR_CTAID.Y ;  /* 0x0000000000077919 */ /* 0x000e220000002600 */
[----:B------:R-:W-:Y:S01]  /*0020*/  ISETP.NE.U32.AND P0, PT, RZ, c[0x0][0x240], PT ;  /* 0x00009000ff007a0c */ /* 0x000fe20003f05070 */
[----:B------:R-:W-:Y:S01]  /*0030*/  ULDC.64 UR4, c[0x0][0x118] ;  /* 0x0000460000047ab9 */ /* 0x000fe20000000a00 */
[----:B------:R-:W-:Y:S02]  /*0040*/  MOV R0, 0xffffffff ;  /* 0xffffffff00007802 */ /* 0x000fe40000000f00 */
        /* <DEDUP_REMOVED lines=14> */
[----:B------:R-:W-:Y:S01]  /*0130*/  ISETP.NE.AND P1, PT, R0, -0x1, PT ;  /* 0xffffffff0000780c */ /* 0x000fe20003f25270 */
[----:B------:R-:W-:Y:S01]  /*0140*/  IMAD.WIDE R2, R7, 0x80, RZ ;  /* 0x0000008007027825 */ /* 0x000fe200078e02ff */
[----:B------:R-:W0:Y:S01]  /*0150*/  S2R R58, SR_CTAID.Z ;  /* 0x00000000003a7919 */ /* 0x000e220000002700 */
[----:B------:R-:W-:Y:S02]  /*0160*/  ULDC.U8 UR6, c[0x0][0x328] ;  /* 0x0000ca0000067ab9 */ /* 0x000fe40000000000 */
[----:B------:R-:W-:Y:S01]  /*0170*/  IMAD.MOV.U32 R52, RZ, RZ, c[0x0][0x1c0] ;  /* 0x00007000ff347624 */ /* 0x000fe200078e00ff */
[----:B------:R-:W-:Y:S01]  /*0180*/  SEL R17, R3, RZ, P0 ;  /* 0x000000ff03117207 */ /* 0x000fe20000000000 */
[----:B------:R-:W1:Y:S01]  /*0190*/  S2R R53, SR_TID.X ;  /* 0x0000000000357919 */ /* 0x000e620000002100 */
[----:B------:R-:W-:Y:S02]  /*01a0*/  SEL R16, R2, RZ, P0 ;  /* 0x000000ff02107207 */ /* 0x000fe40000000000 */
[----:B------:R-:W-:-:S03]  /*01b0*/  SHF.R.S32.HI R9, RZ, 0x1f, R52 ;  /* 0x0000001fff097819 */ /* 0x000fc60000011434 */
[C---:B------:R-:W-:Y:S01]  /*01c0*/  @P1 IMAD.WIDE.U32 R10, R0.reuse, c[0x0][0x370], RZ ;  /* 0x0000dc00000a1a25 */ /* 0x040fe200078e00ff */
[--C-:B------:R-:W-:Y:S02]  /*01d0*/  @!P1 SHF.R.S32.HI R3, RZ, 0x1f, R7.reuse ;  /* 0x0000001fff039819 */ /* 0x100fe40000011407 */
[----:B------:R-:W-:Y:S01]  /*01e0*/  @!P1 SHF.R.S32.HI R19, RZ, 0x1f, R7 ;  /* 0x0000001fff139819 */ /* 0x000fe20000011407 */
[----:B------:R-:W-:Y:S01]  /*01f0*/  @P1 IMAD R2, R0, c[0x0][0x374], R11 ;  /* 0x0000dd0000021a24 */ /* 0x000fe200078e020b */
[----:B------:R-:W-:Y:S01]  /*0200*/  @P1 MOV R4, R10 ;  /* 0x0000000a00041202 */ /* 0x000fe20000000f00 */
[----:B------:R-:W-:-:S04]  /*0210*/  IMAD.WIDE R10, R7, c[0x0][0x224], RZ ;  /* 0x00008900070a7a25 */ /* 0x000fc800078e02ff */
[----:B------:R-:W-:-:S04]  /*0220*/  @P1 IMAD.WIDE.U32 R14, R0, c[0x0][0x1e8], RZ ;  /* 0x00007a00000e1a25 */ /* 0x000fc800078e00ff */
[----:B------:R-:W-:Y:S02]  /*0230*/  @!P1 IMAD R6, R3, c[0x0][0x368], RZ ;  /* 0x0000da0003069a24 */ /* 0x000fe400078e02ff */
[----:B------:R-:W-:Y:S02]  /*0240*/  IMAD R18, R11, c[0x0][0x1c0], RZ ;  /* 0x000070000b127a24 */ /* 0x000fe400078e02ff */
[----:B------:R-:W-:-:S04]  /*0250*/  @!P1 IMAD.WIDE.U32 R12, R7, c[0x0][0x368], RZ ;  /* 0x0000da00070c9a25 */ /* 0x000fc800078e00ff */
[----:B------:R-:W-:Y:S01]  /*0260*/  @!P1 IMAD R11, R7, c[0x0][0x36c], R6 ;  /* 0x0000db00070b9a24 */ /* 0x000fe200078e0206 */
[----:B------:R-:W-:Y:S01]  /*0270*/  @P1 MOV R6, R14 ;  /* 0x0000000e00061202 */ /* 0x000fe20000000f00 */
[----:B------:R-:W-:Y:S01]  /*0280*/  @!P1 IMAD R14, R19, c[0x0][0x1e0], RZ ;  /* 0x00007800130e9a24 */ /* 0x000fe200078e02ff */
[----:B------:R-:W-:Y:S01]  /*0290*/  IADD3 R19, P0, R5, R16, RZ ;  /* 0x0000001005137210 */ /* 0x000fe20007f1e0ff */
[----:B------:R-:W-:Y:S01]  /*02a0*/  @P1 IMAD R3, R0, c[0x0][0x1ec], R15 ;  /* 0x00007b0000031a24 */ /* 0x000fe200078e020f */
[----:B------:R-:W-:Y:S01]  /*02b0*/  @!P1 IADD3 R2, R13, R11, RZ ;  /* 0x0000000b0d029210 */ /* 0x000fe20007ffe0ff */
[----:B------:R-:W-:Y:S01]  /*02c0*/  IMAD R15, R10, R9, R18 ;  /* 0x000000090a0f7224 */ /* 0x000fe200078e0212 */
[----:B------:R-:W-:Y:S01]  /*02d0*/  SHF.R.S32.HI R18, RZ, 0x1f, R5 ;  /* 0x0000001fff127819 */ /* 0x000fe20000011405 */
[----:B------:R-:W-:Y:S02]  /*02e0*/  @!P1 IMAD.MOV.U32 R4, RZ, RZ, R12 ;  /* 0x000000ffff049224 */ /* 0x000fe400078e000c */
[----:B------:R-:W-:-:S04]  /*02f0*/  @!P1 IMAD.WIDE.U32 R12, R7, c[0x0][0x1e0], RZ ;  /* 0x00007800070c9a25 */ /* 0x000fc800078e00ff */
[----:B------:R-:W-:Y:S01]  /*0300*/  @!P1 IMAD R9, R7, c[0x0][0x1e4], R14 ;  /* 0x0000790007099a24 */ /* 0x000fe200078e020e */
[----:B------:R-:W-:Y:S01]  /*0310*/  @!P1 MOV R6, R12 ;  /* 0x0000000c00069202 */ /* 0x000fe20000000f00 */
[----:B------:R-:W-:-:S04]  /*0320*/  IMAD.WIDE.U32 R10, R10, c[0x0][0x1c0], RZ ;  /* 0x000070000a0a7a25 */ /* 0x000fc800078e00ff */
[----:B------:R-:W-:Y:S01]  /*0330*/  @!P1 IMAD.IADD R3, R13, 0x1, R9 ;  /* 0x000000010d039824 */ /* 0x000fe200078e0209 */
[----:B------:R-:W-:Y:S01]  /*0340*/  MOV R9, c[0x0][0x22c] ;  /* 0x00008b0000097a02 */ /* 0x000fe20000000f00 */
[----:B------:R-:W-:Y:S01]  /*0350*/  @P1 IMAD.MOV.U32 R21, RZ, RZ, R0 ;  /* 0x000000ffff151224 */ /* 0x000fe200078e0000 */
[----:B------:R-:W-:Y:S01]  /*0360*/  IADD3 R11, R11, R15, RZ ;  /* 0x0000000f0b0b7210 */ /* 0x000fe20007ffe0ff */
[----:B------:R-:W-:Y:S01]  /*0370*/  IMAD.WIDE R12, R52, c[0x0][0x22c], RZ ;  /* 0x00008b00340c7a25 */ /* 0x000fe200078e02ff */
[----:B------:R-:W-:-:S03]  /*0380*/  SHF.R.S32.HI R9, RZ, 0x1f, R9 ;  /* 0x0000001fff097819 */ /* 0x000fc60000011409 */
[----:B------:R-:W-:Y:S02]  /*0390*/  IMAD R11, R11, c[0x0][0x22c], RZ ;  /* 0x00008b000b0b7a24 */ /* 0x000fe400078e02ff */
[----:B------:R-:W-:Y:S02]  /*03a0*/  @!P1 IMAD.MOV.U32 R21, RZ, RZ, -0x1 ;  /* 0xffffffffff159424 */ /* 0x000fe400078e00ff */
[----:B------:R-:W-:Y:S01]  /*03b0*/  IMAD R11, R9, R10, R11 ;  /* 0x0000000a090b7224 */ /* 0x000fe200078e020b */
[----:B------:R-:W-:Y:S01]  /*03c0*/  IADD3.X R9, R18, R17, RZ, P0, !PT ;  /* 0x0000001112097210 */ /* 0x000fe200007fe4ff */
[----:B------:R-:W-:Y:S01]  /*03d0*/  IMAD.MOV.U32 R15, RZ, RZ, RZ ;  /* 0x000000ffff0f7224 */ /* 0x000fe200078e00ff */
[----:B------:R-:W-:Y:S01]  /*03e0*/  ISETP.NE.AND P0, PT, RZ, UR6, PT ;  /* 0x00000006ff007c0c */ /* 0x000fe2000bf05270 */
[----:B------:R-:W-:Y:S02]  /*03f0*/  IMAD R14, R13, R21, RZ ;  /* 0x000000150d0e7224 */ /* 0x000fe400078e02ff */
[----:B------:R-:W-:-:S02]  /*0400*/  IMAD R20, R9, R12, RZ ;  /* 0x0000000c09147224 */ /* 0x000fc400078e02ff */
[----:B------:R-:W-:Y:S02]  /*0410*/  IMAD R23, R12, R15, R14 ;  /* 0x0000000f0c177224 */ /* 0x000fe400078e020e */
[----:B------:R-:W-:-:S04]  /*0420*/  IMAD.WIDE.U32 R14, R10, c[0x0][0x22c], RZ ;  /* 0x00008b000a0e7a25 */ /* 0x000fc800078e00ff */
[----:B------:R-:W-:-:S04]  /*0430*/  IMAD.WIDE.U32 R16, R12, R21, RZ ;  /* 0x000000150c107225 */ /* 0x000fc800078e00ff */
[----:B------:R-:W-:Y:S01]  /*0440*/  IMAD.IADD R21, R15, 0x1, R11 ;  /* 0x000000010f157824 */ /* 0x000fe200078e020b */
[----:B------:R-:W-:Y:S01]  /*0450*/  @P1 IADD3 R21, R17, R23, RZ ;  /* 0x0000001711151210 */ /* 0x000fe20007ffe0ff */
[----:B0-----:R-:W-:Y:S02]  /*0460*/  IMAD R9, R58, c[0x0][0x22c], RZ ;  /* 0x00008b003a097a24 */ /* 0x001fe400078e02ff */
[----:B------:R-:W-:-:S03]  /*0470*/  IMAD.WIDE.U32 R10, R19, R12, RZ ;  /* 0x0000000c130a7225 */ /* 0x000fc600078e00ff */
[----:B------:R-:W-:Y:S01]  /*0480*/  SHF.R.S32.HI R15, RZ, 0x1f, R9 ;  /* 0x0000001fff0f7819 */ /* 0x000fe20000011409 */
[----:B------:R-:W-:Y:S01]  /*0490*/  IMAD R19, R13, R19, R20 ;  /* 0x000000130d137224 */ /* 0x000fe200078e0214 */
[----:B------:R-:W-:Y:S02]  /*04a0*/  SEL R20, R14, R16, !P1 ;  /* 0x000000100e147207 */ /* 0x000fe40004800000 */
[----:B------:R-:W-:Y:S01]  /*04b0*/  SHF.R.S32.HI R13, RZ, 0x1f, R58 ;  /* 0x0000001fff0d7819 */ /* 0x000fe2000001143a */
[----:B------:R-:W-:Y:S01]  /*04c0*/  IMAD.IADD R22, R11, 0x1, R19 ;  /* 0x000000010b167824 */ /* 0x000fe200078e0213 */
[----:B------:R-:W-:Y:S05]  /*04d0*/  @!P0 BRA `(.L_x_1024) ;  /* 0x0000007000008947 */ /* 0x000fea0003800000 */
[----:B-1----:R-:W-:Y:S01]  /*04e0*/  HFMA2.MMA R12, -RZ, RZ, 0, 7.62939453125e-06 ;  /* 0x00000080ff0c7435 */ /* 0x002fe200000001ff */
[----:B------:R-:W-:Y:S02]  /*04f0*/  @!P1 IMAD R0, R7, c[0x0][0x224], RZ ;  /* 0x0000890007009a24 */ /* 0x000fe400078e02ff */
[----:B------:R-:W-:-:S03]  /*0500*/  IMAD.MOV.U32 R17, RZ, RZ, c[0x0][0x210] ;  /* 0x00008400ff117624 */ /* 0x000fc600078e00ff */
[----:B------:R-:W-:-:S04]  /*0510*/  LEA R0, R7, R0, 0x7 ;  /* 0x0000000007007211 */ /* 0x000fc800078e38ff */
[----:B------:R-:W-:-:S04]  /*0520*/  IMAD R7, R12, R17, c[0x0][0x234] ;  /* 0x00008d000c077624 */ /* 0x000fc800078e0211 */
[----:B------:R-:W-:Y:S01]  /*0530*/  IMAD R0, R7, R58, R0 ;  /* 0x0000003a07007224 */ /* 0x000fe200078e0200 */
[----:B------:R-:W-:Y:S05]  /*0540*/  BRA `(.L_x_1025) ;  /* 0x0000002000007947 */ /* 0x000fea0003800000 */
.L_x_1024:
[----:B-1----:R-:W-:-:S04]  /*0550*/  IMAD R0, R7, c[0x0][0x1c0], R58 ;  /* 0x0000700007007a24 */ /* 0x002fc800078e023a */
[----:B------:R-:W-:Y:S02]  /*0560*/  IMAD R0, R0, c[0x0][0x224], RZ ;  /* 0x0000890000007a24 */ /* 0x000fe400078e02ff */
.L_x_1025:
[----:B------:R-:W-:Y:S01]  /*0570*/  SHF.R.S32.HI R12, RZ, 0x1f, R53 ;  /* 0x0000001fff0c7819 */ /* 0x000fe20000011435 */
[----:B------:R-:W-:Y:S01]  /*0580*/  IMAD R52, R52, c[0x0][0x22c], RZ ;  /* 0x00008b0034347a24 */ /* 0x000fe200078e02ff */
[----:B------:R-:W-:Y:S01]  /*0590*/  IADD3 R20, P0, P1, R10, R20, R9 ;  /* 0x000000140a147210 */ /* 0x000fe2000791e009 */
[----:B------:R-:W-:Y:S01]  /*05a0*/  IMAD R10, R18, c[0x0][0x370], RZ ;  /* 0x0000dc00120a7a24 */ /* 0x000fe200078e02ff */
[-C--:B------:R-:W-:Y:S01]  /*05b0*/  LEA.HI R7, R12, R53.reuse, RZ, 0x4 ;  /* 0x000000350c077211 */ /* 0x080fe200078f20ff */
[----:B------:R-:W-:Y:S01]  /*05c0*/  IMAD R18, R18, c[0x0][0x1e8], RZ ;  /* 0x00007a0012127a24 */ /* 0x000fe200078e02ff */
[-C--:B------:R-:W-:Y:S01]  /*05d0*/  LEA.HI R12, R12, R53.reuse, RZ, 0x3 ;  /* 0x000000350c0c7211 */ /* 0x080fe200078f18ff */
[----:B------:R-:W-:Y:S01]  /*05e0*/  IMAD.IADD R0, R5, 0x1, R0 ;  /* 0x0000000105007824 */ /* 0x000fe200078e0200 */
[----:B------:R-:W-:Y:S01]  /*05f0*/  LOP3.LUT R16, R7, 0x3ffffff0, RZ, 0xc0, !PT ;  /* 0x3ffffff007107812 */ /* 0x000fe200078ec0ff */
[----:B------:R-:W-:Y:S01]  /*0600*/  IMAD R18, R5, c[0x0][0x1ec], R18 ;  /* 0x00007b0005127a24 */ /* 0x000fe200078e0212 */
[----:B------:R-:W-:Y:S01]  /*0610*/  LOP3.LUT R14, R12, 0x1ffffff8, RZ, 0xc0, !PT ;  /* 0x1ffffff80c0e7812 */ /* 0x000fe200078ec0ff */
[----:B------:R-:W-:Y:S01]  /*0620*/  IMAD R61, R13, c[0x0][0x1f0], RZ ;  /* 0x00007c000d3d7a24 */ /* 0x000fe200078e02ff */
[----:B------:R-:W-:Y:S01]  /*0630*/  SHF.R.S32.HI R9, RZ, 0x4, R7 ;  /* 0x00000004ff097819 */ /* 0x000fe20000011407 */
[----:B------:R-:W-:Y:S01]  /*0640*/  IMAD.IADD R16, R53, 0x1, -R16 ;  /* 0x0000000135107824 */ /* 0x000fe200078e0a10 */
[----:B------:R-:W-:Y:S01]  /*0650*/  IADD3 R14, -R14, R53, RZ ;  /* 0x000000350e0e7210 */ /* 0x000fe20007ffe1ff */
[----:B------:R-:W-:Y:S01]  /*0660*/  BSSY B0, `(.L_x_1026) ;  /* 0x0000039000007945 */ /* 0x000fe20003800000 */
[----:B------:R-:W-:Y:S01]  /*0670*/  SHF.R.S32.HI R56, RZ, 0x3, R12 ;  /* 0x00000003ff387819 */ /* 0x000fe2000001140c */
[----:B------:R-:W-:Y:S01]  /*0680*/  IMAD.SHL.U32 R7, R16, 0x4, RZ ;  /* 0x0000000410077824 */ /* 0x000fe200078e00ff */
[----:B------:R-:W-:Y:S01]  /*0690*/  SHF.L.U32 R54, R14, 0x3, RZ ;  /* 0x000000030e367819 */ /* 0x000fe200000006ff */
[----:B------:R-:W-:Y:S01]  /*06a0*/  IMAD R61, R58, c[0x0][0x1f4], R61 ;  /* 0x00007d003a3d7a24 */ /* 0x000fe200078e023d */
[----:B------:R-:W-:Y:S01]  /*06b0*/  IADD3 R14, -R5, R8, RZ ;  /* 0x00000008050e7210 */ /* 0x000fe20007ffe1ff */
[----:B------:R-:W-:Y:S01]  /*06c0*/  IMAD R7, R9, R52, R7 ;  /* 0x0000003409077224 */ /* 0x000fe200078e0207 */
[----:B------:R-:W-:Y:S01]  /*06d0*/  SHF.R.S32.HI R55, RZ, 0x1f, R54 ;  /* 0x0000001fff377819 */ /* 0x000fe20000011436 */
[----:B------:R-:W-:Y:S01]  /*06e0*/  CS2R R24, SRZ ;  /* 0x0000000000187805 */ /* 0x000fe2000001ff00 */
[----:B------:R-:W-:Y:S01]  /*06f0*/  IADD3.X R16, R22, R21, R15, P0, P1 ;  /* 0x0000001516107210 */ /* 0x000fe200007e240f */
[C---:B------:R-:W-:Y:S01]  /*0700*/  IMAD R15, R5.reuse, c[0x0][0x374], R10 ;  /* 0x0000dd00050f7a24 */ /* 0x040fe200078e020a */
[----:B------:R-:W-:Y:S01]  /*0710*/  ISETP.GE.AND P0, PT, R56, R14, PT ;  /* 0x0000000e3800720c */ /* 0x000fe20003f06270 */
[--C-:B------:R-:W-:Y:S01]  /*0720*/  IMAD.WIDE.U32 R8, R5, c[0x0][0x370], R54.reuse ;  /* 0x0000dc0005087a25 */ /* 0x100fe200078e0036 */
[----:B------:R-:W-:Y:S01]  /*0730*/  IADD3 R12, P2, R7, R20, RZ ;  /* 0x00000014070c7210 */ /* 0x000fe20007f5e0ff */
[----:B------:R-:W-:Y:S01]  /*0740*/  CS2R R22, SRZ ;  /* 0x0000000000167805 */ /* 0x000fe2000001ff00 */
[----:B------:R-:W-:Y:S01]  /*0750*/  CS2R R20, SRZ ;  /* 0x0000000000147805 */ /* 0x000fe2000001ff00 */
[----:B------:R-:W-:Y:S01]  /*0760*/  IMAD.WIDE.U32 R10, R5, c[0x0][0x1e8], R54 ;  /* 0x00007a00050a7a25 */ /* 0x000fe200078e0036 */
[----:B------:R-:W-:Y:S01]  /*0770*/  IADD3 R28, P3, R4, R8, RZ ;  /* 0x00000008041c7210 */ /* 0x000fe20007f7e0ff */
[----:B------:R-:W-:Y:S01]  /*0780*/  CS2R R26, SRZ ;  /* 0x00000000001a7805 */ /* 0x000fe2000001ff00 */
[----:B------:R-:W-:-:S02]  /*0790*/  IADD3 R5, R56, 0x20, RZ ;  /* 0x0000002038057810 */ /* 0x000fc40007ffe0ff */
[----:B------:R-:W-:Y:S01]  /*07a0*/  IADD3.X R29, R2, R9, R15, P3, !PT ;  /* 0x00000009021d7210 */ /* 0x000fe20001ffe40f */
[----:B------:R-:W-:Y:S01]  /*07b0*/  IMAD R9, R13, c[0x0][0x378], RZ ;  /* 0x0000de000d097a24 */ /* 0x000fe200078e02ff */
[----:B------:R-:W-:Y:S02]  /*07c0*/  IADD3 R6, P3, R6, R10, RZ ;  /* 0x0000000a06067210 */ /* 0x000fe40007f7e0ff */
[----:B------:R-:W-:Y:S01]  /*07d0*/  ISETP.GE.AND P1, PT, R5, R14, PT ;  /* 0x0000000e0500720c */ /* 0x000fe20003f26270 */
[C---:B------:R-:W-:Y:S01]  /*07e0*/  IMAD R33, R58.reuse, c[0x0][0x37c], R9 ;  /* 0x0000df003a217a24 */ /* 0x040fe200078e0209 */
[----:B------:R-:W-:Y:S01]  /*07f0*/  LEA.HI.X.SX32 R5, R7, R16, 0x1, P2 ;  /* 0x0000001007057211 */ /* 0x000fe200010f0eff */
[----:B------:R-:W-:Y:S01]  /*0800*/  IMAD.WIDE.U32 R28, R58, c[0x0][0x378], R28 ;  /* 0x0000de003a1c7a25 */ /* 0x000fe200078e001c */
[----:B------:R-:W-:Y:S01]  /*0810*/  IADD3.X R7, R3, R11, R18, P3, !PT ;  /* 0x0000000b03077210 */ /* 0x000fe20001ffe412 */
[----:B------:R-:W-:Y:S01]  /*0820*/  CS2R R8, SRZ ;  /* 0x0000000000087805 */ /* 0x000fe2000001ff00 */
[----:B------:R-:W-:Y:S01]  /*0830*/  LEA R2, P2, R12, c[0x0][0x350], 0x2 ;  /* 0x0000d4000c027a11 */ /* 0x000fe200078410ff */
[----:B------:R-:W-:Y:S01]  /*0840*/  CS2R R10, SRZ ;  /* 0x00000000000a7805 */ /* 0x000fe2000001ff00 */
[----:B------:R-:W-:Y:S01]  /*0850*/  CS2R R14, SRZ ;  /* 0x00000000000e7805 */ /* 0x000fe2000001ff00 */
[----:B------:R-:W-:Y:S01]  /*0860*/  IMAD.WIDE.U32 R58, R58, c[0x0][0x1f0], R6 ;  /* 0x00007c003a3a7a25 */ /* 0x000fe200078e0006 */
[----:B------:R-:W-:Y:S01]  /*0870*/  LEA.HI.X R3, R12, c[0x0][0x354], R5, 0x2, P2 ;  /* 0x0000d5000c037a11 */ /* 0x000fe200010f1405 */
[----:B------:R-:W-:Y:S01]  /*0880*/  CS2R R6, SRZ ;  /* 0x0000000000067805 */ /* 0x000fe2000001ff00 */
[----:B------:R-:W-:Y:S01]  /*0890*/  CS2R R12, SRZ ;  /* 0x00000000000c7805 */ /* 0x000fe2000001ff00 */
[----:B------:R-:W-:Y:S01]  /*08a0*/  CS2R R4, SRZ ;  /* 0x0000000000047805 */ /* 0x000fe2000001ff00 */
[----:B------:R-:W-:Y:S01]  /*08b0*/  CS2R R16, SRZ ;  /* 0x0000000000107805 */ /* 0x000fe2000001ff00 */
[----:B------:R-:W-:Y:S01]  /*08c0*/  CS2R R18, SRZ ;  /* 0x0000000000127805 */ /* 0x000fe2000001ff00 */
[----:B------:R-:W-:Y:S01]  /*08d0*/  SHF.R.S32.HI R57, RZ, 0x1f, R56 ;  /* 0x0000001fff397819 */ /* 0x000fe20000011438 */
[----:B------:R-:W-:Y:S01]  /*08e0*/  IMAD.IADD R33, R29, 0x1, R33 ;  /* 0x000000011d217824 */ /* 0x000fe200078e0221 */
[----:B------:R-:W-:Y:S01]  /*08f0*/  IADD3 R62, R54, 0x40, RZ ;  /* 0x00000040363e7810 */ /* 0x000fe20007ffe0ff */
        /* <DEDUP_REMOVED lines=15> */
.L_x_1027:
[----:B------:R-:W-:Y:S05]  /*09f0*/  BSYNC B0 ;  /* 0x0000000000007941 */ /* 0x000fea0003800000 */
.L_x_1026:
[----:B------:R-:W-:Y:S01]  /*0a00*/  BSSY B0, `(.L_x_1028) ;  /* 0x0000012000007945 */ /* 0x000fe20003800000 */
[----:B------:R-:W-:Y:S05]  /*0a10*/  @P1 BRA `(.L_x_1029) ;  /* 0x0000010000001947 */ /* 0x000fea0003800000 */
[----:B------:R-:W-:Y:S02]  /*0a20*/  IADD3 R31, P2, R56, 0x20, RZ ;  /* 0x00000020381f7810 */ /* 0x000fe40007f5e0ff */
[----:B------:R-:W-:-:S02]  /*0a30*/  IADD3 R32, R54, 0x80, RZ ;  /* 0x0000008036207810 */ /* 0x000fc40007ffe0ff */
[----:B------:R-:W-:Y:S02]  /*0a40*/  IADD3.X R29, RZ, R57, RZ, P2, !PT ;  /* 0x00000039ff1d7210 */ /* 0x000fe400017fe4ff */
[----:B------:R-:W-:Y:S02]  /*0a50*/  ISETP.GE.AND P5, PT, R32, c[0x0][0x220], PT ;  /* 0x0000880020007a0c */ /* 0x000fe40003fa6270 */
[----:B------:R-:W-:Y:S01]  /*0a60*/  ISETP.GE.AND P3, PT, R54, c[0x0][0x220], PT ;  /* 0x0000880036007a0c */ /* 0x000fe20003f66270 */
[----:B------:R-:W-:Y:S01]  /*0a70*/  IMAD R30, R29, c[0x0][0x370], RZ ;  /* 0x0000dc001d1e7a24 */ /* 0x000fe200078e02ff */
[----:B------:R-:W-:Y:S01]  /*0a80*/  ISETP.GE.AND P4, PT, R62, c[0x0][0x220], PT ;  /* 0x000088003e007a0c */ /* 0x000fe20003f86270 */
[----:B------:R-:W-:-:S04]  /*0a90*/  IMAD.MOV.U32 R29, RZ, RZ, R33 ;  /* 0x000000ffff1d7224 */ /* 0x000fc800078e0021 */
[----:B------:R-:W-:-:S04]  /*0aa0*/  IMAD.WIDE.U32 R28, R31, c[0x0][0x370], R28 ;  /* 0x0000dc001f1c7a25 */ /* 0x000fc800078e001c */
[----:B------:R-:W-:Y:S01]  /*0ab0*/  IMAD R31, R31, c[0x0][0x374], R30 ;  /* 0x0000dd001f1f7a24 */ /* 0x000fe200078e021e */
[----:B------:R-:W-:-:S04]  /*0ac0*/  LEA R30, P2, R28, c[0x0][0x330], 0x1 ;  /* 0x0000cc001c1e7a11 */ /* 0x000fc800078408ff */
[----:B------:R-:W-:-:S04]  /*0ad0*/  IADD3 R29, R29, R31, RZ ;  /* 0x0000001f1d1d7210 */ /* 0x000fc80007ffe0ff */
[----:B------:R-:W-:-:S05]  /*0ae0*/  LEA.HI.X R31, R28, c[0x0][0x334], R29, 0x1, P2 ;  /* 0x0000cd001c1f7a11 */ /* 0x000fca00010f0c1d */
[----:B------:R1:W5:Y:S04]  /*0af0*/  @!P3 LDG.E.128 R12, [R30.64] ;  /* 0x000000041e0cb981 */ /* 0x000368000c1e1d00 */
[----:B------:R1:W5:Y:S04]  /*0b00*/  @!P4 LDG.E.128 R16, [R30.64+0x80] ;  /* 0x000080041e10c981 */ /* 0x000368000c1e1d00 */
[----:B------:R1:W5:Y:S02]  /*0b10*/  @!P5 LDG.E.128 R24, [R30.64+0x100] ;  /* 0x000100041e18d981 */ /* 0x000364000c1e1d00 */
.L_x_1029:
[----:B------:R-:W-:Y:S05]  /*0b20*/  BSYNC B0 ;  /* 0x0000000000007941 */ /* 0x000fea0003800000 */
.L_x_1028:
[----:B------:R-:W-:Y:S01]  /*0b30*/  BSSY B0, `(.L_x_1030) ;  /* 0x0000018000007945 */ /* 0x000fe20003800000 */
[----:B------:R-:W-:Y:S01]  /*0b40*/  CS2R R28, SRZ ;  /* 0x00000000001c7805 */ /* 0x000fe2000001ff00 */
[----:B-1----:R-:W-:Y:S01]  /*0b50*/  CS2R R30, SRZ ;  /* 0x00000000001e7805 */ /* 0x002fe2000001ff00 */
[----:B------:R-:W-:Y:S01]  /*0b60*/  CS2R R32, SRZ ;  /* 0x0000000000207805 */ /* 0x000fe2000001ff00 */
[----:B0-----:R-:W-:Y:S01]  /*0b70*/  CS2R R34, SRZ ;  /* 0x0000000000227805 */ /* 0x001fe2000001ff00 */
[----:B------:R-:W-:Y:S01]  /*0b80*/  IMAD.MOV.U32 R40, RZ, RZ, RZ ;  /* 0x000000ffff287224 */ /* 0x000fe200078e00ff */
[----:B------:R-:W-:Y:S01]  /*0b90*/  CS2R R36, SRZ ;  /* 0x0000000000247805 */ /* 0x000fe2000001ff00 */
[----:B------:R-:W-:Y:S01]  /*0ba0*/  CS2R R38, SRZ ;  /* 0x0000000000267805 */ /* 0x000fe2000001ff00 */
[----:B------:R-:W-:Y:S01]  /*0bb0*/  IADD3 R61, R59, R61, RZ ;  /* 0x0000003d3b3d7210 */ /* 0x000fe20007ffe0ff */
[----:B------:R-:W-:Y:S05]  /*0bc0*/  @P0 BRA `(.L_x_1031) ;  /* 0x000000e000000947 */ /* 0x000fea0003800000 */
[----:B------:R-:W-:Y:S01]  /*0bd0*/  IMAD R41, R57, c[0x0][0x1e8], RZ ;  /* 0x00007a0039297a24 */ /* 0x000fe200078e02ff */
[C---:B------:R-:W-:Y:S01]  /*0be0*/  IADD3 R44, R54.reuse, 0x80, RZ ;  /* 0x00000080362c7810 */ /* 0x040fe20007ffe0ff */
[----:B------:R-:W-:Y:S01]  /*0bf0*/  IMAD.MOV.U32 R60, RZ, RZ, R58 ;  /* 0x000000ffff3c7224 */ /* 0x000fe200078e003a */
[----:B------:R-:W-:Y:S01]  /*0c00*/  ISETP.GE.AND P2, PT, R54, c[0x0][0x220], PT ;  /* 0x0000880036007a0c */ /* 0x000fe20003f46270 */
[----:B------:R-:W-:Y:S01]  /*0c10*/  IMAD R41, R56, c[0x0][0x1ec], R41 ;  /* 0x00007b0038297a24 */ /* 0x000fe200078e0229 */
        /* <DEDUP_REMOVED lines=9> */
.L_x_1031:
[----:B------:R-:W-:Y:S05]  /*0cb0*/  BSYNC B0 ;  /* 0x0000000000007941 */ /* 0x000fea0003800000 */
.L_x_1030:
[----:B------:R-:W-:Y:S01]  /*0cc0*/  BSSY B0, `(.L_x_1032) ;  /* 0x0000019000007945 */ /* 0x000fe20003800000 */
[----:B0-----:R-:W-:Y:S01]  /*0cd0*/  CS2R R44, SRZ ;  /* 0x00000000002c7805 */ /* 0x001fe2000001ff00 */
[----:B------:R-:W-:Y:S01]  /*0ce0*/  IMAD.MOV.U32 R41, RZ, RZ, RZ ;  /* 0x000000ffff297224 */ /* 0x000fe200078e00ff */
[----:B------:R-:W-:Y:S01]  /*0cf0*/  CS2R R42, SRZ ;  /* 0x00000000002a7805 */ /* 0x000fe2000001ff00 */
[----:B------:R-:W-:Y:S01]  /*0d00*/  CS2R R46, SRZ ;  /* 0x00000000002e7805 */ /* 0x000fe2000001ff00 */
[----:B------:R-:W-:Y:S01]  /*0d10*/  CS2R R48, SRZ ;  /* 0x0000000000307805 */ /* 0x000fe2000001ff00 */
[----:B------:R-:W-:Y:S01]  /*0d20*/  CS2R R50, SRZ ;  /* 0x0000000000327805 */ /* 0x000fe2000001ff00 */
[----:B------:R-:W-:Y:S05]  /*0d30*/  @P1 BRA `(.L_x_1033) ;  /* 0x0000011000001947 */ /* 0x000fea0003800000 */
[----:B------:R-:W-:Y:S01]  /*0d40*/  IADD3 R59, P0, R56, 0x20, RZ ;  /* 0x00000020383b7810 */ /* 0x000fe20007f1e0ff */
[----:B------:R-:W-:Y:S01]  /*0d50*/  IMAD.MOV.U32 R56, RZ, RZ, R58 ;  /* 0x000000ffff387224 */ /* 0x000fe200078e003a */
[----:B------:R-:W-:-:S02]  /*0d60*/  ISETP.GE.AND P1, PT, R54, c[0x0][0x220], PT ;  /* 0x0000880036007a0c */ /* 0x000fc40003f26270 */
[----:B------:R-:W-:Y:S02]  /*0d70*/  IADD3.X R55, RZ, R57, RZ, P0, !PT ;  /* 0x00000039ff377210 */ /* 0x000fe400007fe4ff */
[----:B------:R-:W-:Y:S02]  /*0d80*/  MOV R57, R61 ;  /* 0x0000003d00397202 */ /* 0x000fe40000000f00 */
[----:B------:R-:W-:Y:S01]  /*0d90*/  IADD3 R54, R54, 0x80, RZ ;  /* 0x0000008036367810 */ /* 0x000fe20007ffe0ff */
[----:B------:R-:W-:Y:S01]  /*0da0*/  IMAD R55, R55, c[0x0][0x1e8], RZ ;  /* 0x00007a0037377a24 */ /* 0x000fe200078e02ff */
[----:B------:R-:W-:Y:S01]  /*0db0*/  ISETP.GE.AND P2, PT, R62, c[0x0][0x220], PT ;  /* 0x000088003e007a0c */ /* 0x000fe20003f46270 */
[----:B------:R-:W-:Y:S01]  /*0dc0*/  IMAD.WIDE.U32 R56, R59, c[0x0][0x1e8], R56 ;  /* 0x00007a003b387a25 */ /* 0x000fe200078e0038 */
[----:B------:R-:W-:-:S03]  /*0dd0*/  ISETP.GE.AND P3, PT, R54, c[0x0][0x220], PT ;  /* 0x0000880036007a0c */ /* 0x000fc60003f66270 */
[----:B------:R-:W-:Y:S01]  /*0de0*/  IMAD R55, R59, c[0x0][0x1ec], R55 ;  /* 0x00007b003b377a24 */ /* 0x000fe200078e0237 */
[----:B------:R-:W-:-:S03]  /*0df0*/  LEA R54, P0, R56, c[0x0][0x1d0], 0x1 ;  /* 0x0000740038367a11 */ /* 0x000fc600078008ff */
[----:B------:R-:W-:-:S05]  /*0e00*/  IMAD.IADD R55, R57, 0x1, R55 ;  /* 0x0000000139377824 */ /* 0x000fca00078e0237 */
[----:B------:R-:W-:-:S05]  /*0e10*/  LEA.HI.X R55, R56, c[0x0][0x1d4], R55, 0x1, P0 ;  /* 0x0000750038377a11 */ /* 0x000fca00000f0c37 */
[----:B------:R0:W5:Y:S04]  /*0e20*/  @!P1 LDG.E.128 R44, [R54.64] ;  /* 0x00000004362c9981 */ /* 0x000168000c1e1d00 */
[----:B------:R0:W5:Y:S04]  /*0e30*/  @!P2 LDG.E.128 R48, [R54.64+0x80] ;  /* 0x000080043630a981 */ /* 0x000168000c1e1d00 */
[----:B------:R0:W5:Y:S02]  /*0e40*/  @!P3 LDG.E.128 R40, [R54.64+0x100] ;  /* 0x000100043628b981 */ /* 0x000164000c1e1d00 */
.L_x_1033:
[----:B------:R-:W-:Y:S05]  /*0e50*/  BSYNC B0 ;  /* 0x0000000000007941 */ /* 0x000fea0003800000 */
.L_x_1032:
[----:B0----5:R-:W-:Y:S02]  /*0e60*/  LOP3.LUT R54, R4, 0xffff0000, RZ, 0xc0, !PT ;  /* 0xffff000004367812 */ /* 0x021fe400078ec0ff */
[----:B------:R-:W-:-:S02]  /*0e70*/  LOP3.LUT R55, R28, 0xffff0000, RZ, 0xc0, !PT ;  /* 0xffff00001c377812 */ /* 0x000fc400078ec0ff */
[----:B------:R-:W-:Y:S02]  /*0e80*/  SHF.L.U32 R4, R4, 0x10, RZ ;  /* 0x0000001004047819 */ /* 0x000fe400000006ff */
[C---:B------:R-:W-:Y:S01]  /*0e90*/  LOP3.LUT P0, RZ, R53.reuse, 0x7, RZ, 0xc0, !PT ;  /* 0x0000000735ff7812 */ /* 0x040fe2000780c0ff */
[----:B------:R-:W-:Y:S01]  /*0ea0*/  FMUL.FTZ R54, R54, R55 ;  /* 0x0000003736367220 */ /* 0x000fe20000410000 */
[----:B------:R-:W-:Y:S01]  /*0eb0*/  LEA.HI R53, P1, R53, R0, RZ, 0x1d ;  /* 0x0000000035357211 */ /* 0x000fe2000783e8ff */
[----:B------:R-:W-:Y:S01]  /*0ec0*/  IMAD.U32 R55, R28, 0x10000, RZ ;  /* 0x000100001c377824 */ /* 0x000fe200078e00ff */
[----:B------:R-:W-:Y:S02]  /*0ed0*/  SHF.L.U32 R28, R5, 0x10, RZ ;  /* 0x00000010051c7819 */ /* 0x000fe400000006ff */
[----:B------:R-:W-:Y:S01]  /*0ee0*/  LEA.HI.X.SX32 R0, R0, RZ, 0x1, P1 ;  /* 0x000000ff00007211 */ /* 0x000fe200008f0eff */
[----:B------:R-:W-:Y:S01]  /*0ef0*/  FFMA.FTZ R4, R4, R55, R54 ;  /* 0x0000003704047223 */ /* 0x000fe20000010036 */
[----:B------:R-:W-:Y:S01]  /*0f00*/  LOP3.LUT R54, R13, 0xffff0000, RZ, 0xc0, !PT ;  /* 0xffff00000d367812 */ /* 0x000fe200078ec0ff */
[C---:B------:R-:W-:Y:S01]  /*0f10*/  IMAD.U32 R55, R29.reuse, 0x10000, RZ ;  /* 0x000100001d377824 */ /* 0x040fe200078e00ff */
[----:B------:R-:W-:-:S03]  /*0f20*/  LOP3.LUT R29, R29, 0xffff0000, RZ, 0xc0, !PT ;  /* 0xffff00001d1d7812 */ /* 0x000fc600078ec0ff */
[----:B------:R-:W-:Y:S01]  /*0f30*/  FFMA.FTZ R28, R28, R55, R4 ;  /* 0x000000371c1c7223 */ /* 0x000fe20000010004 */
[----:B------:R-:W-:Y:S02]  /*0f40*/  LOP3.LUT R4, R44, 0xffff0000, RZ, 0xc0, !PT ;  /* 0xffff00002c047812 */ /* 0x000fe400078ec0ff */
[C---:B------:R-:W-:Y:S01]  /*0f50*/  LOP3.LUT R55, R12.reuse, 0xffff0000, RZ, 0xc0, !PT ;  /* 0xffff00000c377812 */ /* 0x040fe200078ec0ff */
[----:B------:R-:W-:-:S04]  /*0f60*/  IMAD.U32 R12, R12, 0x10000, RZ ;  /* 0x000100000c0c7824 */ /* 0x000fc800078e00ff */
[----:B------:R-:W-:Y:S01]  /*0f70*/  FMUL.FTZ R4, R4, R55 ;  /* 0x0000003704047220 */ /* 0x000fe20000410000 */
[----:B------:R-:W-:-:S05]  /*0f80*/  SHF.L.U32 R55, R44, 0x10, RZ ;  /* 0x000000102c377819 */ /* 0x000fca00000006ff */
[----:B------:R-:W-:Y:S01]  /*0f90*/  FFMA.FTZ R4, R55, R12, R4 ;  /* 0x0000000c37047223 */ /* 0x000fe20000010004 */
[----:B------:R-:W-:Y:S01]  /*0fa0*/  SHF.L.U32 R55, R45, 0x10, RZ ;  /* 0x000000102d377819 */ /* 0x000fe200000006ff */
[----:B------:R-:W-:Y:S01]  /*0fb0*/  IMAD.U32 R12, R13, 0x10000, RZ ;  /* 0x000100000d0c7824 */ /* 0x000fe200078e00ff */
[----:B------:R-:W-:Y:S01]  /*0fc0*/  LOP3.LUT R45, R45, 0xffff0000, RZ, 0xc0, !PT ;  /* 0xffff00002d2d7812 */ /* 0x000fe200078ec0ff */
[C---:B------:R-:W-:Y:S01]  /*0fd0*/  IMAD.U32 R13, R31.reuse, 0x10000, RZ ;  /* 0x000100001f0d7824 */ /* 0x040fe200078e00ff */
[----:B------:R-:W-:Y:S01]  /*0fe0*/  LOP3.LUT R31, R31, 0xffff0000, RZ, 0xc0, !PT ;  /* 0xffff00001f1f7812 */ /* 0x000fe200078ec0ff */
[----:B------:R-:W-:Y:S01]  /*0ff0*/  FFMA.FTZ R44, R55, R12, R4 ;  /* 0x0000000c372c7223 */ /* 0x000fe20000010004 */
[----:B------:R-:W-:Y:S01]  /*1000*/  LOP3.LUT R55, R5, 0xffff0000, RZ, 0xc0, !PT ;  /* 0xffff000005377812 */ /* 0x000fe200078ec0ff */
[----:B------:R-:W-:Y:S01]  /*1010*/  IMAD.U32 R4, R7, 0x10000, RZ ;  /* 0x0001000007047824 */ /* 0x000fe200078e00ff */
[C---:B------:R-:W-:Y:S01]  /*1020*/  SHF.L.U32 R12, R6.reuse, 0x10, RZ ;  /* 0x00000010060c7819 */ /* 0x040fe200000006ff */
[----:B------:R-:W-:Y:S01]  /*1030*/  FFMA.FTZ R44, R45, R54, R44 ;  /* 0x000000362d2c7223 */ /* 0x000fe2000001002c */
[----:B------:R-:W-:Y:S01]  /*1040*/  LOP3.LUT R5, R6, 0xffff0000, RZ, 0xc0, !PT ;  /* 0xffff000006057812 */ /* 0x000fe200078ec0ff */
[----:B------:R-:W-:Y:S01]  /*1050*/  FFMA.FTZ R29, R55, R29, R28 ;  /* 0x0000001d371d7223 */ /* 0x000fe2000001001c */
[----:B------:R-:W-:-:S02]  /*1060*/  LOP3.LUT R6, R7, 0xffff0000, RZ, 0xc0, !PT ;  /* 0xffff000007067812 */ /* 0x000fc400078ec0ff */
[C---:B------:R-:W-:Y:S02]  /*1070*/  SHF.L.U32 R7, R30.reuse, 0x10, RZ ;  /* 0x000000101e077819 */ /* 0x040fe400000006ff */
[----:B------:R-:W-:Y:S01]  /*1080*/  LOP3.LUT R28, R30, 0xffff0000, RZ, 0xc0, !PT ;  /* 0xffff00001e1c7812 */ /* 0x000fe200078ec0ff */
[----:B------:R-:W-:Y:S01]  /*1090*/  IMAD.U32 R30, R14, 0x10000, RZ ;  /* 0x000100000e1e7824 */ /* 0x000fe200078e00ff */
[----:B------:R-:W-:Y:S01]  /*10a0*/  SHF.L.U32 R45, R46, 0x10, RZ ;  /* 0x000000102e2d7819 */ /* 0x000fe200000006ff */
[----:B------:R-:W-:Y:S01]  /*10b0*/  FFMA.FTZ R29, R12, R7, R29 ;  /* 0x000000070c1d7223 */ /* 0x000fe2000001001d */
[C---:B------:R-:W-:Y:S01]  /*10c0*/  SHF.L.U32 R12, R8.reuse, 0x10, RZ ;  /* 0x00000010080c7819 */ /* 0x040fe200000006ff */
[----:B------:R-:W-:Y:S01]  /*10d0*/  IMAD.U32 R7, R9, 0x10000, RZ ;  /* 0x0001000009077824 */ /* 0x000fe200078e00ff */
[----:B------:R-:W-:Y:S01]  /*10e0*/  LOP3.LUT R8, R8, 0xffff0000, RZ, 0xc0, !PT ;  /* 0xffff000008087812 */ /* 0x000fe200078ec0ff */
[----:B------:R-:W-:Y:S01]  /*10f0*/  FFMA.FTZ R30, R45, R30, R44 ;  /* 0x0000001e2d1e7223 */ /* 0x000fe2000001002c */
[----:B------:R-:W-:Y:S01]  /*1100*/  LOP3.LUT R45, R46, 0xffff0000, RZ, 0xc0, !PT ;  /* 0xffff00002e2d7812 */ /* 0x000fe200078ec0ff */
[----:B------:R-:W-:Y:S01]  /*1110*/  FFMA.FTZ R28, R5, R28, R29 ;  /* 0x0000001c051c7223 */ /* 0x000fe2000001001d */
[----:B------:R-:W-:Y:S01]  /*1120*/  LOP3.LUT R44, R14, 0xffff0000, RZ, 0xc0, !PT ;  /* 0xffff00000e2c7812 */ /* 0x000fe200078ec0ff */
[----:B------:R-:W-:Y:S01]  /*1130*/  IMAD.U32 R14, R33, 0x10000, RZ ;  /* 0x00010000210e7824 */ /* 0x000fe200078e00ff */
[----:B------:R-:W-:-:S02]  /*1140*/  SHF.L.U32 R29, R32, 0x10, RZ ;  /* 0x00000010201d7819 */ /* 0x000fc400000006ff */
        /* <DEDUP_REMOVED lines=31> */
[----:B------:R-:W-:Y:S01]  /*1340*/  FFMA.FTZ R5, R9, R32, R5 ;  /* 0x0000002009057223 */ /* 0x000fe20000010005 */
[----:B------:R-:W-:Y:S01]  /*1350*/  SHF.L.U32 R9, R18, 0x10, RZ ;  /* 0x0000001012097819 */ /* 0x000fe200000006ff */
[----:B------:R-:W-:Y:S01]  /*1360*/  FFMA.FTZ R8, R49, R17, R8 ;  /* 0x0000001131087223 */ /* 0x000fe20000010008 */
[----:B------:R-:W-:Y:S01]  /*1370*/  LOP3.LUT R13, R10, 0xffff0000, RZ, 0xc0, !PT ;  /* 0xffff00000a0d7812 */ /* 0x000fe200078ec0ff */
[----:B------:R-:W-:Y:S01]  /*1380*/  FFMA.FTZ R5, R28, R15, R5 ;  /* 0x0000000f1c057223 */ /* 0x000fe20000010005 */
[----:B------:R-:W-:Y:S01]  /*1390*/  LOP3.LUT R12, R50, 0xffff0000, RZ, 0xc0, !PT ;  /* 0xffff0000320c7812 */ /* 0x000fe200078ec0ff */
[----:B------:R-:W-:Y:S01]  /*13a0*/  FFMA.FTZ R9, R7, R9, R8 ;  /* 0x0000000907097223 */ /* 0x000fe20000010008 */
[----:B------:R-:W-:Y:S01]  /*13b0*/  LOP3.LUT R14, R18, 0xffff0000, RZ, 0xc0, !PT ;  /* 0xffff0000120e7812 */ /* 0x000fe200078ec0ff */
[----:B------:R-:W-:Y:S01]  /*13c0*/  FFMA.FTZ R13, R13, R6, R5 ;  /* 0x000000060d0d7223 */ /* 0x000fe20000010005 */
[----:B------:R-:W-:Y:S01]  /*13d0*/  LOP3.LUT R10, R11, 0xffff0000, RZ, 0xc0, !PT ;  /* 0xffff00000b0a7812 */ /* 0x000fe200078ec0ff */
[C---:B------:R-:W-:Y:S01]  /*13e0*/  IMAD.U32 R11, R35.reuse, 0x10000, RZ ;  /* 0x00010000230b7824 */ /* 0x040fe200078e00ff */
[----:B------:R-:W-:Y:S01]  /*13f0*/  LOP3.LUT R35, R35, 0xffff0000, RZ, 0xc0, !PT ;  /* 0xffff000023237812 */ /* 0x000fe200078ec0ff */
[C---:B------:R-:W-:Y:S01]  /*1400*/  IMAD.U32 R29, R51.reuse, 0x10000, RZ ;  /* 0x00010000331d7824 */ /* 0x040fe200078e00ff */
[----:B------:R-:W-:Y:S01]  /*1410*/  LOP3.LUT R51, R51, 0xffff0000, RZ, 0xc0, !PT ;  /* 0xffff000033337812 */ /* 0x000fe200078ec0ff */
[C---:B------:R-:W-:Y:S01]  /*1420*/  IMAD.U32 R28, R19.reuse, 0x10000, RZ ;  /* 0x00010000131c7824 */ /* 0x040fe200078e00ff */
[----:B------:R-:W-:Y:S01]  /*1430*/  LOP3.LUT R19, R19, 0xffff0000, RZ, 0xc0, !PT ;  /* 0xffff000013137812 */ /* 0x000fe200078ec0ff */
[----:B------:R-:W-:Y:S01]  /*1440*/  FFMA.FTZ R18, R12, R14, R9 ;  /* 0x0000000e0c127223 */ /* 0x000fe20000010009 */
[----:B------:R-:W-:Y:S01]  /*1450*/  SHF.L.U32 R7, R20, 0x10, RZ ;  /* 0x0000001014077819 */ /* 0x000fe200000006ff */
[----:B------:R-:W-:Y:S01]  /*1460*/  FFMA.FTZ R17, R4, R11, R13 ;  /* 0x0000000b04117223 */ /* 0x000fe2000001000d */
        /* <DEDUP_REMOVED lines=13> */
[C---:B------:R-:W-:Y:S01]  /*1540*/  IMAD.U32 R8, R21.reuse, 0x10000, RZ ;  /* 0x0001000015087824 */ /* 0x040fe200078e00ff */
[----:B------:R-:W-:Y:S01]  /*1550*/  LOP3.LUT R21, R21, 0xffff0000, RZ, 0xc0, !PT ;  /* 0xffff000015157812 */ /* 0x000fe200078ec0ff */
[C---:B------:R-:W-:Y:S01]  /*1560*/  IMAD.U32 R11, R37.reuse, 0x10000, RZ ;  /* 0x00010000250b7824 */ /* 0x040fe200078e00ff */
[----:B------:R-:W-:Y:S01]  /*1570*/  LOP3.LUT R14, R37, 0xffff0000, RZ, 0xc0, !PT ;  /* 0xffff0000250e7812 */ /* 0x000fe200078ec0ff */
[----:B------:R-:W-:Y:S01]  /*1580*/  FFMA.FTZ R7, R20, R9, R7 ;  /* 0x0000000914077223 */ /* 0x000fe20000010007 */
[----:B------:R-:W-:Y:S01]  /*1590*/  SHF.L.U32 R6, R22, 0x10, RZ ;  /* 0x0000001016067819 */ /* 0x000fe200000006ff */
[C---:B------:R-:W-:Y:S01]  /*15a0*/  IMAD.U32 R9, R25.reuse, 0x10000, RZ ;  /* 0x0001000019097824 */ /* 0x040fe200078e00ff */
[----:B------:R-:W-:Y:S01]  /*15b0*/  LOP3.LUT R25, R25, 0xffff0000, RZ, 0xc0, !PT ;  /* 0xffff000019197812 */ /* 0x000fe200078ec0ff */
[----:B------:R-:W-:Y:S01]  /*15c0*/  FFMA.FTZ R17, R40, R24, R17 ;  /* 0x0000001828117223 */ /* 0x000fe20000010011 */
[----:B------:R-:W-:Y:S01]  /*15d0*/  SHF.L.U32 R13, R38, 0x10, RZ ;  /* 0x00000010260d7819 */ /* 0x000fe200000006ff */
        /* <DEDUP_REMOVED lines=23> */
[----:B------:R-:W-:Y:S01]  /*1750*/  LEA R12, P1, R53, c[0x0][0x3c8], 0x2 ;  /* 0x0000f200350c7a11 */ /* 0x000fe200078210ff */
[----:B------:R-:W-:Y:S01]  /*1760*/  FFMA.FTZ R5, R5, R16, R6 ;  /* 0x0000001005057223 */ /* 0x000fe20000010006 */
[----:B------:R-:W-:Y:S01]  /*1770*/  LOP3.LUT R6, R43, 0xffff0000, RZ, 0xc0, !PT ;  /* 0xffff00002b067812 */ /* 0x000fe200078ec0ff */
[----:B------:R-:W-:-:S02]  /*1780*/  FFMA.FTZ R7, R10, R9, R7 ;  /* 0x000000090a077223 */ /* 0x000fc40000010007 */
[----:B------:R-:W-:Y:S02]  /*1790*/  FFMA.FTZ R4, R23, R4, R5 ;  /* 0x0000000417047223 */ /* 0x000fe40000010005 */
[----:B------:R-:W-:-:S03]  /*17a0*/  FFMA.FTZ R7, R6, R27, R7 ;  /* 0x0000001b06077223 */ /* 0x000fc60000010007 */
[----:B------:R-:W0:Y:S04]  /*17b0*/  SHFL.BFLY PT, R5, R4, 0x4, 0x1f ;  /* 0x0c801f0004057f89 */ /* 0x000e2800000e0000 */
[----:B------:R-:W1:Y:S01]  /*17c0*/  SHFL.BFLY PT, R6, R7, 0x4, 0x1f ;  /* 0x0c801f0007067f89 */ /* 0x000e6200000e0000 */
[----:B0-----:R-:W-:Y:S02]  /*17d0*/  FADD.FTZ R5, R4, R5 ;  /* 0x0000000504057221 */ /* 0x001fe40000010000 */
[----:B-1----:R-:W-:-:S03]  /*17e0*/  FADD.FTZ R8, R7, R6 ;  /* 0x0000000607087221 */ /* 0x002fc60000010000 */
[----:B------:R-:W0:Y:S04]  /*17f0*/  SHFL.BFLY PT, R6, R5, 0x2, 0x1f ;  /* 0x0c401f0005067f89 */ /* 0x000e2800000e0000 */
[----:B------:R-:W1:Y:S01]  /*1800*/  SHFL.BFLY PT, R9, R8, 0x2, 0x1f ;  /* 0x0c401f0008097f89 */ /* 0x000e6200000e0000 */
[----:B0-----:R-:W-:Y:S02]  /*1810*/  FADD.FTZ R14, R5, R6 ;  /* 0x00000006050e7221 */ /* 0x001fe40000010000 */
[----:B------:R-:W-:-:S03]  /*1820*/  IMAD.WIDE R4, R11, 0x10, R2 ;  /* 0x000000100b047825 */ /* 0x000fc600078e0202 */
[----:B------:R-:W0:Y:S01]  /*1830*/  SHFL.BFLY PT, R13, R14, 0x1, 0x1f ;  /* 0x0c201f000e0d7f89 */ /* 0x000e2200000e0000 */
[----:B-1----:R-:W-:Y:S01]  /*1840*/  FADD.FTZ R9, R8, R9 ;  /* 0x0000000908097221 */ /* 0x002fe20000010000 */
[----:B------:R-:W-:-:S04]  /*1850*/  IADD3 R8, R11, 0x10, R11 ;  /* 0x000000100b087810 */ /* 0x000fc80007ffe00b */
[----:B------:R-:W1:Y:S01]  /*1860*/  SHFL.BFLY PT, R10, R9, 0x1, 0x1f ;  /* 0x0c201f00090a7f89 */ /* 0x000e6200000e0000 */
[----:B------:R-:W-:Y:S02]  /*1870*/  IMAD.IADD R11, R11, 0x1, R8 ;  /* 0x000000010b0b7824 */ /* 0x000fe400078e0208 */
[----:B0-----:R-:W-:Y:S01]  /*1880*/  @!P0 FADD.FTZ R6, R14, R13 ;  /* 0x0000000d0e068221 */ /* 0x001fe20000010000 */
[----:B------:R-:W-:-:S03]  /*1890*/  LEA.HI.X R13, R53, c[0x0][0x3cc], R0, 0x2, P1 ;  /* 0x0000f300350d7a11 */ /* 0x000fc600008f1400 */
[----:B------:R-:W-:Y:S02]  /*18a0*/  @!P0 FMUL.FTZ R15, R6, c[0x0][0x2d4] ;  /* 0x0000b500060f8a20 */ /* 0x000fe40000410000 */
[----:B-1----:R-:W-:Y:S02]  /*18b0*/  FADD.FTZ R10, R9, R10 ;  /* 0x0000000a090a7221 */ /* 0x002fe40000010000 */
[----:B------:R-:W-:Y:S01]  /*18c0*/  IMAD.WIDE R6, R52, 0x40, R4 ;  /* 0x0000004034067825 */ /* 0x000fe200078e0204 */
[----:B------:R-:W-:Y:S03]  /*18d0*/  @!P0 STG.E [R12.64], R15 ;  /* 0x0000000f0c008986 */ /* 0x000fe6000c101904 */
[----:B------:R-:W-:Y:S02]  /*18e0*/  FMUL.FTZ R17, R10, c[0x0][0x2d4] ;  /* 0x0000b5000a117a20 */ /* 0x000fe40000410000 */
[----:B------:R-:W-:-:S03]  /*18f0*/  IMAD.WIDE R52, R52, 0x40, R6 ;  /* 0x0000004034347825 */ /* 0x000fc600078e0206 */
[----:B------:R-:W-:Y:S01]  /*1900*/  @!P0 STG.E [R12.64+0x80], R17 ;  /* 0x000080110c008986 */ /* 0x000fe2000c101904 */
[----:B------:R-:W-:-:S03]  /*1910*/  IMAD.WIDE R8, R8, 0x10, R2 ;  /* 0x0000001008087825 */ /* 0x000fc600078e0202 */
[----:B------:R-:W-:Y:S01]  /*1920*/  STG.E.128 [R2.64], RZ ;  /* 0x000000ff02007986 */ /* 0x000fe2000c101d04 */
[----:B------:R-:W-:-:S03]  /*1930*/  IMAD.WIDE R10, R11, 0x10, R2 ;  /* 0x000000100b0a7825 */ /* 0x000fc600078e0202 */
[----:B------:R-:W-:Y:S04]  /*1940*/  STG.E.128 [R4.64], RZ ;  /* 0x000000ff04007986 */ /* 0x000fe8000c101d04 */
[----:B------:R-:W-:Y:S04]  /*1950*/  STG.E.128 [R6.64], RZ ;  /* 0x000000ff06007986 */ /* 0x000fe8000c101d04 */
[----:B------:R-:W-:Y:S04]  /*1960*/  STG.E.128 [R52.64], RZ ;  /* 0x000000ff34007986 */ /* 0x000fe8000c101d04 */
[----:B------:R-:W-:Y:S04]  /*1970*/  STG.E.128 [R2.64+0x100], RZ ;  /* 0x000100ff02007986 */ /* 0x000fe8000c101d04 */
[----:B------:R-:W-:Y:S04]  /*1980*/  STG.E.128 [R4.64+0x100], RZ ;  /* 0x000100ff04007986 */ /* 0x000fe8000c101d04 */
[----:B------:R-:W-:Y:S04]  /*1990*/  STG.E.128 [R8.64], RZ ;  /* 0x000000ff08007986 */ /* 0x000fe8000c101d04 */
[----:B------:R-:W-:Y:S04]  /*19a0*/  STG.E.128 [R10.64], RZ ;  /* 0x000000ff0a007986 */ /* 0x000fe8000c101d04 */
[----:B------:R-:W-:Y:S04]  /*19b0*/  STG.E.128 [R2.64+0x200], RZ ;  /* 0x000200ff02007986 */ /* 0x000fe8000c101d04 */
[----:B------:R-:W-:Y:S04]  /*19c0*/  STG.E.128 [R4.64+0x200], RZ ;  /* 0x000200ff04007986 */ /* 0x000fe8000c101d04 */
[----:B------:R-:W-:Y:S04]  /*19d0*/  STG.E.128 [R8.64+0x100], RZ ;  /* 0x000100ff08007986 */ /* 0x000fe8000c101d04 */
[----:B------:R-:W-:Y:S01]  /*19e0*/  STG.E.128 [R10.64+0x100], RZ ;  /* 0x000100ff0a007986 */ /* 0x000fe2000c101d04 */
[----:B------:R-:W-:Y:S05]  /*19f0*/  EXIT ;  /* 0x000000000000794d */ /* 0x000fea0003800000 */
.L_x_1034:
        /* <DEDUP_REMOVED lines=16> */
.L_x_1604:


//--------------------- .text._ZN5flash27flash_bwd_convert_dq_kernelI23Flash_bwd_kernel_traitsILi192ELi64ELi64ELi8ELi4ELi2ELi2ELb0ELb0EN7cutlass10bfloat16_tE19Flash_kernel_traitsILi192ELi64ELi64ELi8ES3_EEEEvNS_16Flash_bwd_paramsEi --------------------------
	.section	.text._ZN5flash27flash_bwd_convert_dq_kernelI23Flash_bwd_kernel_traitsILi192ELi64ELi64ELi8ELi4ELi2ELi2ELb0ELb0EN7cutlass10bfloat16_tE19Flash_kernel_traitsILi192ELi64ELi64ELi8ES3_EEEEvNS_16Flash_bwd_paramsEi,"ax",@progbits
	.sectioninfo	@"SHI_REGISTERS=96"
	.align	128
        .global         _ZN5flash27flash_bwd_convert_dq_kernelI23Flash_bwd_kernel_traitsILi192ELi64ELi64ELi8ELi4ELi2ELi2ELb0ELb0EN7cutlass10bfloat16_tE19Flash_kernel_traitsILi192ELi64ELi64ELi8ES3_EEEEvNS_16Flash_bwd_paramsEi
        .type           _ZN5flash27flash_bwd_convert_dq_kernelI23Flash_bwd_kernel_traitsILi192ELi64ELi64ELi8ELi4ELi2ELi2ELb0ELb0EN7cutlass10bfloat16_tE19Flash_kernel_traitsILi192ELi64ELi64ELi8ES3_EEEEvNS_16Flash_bwd_paramsEi,@function
        .size           _ZN5flash27flash_bwd_convert_dq_kernelI23Flash_bwd_kernel_traitsILi192ELi64ELi64ELi8ELi4ELi2ELi2ELb0ELb0EN7cutlass10bfloat16_tE19Flash_kernel_traitsILi192ELi64ELi64ELi8ES3_EEEEvNS_16Flash_bwd_paramsEi,(.L_x_1605 - _ZN5flash27flash_bwd_convert_dq_kernelI23Flash_bwd_kernel_traitsILi192ELi64ELi64ELi8ELi4ELi2ELi2ELb0ELb0EN7cutlass10bfloat16_tE19Flash_kernel_traitsILi192ELi64ELi64ELi8ES3_EEEEvNS_16Flash_bwd_paramsEi)
        .other          _ZN5flash27flash_bwd_convert_dq_kernelI23Flash_bwd_kernel_traitsILi192ELi64ELi64ELi8ELi4ELi2ELi2ELb0ELb0EN7cutlass10bfloat16_tE19Flash_kernel_traitsILi192ELi64ELi64ELi8ES3_EEEEvNS_16Flash_bwd_paramsEi,@"STO_CUDA_ENTRY STV_DEFAULT"
_ZN5flash27flash_bwd_convert_dq_kernelI23Flash_bwd_kernel_traitsILi192ELi64ELi64ELi8ELi4ELi2ELi2ELb0ELb0EN7cutlass10bfloat16_tE19Flash_kernel_traitsILi192ELi64ELi64ELi8ES3_EEEEvNS_16Flash_bwd_paramsEi:
.text._ZN5flash27flash_bwd_convert_dq_kernelI23Flash_bwd_kernel_traitsILi192ELi64ELi64ELi8ELi4ELi2ELi2ELb0ELb0EN7cutlass10bfloat16_tE19Flash_kernel_traitsILi192ELi64ELi64ELi8ES3_EEEEvNS_16Flash_bwd_paramsEi:
        /* <DEDUP_REMOVED lines=143> */
.L_x_1036:
        /* <DEDUP_REMOVED lines=124> */
.L_x_1035:
        /* <DEDUP_REMOVED lines=171> */
.L_x_1038:
[----:B------:R-:W-:Y:S05]  /*1b60*/  BSYNC B0 ;  /* 0x0000000000007941 */ /* 0x000fea0003800000 */
.L_x_1037:
        /* <DEDUP_REMOVED lines=20> */
.L_x_1039:
        /* <DEDUP_REMOVED lines=13> */
.L_x_1605:


//--------------------- .text._ZN5flash44flash_bwd_dq_dk_dv_loop_seqk_parallel_kernelI23Flash_bwd_kernel_traitsILi192ELi64ELi64ELi8ELi4ELi2ELi2ELb0ELb0EN7cutlass10bfloat16_tE19Flash_kernel_traitsILi192ELi64ELi64ELi8ES3_EELb1ELb0ELb0ELb0ELb0ELb0ELb0EEEvNS_16Flash_bwd_paramsE --------------------------
	.section	.text._ZN5flash44flash_bwd_dq_dk_dv_loop_seqk_parallel_kernelI23Flash_bwd_kernel_traitsILi192ELi64ELi64ELi8ELi4ELi2ELi2ELb0ELb0EN7cutlass10bfloat16_tE19Flash_kernel_traitsILi192ELi64ELi64ELi8ES3_EELb1ELb0ELb0ELb0ELb0ELb0ELb0EEEvNS_16Flash_bwd_paramsE,"ax",@progbits
	.sectioninfo	@"SHI_REGISTERS=255"
	.align	128
        .global         _ZN5flash44flash_bwd_dq_dk_dv_loop_seqk_parallel_kernelI23Flash_bwd_kernel_traitsILi192ELi64ELi64ELi8ELi4ELi2ELi2ELb0ELb0EN7cutlass10bfloat16_tE19Flash_kernel_traitsILi192ELi64ELi64ELi8ES3_EELb1ELb0ELb0ELb0ELb0ELb0ELb0EEEvNS_16Flash_bwd_paramsE
        .type           _ZN5flash44flash_bwd_dq_dk_dv_loop_seqk_parallel_kernelI23Flash_bwd_kernel_traitsILi192ELi64ELi64ELi8ELi4ELi2ELi2ELb0ELb0EN7cutlass10bfloat16_tE19Flash_kernel_traitsILi192ELi64ELi64ELi8ES3_EELb1ELb0ELb0ELb0ELb0ELb0ELb0EEEvNS_16Flash_bwd_paramsE,@function
        .size           _ZN5flash44flash_bwd_dq_dk_dv_loop_seqk_parallel_kernelI23Flash_bwd_kernel_traitsILi192ELi64ELi64ELi8ELi4ELi2ELi2ELb0ELb0EN7cutlass10bfloat16_tE19Flash_kernel_traitsILi192ELi64ELi64ELi8ES3_EELb1ELb0ELb0ELb0ELb0ELb0ELb0EEEvNS_16Flash_bwd_paramsE,(.L_x_1606 - _ZN5flash44flash_bwd_dq_dk_dv_loop_seqk_parallel_kernelI23Flash_bwd_kernel_traitsILi192ELi64ELi64ELi8ELi4ELi2ELi2ELb0ELb0EN7cutlass10bfloat16_tE19Flash_kernel_traitsILi192ELi64ELi64ELi8ES3_EELb1ELb0ELb0ELb0ELb0ELb0ELb0EEEvNS_16Flash_bwd_paramsE)
        .other          _ZN5flash44flash_bwd_dq_dk_dv_loop_seqk_parallel_kernelI23Flash_bwd_kernel_traitsILi192ELi64ELi64ELi8ELi4ELi2ELi2ELb0ELb0EN7cutlass10bfloat16_tE19Flash_kernel_traitsILi192ELi64ELi64ELi8ES3_EELb1ELb0ELb0ELb0ELb0ELb0ELb0EEEvNS_16Flash_bwd_paramsE,@"STO_CUDA_ENTRY STV_DEFAULT"
_ZN5flash44flash_bwd_dq_dk_dv_loop_seqk_parallel_kernelI23Flash_bwd_kernel_traitsILi192ELi64ELi64ELi8ELi4ELi2ELi2ELb0ELb0EN7cutlass10bfloat16_tE19Flash_kernel_traitsILi192ELi64ELi64ELi8ES3_EELb1ELb0ELb0ELb0ELb0ELb0ELb0EEEvNS_16Flash_bwd_paramsE:
.text._ZN5flash44flash_bwd_dq_dk_dv_loop_seqk_parallel_kernelI23Flash_bwd_kernel_traitsILi192ELi64ELi64ELi8ELi4ELi2ELi2ELb0ELb0EN7cutlass10bfloat16_tE19Flash_kernel_traitsILi192ELi64ELi64ELi8ES3_EELb1ELb0ELb0ELb0ELb0ELb0ELb0EEEvNS_16Flash_bwd_paramsE:
        /* <DEDUP_REMOVED lines=14> */
[----:B------:R-:W-:Y:S01]  /*00e0*/  ULDC.U8 UR4, c[0x0][0x2d8] ;  /* 0x0000b60000047ab9 */ /* 0x000fe20000000000 */
[----:B------:R-:W-:Y:S01]  /*00f0*/  IMAD.MOV.U32 R208, RZ, RZ, -0x10 ;  /* 0xfffffff0ffd07424 */ /* 0x000fe200078e00ff */
[----:B-1----:R-:W-:-:S04]  /*0100*/  SHF.R.S32.HI R2, RZ, 0x1f, R11 ;  /* 0x0000001fff027819 */ /* 0x002fc8000001140b */
[CC--:B------:R-:W-:Y:S02]  /*0110*/  LEA.HI R3, R2.reuse, R11.reuse, RZ, 0x4 ;  /* 0x0000000b02037211 */ /* 0x0c0fe400078f20ff */
[CC--:B------:R-:W-:Y:S02]  /*0120*/  LEA.HI R0, R2.reuse, R11.reuse, RZ, 0x2 ;  /* 0x0000000b02007211 */ /* 0x0c0fe400078f10ff */
[----:B------:R-:W-:Y:S02]  /*0130*/  SHF.R.S32.HI R4, RZ, 0x4, R3 ;  /* 0x00000004ff047819 */ /* 0x000fe40000011403 */
[CC--:B------:R-:W-:Y:S02]  /*0140*/  LEA.HI R8, R2.reuse, R11.reuse, RZ, 0x5 ;  /* 0x0000000b02087211 */ /* 0x0c0fe400078f28ff */
[CC--:B------:R-:W-:Y:S02]  /*0150*/  LEA.HI R10, R2.reuse, R11.reuse, RZ, 0x3 ;  /* 0x0000000b020a7211 */ /* 0x0c0fe400078f18ff */
[----:B------:R-:W-:-:S02]  /*0160*/  LEA.HI R248, R2, R11, RZ, 0x7 ;  /* 0x0000000b02f87211 */ /* 0x000fc400078f38ff */
[----:B------:R-:W-:Y:S02]  /*0170*/  LEA.HI R13, R2, R11, RZ, 0x6 ;  /* 0x0000000b020d7211 */ /* 0x000fe400078f30ff */
[C---:B------:R-:W-:Y:S02]  /*0180*/  LOP3.LUT R5, R3.reuse, 0xfffffff0, RZ, 0xc0, !PT ;  /* 0xfffffff003057812 */ /* 0x040fe400078ec0ff */
[----:B------:R-:W-:Y:S02]  /*0190*/  LOP3.LUT R2, R0, 0x7ffffffc, RZ, 0xc0, !PT ;  /* 0x7ffffffc00027812 */ /* 0x000fe400078ec0ff */
[----:B------:R-:W-:Y:S02]  /*01a0*/  LEA.HI R3, R3, R4, RZ, 0x1 ;  /* 0x0000000403037211 */ /* 0x000fe400078f08ff */
[----:B------:R-:W-:Y:S01]  /*01b0*/  SHF.R.S32.HI R7, RZ, 0x2, R0 ;  /* 0x00000002ff077819 */ /* 0x000fe20000011400 */
[----:B------:R-:W-:Y:S01]  /*01c0*/  IMAD.IADD R14, R11, 0x1, -R2 ;  /* 0x000000010b0e7824 */ /* 0x000fe200078e0a02 */
[----:B------:R-:W-:-:S02]  /*01d0*/  SHF.R.S32.HI R6, RZ, 0x1f, R0 ;  /* 0x0000001fff067819 */ /* 0x000fc40000011400 */
[----:B------:R-:W-:Y:S02]  /*01e0*/  LOP3.LUT R9, R8, 0xffffffe0, RZ, 0xc0, !PT ;  /* 0xffffffe008097812 */ /* 0x000fe400078ec0ff */
[----:B------:R-:W-:Y:S02]  /*01f0*/  LOP3.LUT R0, R10, 0xfffffff8, RZ, 0xc0, !PT ;  /* 0xfffffff80a007812 */ /* 0x000fe400078ec0ff */
[----:B------:R-:W-:Y:S01]  /*0200*/  LOP3.LUT R3, R3, 0xfffffffe, RZ, 0xc0, !PT ;  /* 0xfffffffe03037812 */ /* 0x000fe200078ec0ff */
[C---:B------:R-:W-:Y:S01]  /*0210*/  IMAD.IADD R16, R11.reuse, 0x1, -R9 ;  /* 0x000000010b107824 */ /* 0x040fe200078e0a09 */
[----:B------:R-:W-:Y:S01]  /*0220*/  SHF.R.S32.HI R237, RZ, 0x3, R10 ;  /* 0x00000003ffed7819 */ /* 0x000fe2000001140a */
[C---:B------:R-:W-:Y:S01]  /*0230*/  IMAD.IADD R0, R11.reuse, 0x1, -R0 ;  /* 0x000000010b007824 */ /* 0x040fe200078e0a00 */
[----:B------:R-:W-:Y:S01]  /*0240*/  LEA.HI R2, R6, R7, RZ, 0x3 ;  /* 0x0000000706027211 */ /* 0x000fe200078f18ff */
[----:B------:R-:W-:Y:S01]  /*0250*/  IMAD.IADD R9, R11, 0x1, -R5 ;  /* 0x000000010b097824 */ /* 0x000fe200078e0a05 */
[----:B------:R-:W-:Y:S01]  /*0260*/  SHF.R.S32.HI R17, RZ, 0x5, R8 ;  /* 0x00000005ff117819 */ /* 0x000fe20000011408 */
[----:B------:R-:W-:Y:S01]  /*0270*/  IMAD.IADD R11, R4, 0x1, -R3 ;  /* 0x00000001040b7824 */ /* 0x000fe200078e0a03 */
[----:B------:R-:W-:Y:S01]  /*0280*/  LOP3.LUT R3, R2, 0xfffffff8, RZ, 0xc0, !PT ;  /* 0xfffffff802037812 */ /* 0x000fe200078ec0ff */
[----:B------:R-:W-:Y:S01]  /*0290*/  IMAD.SHL.U32 R5, R237, 0x40, RZ ;  /* 0x00000040ed057824 */ /* 0x000fe200078e00ff */
[----:B------:R-:W-:Y:S01]  /*02a0*/  LEA.HI R6, R8, R17, RZ, 0x1 ;  /* 0x0000001108067211 */ /* 0x000fe200078f08ff */
[C---:B------:R-:W-:Y:S01]  /*02b0*/  IMAD.SHL.U32 R202, R0.reuse, 0x8, RZ ;  /* 0x0000000800ca7824 */ /* 0x040fe200078e00ff */
[----:B------:R-:W-:Y:S01]  /*02c0*/  LOP3.LUT P4, RZ, R0, 0x4, RZ, 0xc0, !PT ;  /* 0x0000000400ff7812 */ /* 0x000fe2000788c0ff */
[----:B------:R-:W-:Y:S01]  /*02d0*/  IMAD.IADD R4, R7, 0x1, -R3 ;  /* 0x0000000107047824 */ /* 0x000fe200078e0a03 */
[----:B------:R-:W-:Y:S01]  /*02e0*/  LOP3.LUT R2, R5, 0x1c0, RZ, 0xc0, !PT ;  /* 0x000001c005027812 */ /* 0x000fe200078ec0ff */
[----:B------:R-:W-:Y:S01]  /*02f0*/  IMAD.SHL.U32 R174, R11, 0x200, RZ ;  /* 0x000002000bae7824 */ /* 0x000fe200078e00ff */
[----:B------:R-:W-:Y:S01]  /*0300*/  LOP3.LUT R3, R6, 0xfffffffe, RZ, 0xc0, !PT ;  /* 0xfffffffe06037812 */ /* 0x000fe200078ec0ff */
[----:B------:R1:W-:Y:S01]  /*0310*/  STL [R1+0x4], R16 ;  /* 0x0000041001007387 */ /* 0x0003e20000100800 */
[----:B------:R-:W-:-:S02]  /*0320*/  LOP3.LUT R5, R2, 0x38, R202, 0xf8, !PT ;  /* 0x0000003802057812 */ /* 0x000fc400078ef8ca */
[----:B------:R-:W-:Y:S01]  /*0330*/  SHF.R.U32.HI R2, RZ, 0x3, R2 ;  /* 0x00000003ff027819 */ /* 0x000fe20000011602 */
[----:B------:R-:W-:Y:S01]  /*0340*/  IMAD.IADD R181, R17, 0x1, -R3 ;  /* 0x0000000111b57824 */ /* 0x000fe200078e0a03 */
[C---:B------:R-:W-:Y:S01]  /*0350*/  LOP3.LUT P3, RZ, R0.reuse, 0x2, RZ, 0xc0, !PT ;  /* 0x0000000200ff7812 */ /* 0x040fe2000786c0ff */
[----:B------:R-:W-:Y:S01]  /*0360*/  IMAD.SHL.U32 R0, R0, 0x40, RZ ;  /* 0x0000004000007824 */ /* 0x000fe200078e00ff */
[----:B------:R-:W-:Y:S01]  /*0370*/  LOP3.LUT R7, R5, R2, RZ, 0x3c, !PT ;  /* 0x0000000205077212 */ /* 0x000fe200078e3cff */
[----:B------:R-:W-:Y:S01]  /*0380*/  IMAD.SHL.U32 R2, R181, 0x10, RZ ;  /* 0x00000010b5027824 */ /* 0x000fe200078e00ff */
[----:B------:R-:W-:Y:S02]  /*0390*/  SHF.R.S32.HI R3, RZ, 0x1f, R9 ;  /* 0x0000001fff037819 */ /* 0x000fe40000011409 */
[----:B------:R-:W-:Y:S02]  /*03a0*/  LOP3.LUT R0, R0, 0x1c0, RZ, 0xc0, !PT ;  /* 0x000001c000007812 */ /* 0x000fe400078ec0ff */
[----:B------:R-:W-:-:S02]  /*03b0*/  LEA.HI R12, R3, R9, RZ, 0x3 ;  /* 0x00000009030c7211 */ /* 0x000fc400078f18ff */
[----:B------:R-:W-:Y:S02]  /*03c0*/  LOP3.LUT R6, R0, 0x10, R2, 0xf8, !PT ;  /* 0x0000001000067812 */ /* 0x000fe400078ef802 */
[----:B------:R-:W-:Y:S02]  /*03d0*/  LOP3.LUT R2, R4, 0x1, RZ, 0xc0, !PT ;  /* 0x0000000104027812 */ /* 0x000fe400078ec0ff */
[----:B------:R-:W-:Y:S02]  /*03e0*/  SHF.R.S32.HI R248, RZ, 0x7, R248 ;  /* 0x00000007fff87819 */ /* 0x000fe400000114f8 */
[----:B------:R-:W-:Y:S02]  /*03f0*/  ISETP.NE.U32.AND P0, PT, R2, 0x1, PT ;  /* 0x000000010200780c */ /* 0x000fe40003f05070 */
[----:B------:R-:W-:Y:S01]  /*0400*/  LOP3.LUT R171, R0, 0x8, R10, 0xf8, !PT ;  /* 0x0000000800ab7812 */ /* 0x000fe200078ef80a */
[----:B------:R-:W-:Y:S01]  /*0410*/  IMAD R3, R248, 0x800, R174 ;  /* 0x00000800f8037824 */ /* 0x000fe200078e02ae */
[----:B------:R-:W-:Y:S01]  /*0420*/  LOP3.LUT R5, R12, 0xfffffff8, RZ, 0xc0, !PT ;  /* 0xfffffff80c057812 */ /* 0x000fe200078ec0ff */
[----:B------:R-:W-:Y:S01]  /*0430*/  IMAD.SHL.U32 R19, R248, 0x20, RZ ;  /* 0x00000020f8137824 */ /* 0x000fe200078e00ff */
[----:B------:R-:W-:-:S02]  /*0440*/  SHF.R.S32.HI R2, RZ, 0x6, R13 ;  /* 0x00000006ff027819 */ /* 0x000fc4000001140d */
[----:B------:R-:W-:Y:S01]  /*0450*/  SHF.R.U32.HI R0, RZ, 0x3, R0 ;  /* 0x00000003ff007819 */ /* 0x000fe20000011600 */
[----:B------:R-:W-:Y:S01]  /*0460*/  IMAD.IADD R18, R9, 0x1, -R5 ;  /* 0x0000000109127824 */ /* 0x000fe200078e0a05 */
[C---:B------:R-:W-:Y:S01]  /*0470*/  R2P PR, R4.reuse, 0x6 ;  /* 0x0000000604007804 */ /* 0x040fe20000000000 */
[----:B------:R-:W-:Y:S01]  /*0480*/  IMAD.SHL.U32 R4, R4, 0x40, RZ ;  /* 0x0000004004047824 */ /* 0x000fe200078e00ff */
[----:B------:R-:W-:Y:S01]  /*0490*/  LOP3.LUT R10, R6, 0x8, R10, 0xf8, !PT ;  /* 0x00000008060a7812 */ /* 0x000fe200078ef80a */
[C---:B------:R-:W-:Y:S01]  /*04a0*/  IMAD R15, R2.reuse, 0x200, R7 ;  /* 0x00000200020f7824 */ /* 0x040fe200078e0207 */
[----:B------:R-:W-:Y:S01]  /*04b0*/  LOP3.LUT R171, R171, R0, RZ, 0x3c, !PT ;  /* 0x00000000abab7212 */ /* 0x000fe200078e3cff */
[----:B------:R-:W-:Y:S01]  /*04c0*/  IMAD.SHL.U32 R2, R2, 0x8, RZ ;  /* 0x0000000802027824 */ /* 0x000fe200078e00ff */
[----:B------:R-:W-:Y:S01]  /*04d0*/  SHF.R.S32.HI R5, RZ, 0x1f, R8 ;  /* 0x0000001fff057819 */ /* 0x000fe20000011408 */
[----:B------:R-:W-:Y:S01]  /*04e0*/  IMAD.SHL.U32 R6, R11, 0x8, RZ ;  /* 0x000000080b067824 */ /* 0x000fe200078e00ff */
[----:B------:R-:W-:Y:S01]  /*04f0*/  LOP3.LUT R174, R174, R10, R0, 0xf6, !PT ;  /* 0x0000000aaeae7212 */ /* 0x000fe200078ef600 */
[----:B------:R-:W-:Y:S01]  /*0500*/  IMAD.IADD R171, R3, 0x1, R171 ;  /* 0x0000000103ab7824 */ /* 0x000fe200078e02ab */
[----:B------:R-:W-:Y:S01]  /*0510*/  LOP3.LUT R0, R4, 0x1c0, RZ, 0xc0, !PT ;  /* 0x000001c004007812 */ /* 0x000fe200078ec0ff */
[----:B------:R-:W-:Y:S01]  /*0520*/  IMAD.SHL.U32 R4, R11, 0x20, RZ ;  /* 0x000000200b047824 */ /* 0x000fe200078e00ff */
[----:B------:R-:W-:Y:S01]  /*0530*/  LEA.HI R5, R5, R17, RZ, 0x2 ;  /* 0x0000001105057211 */ /* 0x000fe200078f10ff */
[----:B------:R1:W-:Y:S01]  /*0540*/  STL [R1+0xc], R18 ;  /* 0x00000c1201007387 */ /* 0x0003e20000100800 */
[----:B------:R-:W-:Y:S01]  /*0550*/  LOP3.LUT R2, R2, 0x18, RZ, 0xc0, !PT ;  /* 0x0000001802027812 */ /* 0x000fe200078ec0ff */
[----:B------:R-:W-:Y:S01]  /*0560*/  IMAD.SHL.U32 R172, R171, 0x2, RZ ;  /* 0x00000002abac7824 */ /* 0x000fe200078e00ff */
[----:B------:R-:W-:Y:S01]  /*0570*/  SHF.R.U32.HI R3, RZ, 0x3, R0 ;  /* 0x00000003ff037819 */ /* 0x000fe20000011600 */
[----:B------:R1:W-:Y:S01]  /*0580*/  STL [R1+0x8], R15 ;  /* 0x0000080f01007387 */ /* 0x0003e20000100800 */
[----:B------:R-:W-:Y:S01]  /*0590*/  LOP3.LUT R5, R5, 0xfffffffc, RZ, 0xc0, !PT ;  /* 0xfffffffc05057812 */ /* 0x000fe200078ec0ff */
[----:B------:R-:W-:Y:S01]  /*05a0*/  IMAD.SHL.U32 R191, R15, 0x2, RZ ;  /* 0x000000020fbf7824 */ /* 0x000fe200078e00ff */
[----:B------:R-:W-:Y:S01]  /*05b0*/  LOP3.LUT R8, R2, 0x20, R4, 0xf8, !PT ;  /* 0x0000002002087812 */ /* 0x000fe200078ef804 */
[----:B------:R-:W-:Y:S01]  /*05c0*/  IMAD.SHL.U32 R4, R14, 0x2, RZ ;  /* 0x000000020e047824 */ /* 0x000fe200078e00ff */
[----:B------:R-:W-:Y:S01]  /*05d0*/  LOP3.LUT R9, R3, R0, R2, 0x1e, !PT ;  /* 0x0000000003097212 */ /* 0x000fe200078e1e02 */
[----:B------:R-:W-:Y:S01]  /*05e0*/  IMAD.SHL.U32 R2, R18, 0x40, RZ ;  /* 0x0000004012027824 */ /* 0x000fe200078e00ff */
[----:B------:R-:W-:Y:S01]  /*05f0*/  LOP3.LUT R0, R0, 0x20, R19, 0xf8, !PT ;  /* 0x0000002000007812 */ /* 0x000fe200078ef813 */
[----:B------:R-:W-:Y:S01]  /*0600*/  IMAD.IADD R247, R17, 0x1, -R5 ;  /* 0x0000000111f77824 */ /* 0x000fe200078e0a05 */
[----:B------:R-:W-:Y:S01]  /*0610*/  SEL R169, R169, 0xffffffe0, !P3 ;  /* 0xffffffe0a9a97807 */ /* 0x000fe20005800000 */
[----:B------:R-:W-:Y:S01]  /*0620*/  IMAD.SHL.U32 R5, R12, 0x40, RZ ;  /* 0x000000400c057824 */ /* 0x000fe200078e00ff */
[----:B------:R-:W-:-:S02]  /*0630*/  LOP3.LUT R2, R2, 0x1c0, RZ, 0xc0, !PT ;  /* 0x000001c002027812 */ /* 0x000fc400078ec0ff */
[----:B------:R-:W-:Y:S01]  /*0640*/  LOP3.LUT R7, R0, R3, RZ, 0x3c, !PT ;  /* 0x0000000300077212 */ /* 0x000fe200078e3cff */
[----:B------:R-:W-:Y:S01]  /*0650*/  IMAD R0, R247, 0x400, R4 ;  /* 0x00000400f7007824 */ /* 0x000fe200078e0204 */
[----:B------:R-:W-:Y:S01]  /*0660*/  SHF.R.U32.HI R3, RZ, 0x3, R2 ;  /* 0x00000003ff037819 */ /* 0x000fe20000011602 */
[----:B------:R-:W-:Y:S01]  /*0670*/  IMAD R4, R181, 0x400, R4 ;  /* 0x00000400b5047824 */ /* 0x000fe200078e0204 */
[----:B------:R-:W-:Y:S01]  /*0680*/  LOP3.LUT R6, R2, 0x8, R6, 0xf8, !PT ;  /* 0x0000000802067812 */ /* 0x000fe200078ef806 */
[----:B------:R-:W-:Y:S01]  /*0690*/  IMAD.IADD R7, R0, 0x1, R7 ;  /* 0x0000000100077824 */ /* 0x000fe200078e0207 */
[----:B------:R-:W-:Y:S01]  /*06a0*/  LOP3.LUT R0, R5, 0xfffffe00, RZ, 0xc0, !PT ;  /* 0xfffffe0005007812 */ /* 0x000fe200078ec0ff */
[----:B------:R-:W-:Y:S01]  /*06b0*/  IMAD.IADD R4, R4, 0x1, R9 ;  /* 0x0000000104047824 */ /* 0x000fe200078e0209 */
[----:B------:R-:W-:Y:S01]  /*06c0*/  LOP3.LUT R2, R3, R8, R2, 0x1e, !PT ;  /* 0x0000000803027212 */ /* 0x000fe200078e1e02 */
[----:B------:R-:W-:Y:S01]  /*06d0*/  IMAD.SHL.U32 R206, R7, 0x2, RZ ;  /* 0x0000000207ce7824 */ /* 0x000fe200078e00ff */
[----:B------:R-:W-:Y:S01]  /*06e0*/  LOP3.LUT R3, R6, R3, RZ, 0x3c, !PT ;  /* 0x0000000306037212 */ /* 0x000fe200078e3cff */
[--C-:B------:R-:W-:Y:S01]  /*06f0*/  IMAD R187, R247, 0x400, R0.reuse ;  /* 0x00000400f7bb7824 */ /* 0x100fe200078e0200 */
[----:B------:R-:W-:Y:S01]  /*0700*/  LOP3.LUT R186, R2, R0, RZ, 0xfc, !PT ;  /* 0x0000000002ba7212 */ /* 0x000fe200078efcff */
[----:B------:R-:W-:Y:S01]  /*0710*/  IMAD R181, R181, 0x400, R0 ;  /* 0x00000400b5b57824 */ /* 0x000fe200078e0200 */
[----:B------:R-:W-:Y:S01]  /*0720*/  SHF.R.S32.HI R0, RZ, 0x1f, R16 ;  /* 0x0000001fff007819 */ /* 0x000fe20000011410 */
[----:B------:R-:W-:Y:S01]  /*0730*/  IMAD R169, R171, 0x2, R169 ;  /* 0x00000002aba97824 */ /* 0x000fe200078e02a9 */
[----:B------:R-:W-:Y:S01]  /*0740*/  SEL R173, R173, 0xffffffc0, !P4 ;  /* 0xffffffc0adad7807 */ /* 0x000fe20006000000 */
[----:B------:R-:W-:Y:S01]  /*0750*/  IMAD.IADD R181, R3, 0x1, R181 ;  /* 0x0000000103b57824 */ /* 0x000fe200078e02b5 */
[----:B------:R-:W-:Y:S01]  /*0760*/  LEA.HI R0, R0, R16, RZ, 0x2 ;  /* 0x0000001000007211 */ /* 0x000fe200078f10ff */
[----:B------:R-:W-:Y:S01]  /*0770*/  IMAD.IADD R187, R187, 0x1, R3 ;  /* 0x00000001bbbb7824 */ /* 0x000fe200078e0203 */
[----:B------:R-:W-:Y:S01]  /*0780*/  SEL R208, R208, 0x10, !P0 ;  /* 0x00000010d0d07807 */ /* 0x000fe20004000000 */
[----:B------:R-:W-:Y:S01]  /*0790*/  IMAD R171, R171, 0x2, R173 ;  /* 0x00000002abab7824 */ /* 0x000fe200078e02ad */
[----:B------:R-:W-:Y:S01]  /*07a0*/  IADD3 R207, R206, 0x20, RZ ;  /* 0x00000020cecf7810 */ /* 0x000fe20007ffe0ff */
[----:B------:R-:W-:Y:S01]  /*07b0*/  IMAD.IADD R170, R173, 0x1, R169 ;  /* 0x00000001adaa7824 */ /* 0x000fe200078e02a9 */
[----:B------:R-:W-:Y:S01]  /*07c0*/  SHF.R.S32.HI R0, RZ, 0x2, R0 ;  /* 0x00000002ff007819 */ /* 0x000fe20000011400 */
[----:B------:R-:W-:Y:S01]  /*07d0*/  IMAD R173, R174, 0x2, R173 ;  /* 0x00000002aead7824 */ /* 0x000fe200078e02ad */
[----:B------:R-:W-:Y:S01]  /*07e0*/  LEA R238, R4, 0x12000, 0x1 ;  /* 0x0001200004ee7811 */ /* 0x000fe200078e08ff */
[C---:B------:R-:W-:Y:S01]  /*07f0*/  IMAD.IADD R209, R206.reuse, 0x1, R208 ;  /* 0x00000001ced17824 */ /* 0x040fe200078e02d0 */
[----:B------:R-:W-:Y:S01]  /*0800*/  @P1 IADD3 R207, R206, -0x20, RZ ;  /* 0xffffffe0cecf1810 */ /* 0x000fe20007ffe0ff */
[----:B------:R-:W-:Y:S01]  /*0810*/  IMAD R214, R247, 0x10, R0 ;  /* 0x00000010f7d67824 */ /* 0x000fe200078e0200 */
[----:B------:R-:W-:Y:S01]  /*0820*/  IADD3 R239, R238, 0x40, RZ ;  /* 0x00000040eeef7810 */ /* 0x000fe20007ffe0ff */
[----:B------:R-:W-:Y:S01]  /*0830*/  IMAD.SHL.U32 R174, R174, 0x2, RZ ;  /* 0x00000002aeae7824 */ /* 0x000fe200078e00ff */
[----:B------:R-:W-:Y:S01]  /*0840*/  SHF.R.S32.HI R2, RZ, 0x1f, R237 ;  /* 0x0000001fff027819 */ /* 0x000fe200000114ed */
[----:B------:R-:W-:Y:S01]  /*0850*/  IMAD.IADD R208, R208, 0x1, R207 ;  /* 0x00000001d0d07824 */ /* 0x000fe200078e02cf */
[----:B------:R-:W-:-:S02]  /*0860*/  IADD3 R212, R202, 0x40, RZ ;  /* 0x00000040cad47810 */ /* 0x000fc40007ffe0ff */
[----:B------:R-:W-:Y:S02]  /*0870*/  IADD3 R213, R202, 0x80, RZ ;  /* 0x00000080cad57810 */ /* 0x000fe40007ffe0ff */
[----:B------:R-:W-:Y:S02]  /*0880*/  LEA R181, R181, 0x1e000, 0x1 ;  /* 0x0001e000b5b57811 */ /* 0x000fe400078e08ff */
[----:B-1----:R-:W-:Y:S02]  /*0890*/  @P2 IADD3 R239, R238, -0x40, RZ ;  /* 0xffffffc0eeef2810 */ /* 0x002fe40007ffe0ff */
.L_x_1086:
[----:B-1-3--:R-:W1:Y:S01]  /*08a0*/  S2R R35, SR_CTAID.Y ;  /* 0x0000000000237919 */ /* 0x00ae620000002600 */
[----:B--2---:R-:W2:Y:S01]  /*08b0*/  LDC.U8 R0, c[0x0][0x312] ;  /* 0x0000c480ff007b82 */ /* 0x004ea20000000000 */
[----:B------:R-:W-:Y:S02]  /*08c0*/  ISETP.NE.U32.AND P1, PT, RZ, c[0x0][0x240], PT ;  /* 0x00009000ff007a0c */ /* 0x000fe40003f25070 */
[----:B------:R-:W3:Y:S01]  /*08d0*/  S2R R2, SR_CTAID.Y ;  /* 0x0000000000027919 */ /* 0x000ee20000002600 */
[----:B------:R-:W-:Y:S02]  /*08e0*/  ISETP.EQ.U32.AND P5, PT, RZ, c[0x0][0x248], PT ;  /* 0x00009200ff007a0c */ /* 0x000fe40003fa2070 */
[----:B------:R-:W-:-:S02]  /*08f0*/  ISETP.NE.AND.EX P1, PT, RZ, c[0x0][0x244], PT, P1 ;  /* 0x00009100ff007a0c */ /* 0x000fc40003f25310 */
        /* <DEDUP_REMOVED lines=25> */
[----:B---3--:R1:W-:Y:S07]  /*0a90*/  STL [R1], R9 ;  /* 0x0000000901007387 */ /* 0x0083ee0000100800 */
[----:B----4-:R-:W-:Y:S05]  /*0aa0*/  @!P0 BRA `(.L_x_1040) ;  /* 0x0000003000008947 */ /* 0x010fea0003800000 */
[----:B------:R-:W2:Y:S02]  /*0ab0*/  @P4 LDG.E R4, [R2.64+0x4] ;  /* 0x0000040602044981 */ /* 0x000ea4000c1e1900 */
[----:B--2---:R-:W-:-:S06]  /*0ac0*/  @P4 IADD3 R4, R4, -R9, RZ ;  /* 0x8000000904044210 */ /* 0x004fcc0007ffe0ff */
[----:B------:R2:W5:Y:S02]  /*0ad0*/  @!P4 LDG.E R4, [R2.64] ;  /* 0x000000060204c981 */ /* 0x000564000c1e1900 */
.L_x_1040:
[----:B------:R-:W-:-:S04]  /*0ae0*/  ISETP.NE.U32.AND P2, PT, RZ, c[0x0][0x258], PT ;  /* 0x00009600ff007a0c */ /* 0x000fc80003f45070 */
[----:B------:R-:W-:-:S13]  /*0af0*/  ISETP.NE.AND.EX P2, PT, RZ, c[0x0][0x25c], PT, P2 ;  /* 0x00009700ff007a0c */ /* 0x000fda0003f45320 */
[----:B--2---:R-:W-:-:S04]  /*0b00*/  @P2 IADD3 R2, P0, R8, c[0x0][0x258], RZ ;  /* 0x0000960008022a10 */ /* 0x004fc80007f1e0ff */
        /* <DEDUP_REMOVED lines=41> */
.L_x_1042:
        /* <DEDUP_REMOVED lines=15> */
.L_x_1043:
[----:B------:R-:W-:Y:S01]  /*0e90*/  IABS R14, c[0x0][0x1c8] ;  /* 0x00007200000e7a13 */ /* 0x000fe20000000000 */
[----:B------:R-:W2:Y:S01]  /*0ea0*/  S2R R36, SR_CTAID.Z ;  /* 0x0000000000247919 */ /* 0x000ea20000002700 */
[----:B------:R-:W3:Y:S01]  /*0eb0*/  LDC.U8 R15, c[0x0][0x328] ;  /* 0x0000ca00ff0f7b82 */ /* 0x000ee20000000000 */
[----:B------:R-:W-:Y:S01]  /*0ec0*/  IMAD.MOV.U32 R12, RZ, RZ, c[0x0][0x224] ;  /* 0x00008900ff0c7624 */ /* 0x000fe200078e00ff */
[----:B------:R-:W4:Y:S01]  /*0ed0*/  I2F.RP R2, R14 ;  /* 0x0000000e00027306 */ /* 0x000f220000209400 */
[C---:B------:R-:W-:Y:S01]  /*0ee0*/  @P0 IMAD.WIDE.U32 R4, R0.reuse, c[0x0][0x370], RZ ;  /* 0x0000dc0000040a25 */ /* 0x040fe200078e00ff */
[----:B------:R-:W5:Y:S02]  /*0ef0*/  S2R R17, SR_CTAID.X ;  /* 0x0000000000117919 */ /* 0x000f640000002500 */
[----:B------:R-:W-:Y:S01]  /*0f00*/  SHF.R.S32.HI R12, RZ, 0x1f, R12 ;  /* 0x0000001fff0c7819 */ /* 0x000fe2000001140c */
[----:B------:R-:W-:Y:S01]  /*0f10*/  @P0 IMAD R11, R0, c[0x0][0x374], R5 ;  /* 0x0000dd00000b0a24 */ /* 0x000fe200078e0205 */
[----:B-1----:R-:W-:Y:S01]  /*0f20*/  @P0 MOV R9, R4 ;  /* 0x0000000400090202 */ /* 0x002fe20000000f00 */
[----:B------:R-:W-:Y:S01]  /*0f30*/  @!P0 IMAD.WIDE.U32 R4, R35, c[0x0][0x368], RZ ;  /* 0x0000da0023048a25 */ /* 0x000fe200078e00ff */
[----:B------:R-:W1:Y:S03]  /*0f40*/  LDC.U8 R25, c[0x0][0x3d0] ;  /* 0x0000f400ff197b82 */ /* 0x000e660000000000 */
[----:B------:R-:W-:-:S02]  /*0f50*/  IMAD.MOV.U32 R33, RZ, RZ, c[0x0][0x22c] ;  /* 0x00008b00ff217624 */ /* 0x000fc400078e00ff */
[----:B------:R-:W-:Y:S02]  /*0f60*/  @!P0 IMAD.MOV.U32 R9, RZ, RZ, R4 ;  /* 0x000000ffff098224 */ /* 0x000fe400078e0004 */
[----:B------:R-:W-:Y:S01]  /*0f70*/  IMAD.WIDE R22, R33, c[0x0][0x1c0], RZ ;  /* 0x0000700021167a25 */ /* 0x000fe200078e02ff */
[----:B----4-:R-:W4:Y:S01]  /*0f80*/  MUFU.RCP R2, R2 ;  /* 0x0000000200027308 */ /* 0x010f220000001000 */
[----:B--2---:R-:W-:Y:S02]  /*0f90*/  IABS R7, R36 ;  /* 0x0000002400077213 */ /* 0x004fe40000000000 */
[C---:B------:R-:W-:Y:S01]  /*0fa0*/  IMAD R31, R36.reuse, c[0x0][0x22c], RZ ;  /* 0x00008b00241f7a24 */ /* 0x040fe200078e02ff */
[----:B------:R-:W-:Y:S02]  /*0fb0*/  LOP3.LUT R8, R36, c[0x0][0x1c8], RZ, 0x3c, !PT ;  /* 0x0000720024087a12 */ /* 0x000fe400078e3cff */
[----:B---3--:R-:W-:Y:S02]  /*0fc0*/  ISETP.NE.AND P2, PT, R15, RZ, PT ;  /* 0x000000ff0f00720c */ /* 0x008fe40003f45270 */
[----:B------:R-:W-:-:S02]  /*0fd0*/  ISETP.GE.AND P3, PT, R8, RZ, PT ;  /* 0x000000ff0800720c */ /* 0x000fc40003f66270 */
[----:B------:R-:W-:Y:S02]  /*0fe0*/  SHF.L.U64.HI R8, R35, 0x7, R18 ;  /* 0x0000000723087819 */ /* 0x000fe40000010212 */
[----:B------:R-:W-:Y:S02]  /*0ff0*/  SHF.R.S32.HI R38, RZ, 0x1f, R36 ;  /* 0x0000001fff267819 */ /* 0x000fe40000011424 */
[----:B----4-:R-:W-:Y:S02]  /*1000*/  IADD3 R2, R2, 0xffffffe, RZ ;  /* 0x0ffffffe02027810 */ /* 0x010fe40007ffe0ff */
[----:B------:R-:W-:Y:S02]  /*1010*/  SEL R8, R8, RZ, P1 ;  /* 0x000000ff08087207 */ /* 0x000fe40000800000 */
[----:B------:R-:W2:Y:S01]  /*1020*/  F2I.FTZ.U32.TRUNC.NTZ R3, R2 ;  /* 0x0000000200037305 */ /* 0x000ea2000021f000 */
[----:B------:R-:W-:Y:S02]  /*1030*/  SHF.R.S32.HI R32, RZ, 0x1f, R31 ;  /* 0x0000001fff207819 */ /* 0x000fe4000001141f */
[----:B--2---:R-:W-:-:S05]  /*1040*/  IADD3 R2, RZ, -R3, RZ ;  /* 0x80000003ff027210 */ /* 0x004fca0007ffe0ff */
        /* <DEDUP_REMOVED lines=31> */
[----:B-1----:R-:W-:Y:S01]  /*1240*/  ISETP.NE.AND P1, PT, R25, RZ, PT ;  /* 0x000000ff1900720c */ /* 0x002fe20003f25270 */
[----:B------:R-:W-:Y:S01]  /*1250*/  IMAD.WIDE.U32 R6, R22, R6, RZ ;  /* 0x0000000616067225 */ /* 0x000fe200078e00ff */
[----:B------:R-:W-:-:S02]  /*1260*/  @P0 IADD3 R15, R5, R3, RZ ;  /* 0x00000003050f0210 */ /* 0x000fc40007ffe0ff */
[----:B------:R-:W-:Y:S01]  /*1270*/  @P5 IADD3 R2, R2, 0x1, RZ ;  /* 0x0000000102025810 */ /* 0x000fe20007ffe0ff */
[----:B------:R-:W-:Y:S01]  /*1280*/  IMAD R8, R22, R8, R14 ;  /* 0x0000000816087224 */ /* 0x000fe200078e020e */
[----:B------:R-:W-:Y:S01]  /*1290*/  @P2 SEL R4, R4, R0, !P0 ;  /* 0x0000000004042207 */ /* 0x000fe20004000000 */
[----:B-----5:R-:W-:-:S03]  /*12a0*/  IMAD.WIDE.U32 R22, R17, c[0x0][0x3d8], RZ ;  /* 0x0000f60011167a25 */ /* 0x020fc600078e00ff */
[----:B------:R-:W-:Y:S01]  /*12b0*/  IADD3 R13, R7, R8, RZ ;  /* 0x00000008070d7210 */ /* 0x000fe20007ffe0ff */
[----:B------:R-:W-:Y:S01]  /*12c0*/  IMAD.MOV.U32 R12, RZ, RZ, R2 ;  /* 0x000000ffff0c7224 */ /* 0x000fe200078e0002 */
[----:B------:R-:W-:Y:S01]  /*12d0*/  SEL R22, R22, RZ, P1 ;  /* 0x000000ff16167207 */ /* 0x000fe20000800000 */
[----:B------:R-:W-:Y:S01]  /*12e0*/  IMAD R3, R17, c[0x0][0x3dc], R23 ;  /* 0x0000f70011037a24 */ /* 0x000fe200078e0217 */
[----:B------:R-:W-:Y:S01]  /*12f0*/  SHF.R.S32.HI R23, RZ, 0x1f, R20 ;  /* 0x0000001fff177819 */ /* 0x000fe20000011414 */
[----:B------:R-:W-:Y:S01]  /*1300*/  @!P2 IMAD R5, R35, c[0x0][0x1c0], R36 ;  /* 0x000070002305aa24 */ /* 0x000fe200078e0224 */
[----:B------:R-:W-:Y:S01]  /*1310*/  @!P3 IADD3 R12, -R12, RZ, RZ ;  /* 0x000000ff0c0cb210 */ /* 0x000fe20007ffe1ff */
[----:B------:R-:W-:Y:S01]  /*1320*/  @P2 IMAD R14, R36, c[0x0][0x234], R4 ;  /* 0x00008d00240e2a24 */ /* 0x000fe200078e0204 */
[----:B------:R-:W-:Y:S01]  /*1330*/  @!P4 LOP3.LUT R12, RZ, c[0x0][0x1c8], RZ, 0x33, !PT ;  /* 0x00007200ff0cca12 */ /* 0x000fe200078e33ff */
        /* <DEDUP_REMOVED lines=11> */
.L_x_1044:
[----:B------:R-:W-:-:S04]  /*13f0*/  IMAD R8, R35, c[0x0][0x1c0], R36 ;  /* 0x0000700023087a24 */ /* 0x000fc800078e0224 */
[----:B------:R-:W-:Y:S02]  /*1400*/  IMAD R8, R8, c[0x0][0x224], RZ ;  /* 0x0000890008087a24 */ /* 0x000fe400078e02ff */
.L_x_1045:
        /* <DEDUP_REMOVED lines=13> */
[----:B------:R-:W-:Y:S01]  /*14e0*/  IMAD.WIDE.U32 R2, R10, c[0x0][0x370], R2 ;  /* 0x0000dc000a027a25 */ /* 0x000fe200078e0002 */
[----:B------:R-:W-:Y:S01]  /*14f0*/  SHF.R.S32.HI R5, RZ, 0x1f, R5 ;  /* 0x0000001fff057819 */ /* 0x000fe20000011405 */
[----:B------:R-:W-:Y:S03]  /*1500*/  BSSY B1, `(.L_x_1041) ;  /* 0x00007a6000017945 */ /* 0x000fe60003800000 */
        /* <DEDUP_REMOVED lines=14> */
[C---:B------:R-:W-:Y:S01]  /*15f0*/  IMAD.IADD R15, R10.reuse, 0x1, R8 ;  /* 0x000000010a0f7824 */ /* 0x040fe200078e0208 */
[----:B------:R-:W-:Y:S01]  /*1600*/  SHF.R.S32.HI R39, RZ, 0x5, R39 ;  /* 0x00000005ff277819 */ /* 0x000fe20000011427 */
[----:B------:R-:W-:Y:S01]  /*1610*/  IMAD.IADD R16, R10, 0x1, R14 ;  /* 0x000000010a107824 */ /* 0x000fe200078e020e */
        /* <DEDUP_REMOVED lines=14> */
[----:B------:R-:W-:Y:S01]  /*1700*/  LEA R188, P0, R6, c[0x0][0x350], 0x2 ;  /* 0x0000d40006bc7a11 */ /* 0x000fe200078010ff */
        /* <DEDUP_REMOVED lines=50> */
.L_x_1048:
[----:B------:R-:W-:Y:S05]  /*1a30*/  BSYNC B0 ;  /* 0x0000000000007941 */ /* 0x000fea0003800000 */
.L_x_1047:
        /* <DEDUP_REMOVED lines=39> */
.L_x_1050:
[----:B------:R-:W-:Y:S05]  /*1cb0*/  BSYNC B0 ;  /* 0x0000000000007941 */ /* 0x000fea0003800000 */
.L_x_1049:
        /* <DEDUP_REMOVED lines=19> */
.L_x_1052:
        /* <DEDUP_REMOVED lines=28> */
.L_x_1053:
[----:B------:R-:W-:Y:S05]  /*1fb0*/  BSYNC B0 ;  /* 0x0000000000007941 */ /* 0x000fea0003800000 */
.L_x_1051:
        /* <DEDUP_REMOVED lines=17> */
.L_x_1055:
        /* <DEDUP_REMOVED lines=38> */
.L_x_1056:
[----:B------:R-:W-:Y:S05]  /*2330*/  BSYNC B0 ;  /* 0x0000000000007941 */ /* 0x000fea0003800000 */
.L_x_1054:
[----:B------:R-:W-:Y:S01]  /*2340*/  IMAD R11, R232, -0x40, R193 ;  /* 0xffffffc0e80b7824 */ /* 0x000fe200078e02c1 */
[C---:B------:R-:W-:Y:S01]  /*2350*/  IADD3 R0, R214.reuse, 0x8, RZ ;  /* 0x00000008d6007810 */ /* 0x040fe20007ffe0ff */
[C---:B-1----:R-:W-:Y:S01]  /*2360*/  IMAD.WIDE R2, R214.reuse, 0x4, R200 ;  /* 0x00000004d6027825 */ /* 0x042fe200078e02c8 */
[-C--:B------:R-:W-:Y:S02]  /*2370*/  ISETP.GE.AND P1, PT, R214, R10.reuse, PT ;  /* 0x0000000ad600720c */ /* 0x080fe40003f26270 */
[----:B------:R-:W-:Y:S02]  /*2380*/  ISETP.GE.AND P0, PT, R0, R10, PT ;  /* 0x0000000a0000720c */ /* 0x000fe40003f06270 */
[----:B------:R-:W-:Y:S02]  /*2390*/  ISETP.GE.AND P6, PT, R237, R11, PT ;  /* 0x0000000bed00720c */ /* 0x000fe40003fc6270 */
[----:B------:R-:W-:Y:S02]  /*23a0*/  MOV R204, 0x7f800000 ;  /* 0x7f80000000cc7802 */ /* 0x000fe40000000f00 */
[----:B------:R-:W-:Y:S01]  /*23b0*/  MOV R205, 0x7f800000 ;  /* 0x7f80000000cd7802 */ /* 0x000fe20000000f00 */
[----:B------:R-:W-:-:S04]  /*23c0*/  IMAD R0, R23, c[0x0][0x198], RZ ;  /* 0x0000660017007a24 */ /* 0x000fc800078e02ff */
[----:B------:R1:W5:Y:S04]  /*23d0*/  @!P1 LDG.E R204, [R2.64] ;  /* 0x0000000602cc9981 */ /* 0x000368000c1e1900 */
[----:B------:R1:W5:Y:S01]  /*23e0*/  @!P0 LDG.E R205, [R2.64+0x20] ;  /* 0x0000200602cd8981 */ /* 0x000362000c1e1900 */
[C---:B------:R-:W-:Y:S01]  /*23f0*/  IMAD R0, R20.reuse, c[0x0][0x19c], R0 ;  /* 0x0000670014007a24 */ /* 0x040fe200078e0200 */
[----:B------:R-:W-:Y:S02]  /*2400*/  BSSY B0, `(.L_x_1057) ;  /* 0x000002b000007945 */ /* 0x000fe40003800000 */
[----:B------:R2:W-:Y:S04]  /*2410*/  @P6 STS.128 [R191+0x12000], RZ ;  /* 0x012000ffbf006388 */ /* 0x0005e80000000c00 */
[----:B------:R2:W-:Y:S04]  /*2420*/  @P6 STS.128 [R191+0x14000], RZ ;  /* 0x014000ffbf006388 */ /* 0x0005e80000000c00 */
[----:B------:R2:W-:Y:S01]  /*2430*/  @P6 STS.128 [R191+0x16000], RZ ;  /* 0x016000ffbf006388 */ /* 0x0005e20000000c00 */
[----:B-1----:R-:W-:-:S05]  /*2440*/  IMAD.WIDE.U32 R2, R20, c[0x0][0x198], R202 ;  /* 0x0000660014027a25 */ /* 0x002fca00078e00ca */
[----:B------:R-:W-:-:S04]  /*2450*/  IADD3 R4, P0, R26, R2, RZ ;  /* 0x000000021a047210 */ /* 0x000fc80007f1e0ff */
[----:B------:R-:W-:Y:S01]  /*2460*/  IADD3.X R5, R27, R3, R0, P0, !PT ;  /* 0x000000031b057210 */ /* 0x000fe200007fe400 */
[----:B------:R-:W-:-:S04]  /*2470*/  IMAD R0, R25, c[0x0][0x1b0], RZ ;  /* 0x00006c0019007a24 */ /* 0x000fc800078e02ff */
[C---:B------:R-:W-:Y:S02]  /*2480*/  IMAD R0, R12.reuse, c[0x0][0x1b4], R0 ;  /* 0x00006d000c007a24 */ /* 0x040fe400078e0200 */
[----:B------:R-:W-:-:S05]  /*2490*/  IMAD.WIDE.U32 R4, R12, c[0x0][0x1b0], R4 ;  /* 0x00006c000c047a25 */ /* 0x000fca00078e0004 */
[----:B------:R-:W-:Y:S01]  /*24a0*/  IADD3 R10, R5, R0, RZ ;  /* 0x00000000050a7210 */ /* 0x000fe20007ffe0ff */
        /* <DEDUP_REMOVED lines=32> */
.L_x_1058:
[----:B--2---:R-:W-:Y:S05]  /*26b0*/  BSYNC B0 ;  /* 0x0000000000007941 */ /* 0x004fea0003800000 */
.L_x_1057:
        /* <DEDUP_REMOVED lines=38> */
.L_x_1060:
[----:B------:R-:W-:Y:S05]  /*2920*/  BSYNC B0 ;  /* 0x0000000000007941 */ /* 0x000fea0003800000 */
.L_x_1059:
[----:B------:R1:W-:Y:S02]  /*2930*/  @P6 STS.128 [R191+0x18000], RZ ;  /* 0x018000ffbf006388 */ /* 0x0003e40000000c00 */
[C---:B-1----:R-:W-:Y:S01]  /*2940*/  IMAD.WIDE.U32 R2, R20.reuse, c[0x0][0x1a0], R202 ;  /* 0x0000680014027a25 */ /* 0x042fe200078e00ca */
        /* <DEDUP_REMOVED lines=43> */
.L_x_1062:
[----:B------:R-:W-:Y:S05]  /*2c00*/  BSYNC B0 ;  /* 0x0000000000007941 */ /* 0x000fea0003800000 */
.L_x_1061:
        /* <DEDUP_REMOVED lines=16> */
[C---:B------:R-:W-:Y:S01]  /*2d10*/  @!P4 LEA R4, P2, R8.reuse, c[0x0][0x170], 0x1 ;  /* 0x00005c000804ca11 */ /* 0x040fe200078408ff */
[----:B------:R-:W-:Y:S01]  /*2d20*/  IMAD.IADD R0, R9, 0x1, R0 ;  /* 0x0000000109007824 */ /* 0x000fe200078e0200 */
[----:B------:R-:W-:-:S04]  /*2d30*/  @!P1 LEA R2, P0, R8, c[0x0][0x170], 0x1 ;  /* 0x00005c0008029a11 */ /* 0x000fc800078008ff */
[C-C-:B------:R-:W-:Y:S02]  /*2d40*/  @!P5 LEA.HI.X R7, R8.reuse, c[0x0][0x174], R0.reuse, 0x1, P6 ;  /* 0x00005d000807da11 */ /* 0x140fe400030f0c00 */
[C-C-:B------:R-:W-:Y:S02]  /*2d50*/  @!P4 LEA.HI.X R5, R8.reuse, c[0x0][0x174], R0.reuse, 0x1, P2 ;  /* 0x00005d000805ca11 */ /* 0x140fe400010f0c00 */
        /* <DEDUP_REMOVED lines=14> */
[----:B------:R1:W-:Y:S02]  /*2e40*/  @!P1 LDGSTS.E.BYPASS.LTC128B.128 [R191+0x1d000], [R2.64+0x100] ;  /* 0x1d00010002bf9fae */ /* 0x0003e4000b901d46 */
.L_x_1064:
[----:B------:R-:W-:Y:S05]  /*2e50*/  BSYNC B0 ;  /* 0x0000000000007941 */ /* 0x000fea0003800000 */
.L_x_1063:
[----:B------:R-:W-:Y:S01]  /*2e60*/  IMAD.MOV.U32 R234, RZ, RZ, c[0x0][0x308] ;  /* 0x0000c200ffea7624 */ /* 0x000fe200078e00ff */
[----:B-12---:R-:W2:Y:S01]  /*2e70*/  LDL R7, [R1+0xc] ;  /* 0x00000c0001077983 */ /* 0x006ea20000100800 */
[----:B------:R-:W-:-:S03]  /*2e80*/  IMAD.MOV.U32 R235, RZ, RZ, c[0x0][0x30c] ;  /* 0x0000c300ffeb7624 */ /* 0x000fc600078e00ff */
[----:B------:R-:W0:Y:S04]  /*2e90*/  LDGDEPBAR ;  /* 0x00000000000079af */ /* 0x000e280000000000 */
[----:B---3--:R1:W3:Y:S04]  /*2ea0*/  LDG.E.64 R2, [R234.64+0x8] ;  /* 0x00000806ea027981 */ /* 0x0082e8000c1e1b00 */
[----:B-1--4-:R-:W4:Y:S01]  /*2eb0*/  LDG.E.64 R234, [R234.64] ;  /* 0x00000006eaea7981 */ /* 0x012f22000c1e1b00 */
[----:B------:R-:W-:Y:S01]  /*2ec0*/  IMAD R0, R35, c[0x0][0x1c0], R36 ;  /* 0x0000700023007a24 */ /* 0x000fe200078e0224 */
[----:B------:R-:W-:Y:S01]  /*2ed0*/  IADD3 R5, R20, 0x40, RZ ;  /* 0x0000004014057810 */ /* 0x000fe20007ffe0ff */
[----:B------:R-:W-:Y:S01]  /*2ee0*/  IMAD.MOV.U32 R180, RZ, RZ, 0x40 ;  /* 0x00000040ffb47424 */ /* 0x000fe200078e00ff */
[----:B------:R-:W-:Y:S01]  /*2ef0*/  SHF.R.S32.HI R6, RZ, 0x1f, R34 ;  /* 0x0000001fff067819 */ /* 0x000fe20000011422 */
[----:B------:R-:W-:Y:S01]  /*2f00*/  IMAD.SHL.U32 R0, R0, 0x20, RZ ;  /* 0x0000002000007824 */ /* 0x000fe200078e00ff */
[----:B------:R-:W-:Y:S01]  /*2f10*/  ISETP.GE.AND P0, PT, R5, R193, PT ;  /* 0x000000c10500720c */ /* 0x000fe20003f06270 */
[----:B------:R-:W-:Y:S01]  /*2f20*/  IMAD.SHL.U32 R176, R187, 0x2, RZ ;  /* 0x00000002bbb07824 */ /* 0x000fe200078e00ff */
[----:B------:R-:W-:Y:S01]  /*2f30*/  MOV R192, R190 ;  /* 0x000000be00c07202 */ /* 0x000fe20000000f00 */
        /* <DEDUP_REMOVED lines=48> */
[----:B---3--:R-:W-:-:S02]  /*3240*/  IADD3 R216, P2, P1, R0, R2, R34 ;  /* 0x0000000200d87210 */ /* 0x008fc4000795e022 */
[----:B------:R-:W-:Y:S01]  /*3250*/  IADD3 R0, R186, 0x3000, RZ ;  /* 0x00003000ba007810 */ /* 0x000fe20007ffe0ff */
[----:B------:R-:W-:Y:S01]  /*3260*/  CS2R R34, SRZ ;  /* 0x0000000000227805 */ /* 0x000fe2000001ff00 */
[----:B------:R-:W-:Y:S01]  /*3270*/  IADD3 R2, R187, 0x3000, RZ ;  /* 0x00003000bb027810 */ /* 0x000fe20007ffe0ff */
[----:B------:R-:W-:Y:S01]  /*3280*/  IMAD.WIDE.U32 R216, R216, -0x2daee0ad, RZ ;  /* 0xd2511f53d8d87825 */ /* 0x000fe200078e00ff */
[----:B------:R-:W-:Y:S02]  /*3290*/  SEL R0, R0, R186, !P3 ;  /* 0x000000ba00007207 */ /* 0x000fe40005800000 */
[----:B------:R-:W-:Y:S02]  /*32a0*/  SEL R2, R2, R187, !P3 ;  /* 0x000000bb02027207 */ /* 0x000fe40005800000 */
[----:B------:R-:W-:Y:S01]  /*32b0*/  IADD3.X R241, R4, R3, R6, P2, P1 ;  /* 0x0000000304f17210 */ /* 0x000fe200017e2406 */
[----:B------:R-:W-:Y:S01]  /*32c0*/  IMAD.SHL.U32 R168, R0, 0x2, RZ ;  /* 0x0000000200a87824 */ /* 0x000fe200078e00ff */
[----:B--2---:R-:W-:Y:S01]  /*32d0*/  R2P PR, R7, 0x6 ;  /* 0x0000000607007804 */ /* 0x004fe20000000000 */
[----:B------:R-:W1:Y:S01]  /*32e0*/  @P0 S2R R0, SR_TID.X ;  /* 0x0000000000000919 */ /* 0x000e620000002100 */
[----:B------:R-:W-:-:S02]  /*32f0*/  IMAD.SHL.U32 R175, R2, 0x2, RZ ;  /* 0x0000000202af7824 */ /* 0x000fc400078e00ff */
[----:B------:R-:W-:Y:S01]  /*3300*/  IMAD.MOV.U32 R2, RZ, RZ, c[0x0][0x22c] ;  /* 0x00008b00ff027624 */ /* 0x000fe200078e00ff */
[----:B------:R-:W-:Y:S02]  /*3310*/  SEL R185, R185, 0xffffffe0, !P1 ;  /* 0xffffffe0b9b97807 */ /* 0x000fe40004800000 */
[----:B------:R-:W-:Y:S01]  /*3320*/  SEL R180, R180, 0xffffffc0, !P2 ;  /* 0xffffffc0b4b47807 */ /* 0x000fe20005000000 */
[----:B------:R-:W-:Y:S01]  /*3330*/  IMAD R2, R2, c[0x0][0x1c0], RZ ;  /* 0x0000700002027a24 */ /* 0x000fe200078e02ff */
[----:B------:R-:W-:Y:S01]  /*3340*/  IADD3 R182, R181, R185, RZ ;  /* 0x000000b9b5b67210 */ /* 0x000fe20007ffe0ff */
[----:B------:R-:W-:Y:S01]  /*3350*/  IMAD.IADD R177, R185, 0x1, R176 ;  /* 0x00000001b9b17824 */ /* 0x000fe200078e02b0 */
[----:B------:R-:W-:Y:S01]  /*3360*/  IADD3 R179, R180, R176, RZ ;  /* 0x000000b0b4b37210 */ /* 0x000fe20007ffe0ff */
[----:B------:R-:W-:Y:S01]  /*3370*/  IMAD.SHL.U32 R233, R2, 0x10, RZ ;  /* 0x0000001002e97824 */ /* 0x000fe200078e00ff */
[----:B----4-:R-:W-:Y:S01]  /*3380*/  IADD3 R3, R234, 0x3c6ef372, RZ ;  /* 0x3c6ef372ea037810 */ /* 0x010fe20007ffe0ff */
[----:B------:R-:W-:Y:S01]  /*3390*/  IMAD.SHL.U32 R198, R2, 0x8, RZ ;  /* 0x0000000802c67824 */ /* 0x000fe200078e00ff */
[----:B------:R-:W-:Y:S01]  /*33a0*/  IADD3 R3, R235, 0x32370b8f, RZ ;  /* 0x32370b8feb037810 */ /* 0x000fe20007ffe0ff */
[----:B------:R-:W-:Y:S01]  /*33b0*/  IMAD.IADD R183, R181, 0x1, R180 ;  /* 0x00000001b5b77824 */ /* 0x000fe200078e02b4 */
[----:B------:R-:W-:Y:S01]  /*33c0*/  IADD3 R3, R234, 0x1715609d, RZ ;  /* 0x1715609dea037810 */ /* 0x000fe20007ffe0ff */
[----:B------:R-:W-:Y:S01]  /*33d0*/  IMAD.IADD R184, R180, 0x1, R182 ;  /* 0x00000001b4b87824 */ /* 0x000fe200078e02b6 */
[----:B------:R-:W-:Y:S01]  /*33e0*/  IADD3 R3, R235, 0x646e171e, RZ ;  /* 0x646e171eeb037810 */ /* 0x000fe20007ffe0ff */
[----:B------:R-:W-:Y:S01]  /*33f0*/  IMAD.SHL.U32 R3, R248, 0x20, RZ ;  /* 0x00000020f8037824 */ /* 0x000fe200078e00ff */
[C---:B------:R-:W-:Y:S01]  /*3400*/  IADD3 R250, R233.reuse, 0x80, RZ ;  /* 0x00000080e9fa7810 */ /* 0x040fe20007ffe0ff */
[----:B------:R-:W-:Y:S01]  /*3410*/  IMAD.IADD R178, R180, 0x1, R177 ;  /* 0x00000001b4b27824 */ /* 0x000fe200078e02b1 */
[C---:B------:R-:W-:Y:S01]  /*3420*/  IADD3 R249, R233.reuse, 0xa0, RZ ;  /* 0x000000a0e9f97810 */ /* 0x040fe20007ffe0ff */
[----:B-1----:R-:W-:Y:S01]  /*3430*/  @P0 IMAD.SHL.U32 R0, R0, 0x2, RZ ;  /* 0x0000000200000824 */ /* 0x002fe200078e00ff */
[C---:B------:R-:W-:Y:S01]  /*3440*/  IADD3 R251, R233.reuse, 0x60, RZ ;  /* 0x00000060e9fb7810 */ /* 0x040fe20007ffe0ff */
[C---:B------:R-:W-:Y:S01]  /*3450*/  IMAD.IADD R243, R198.reuse, 0x1, R250 ;  /* 0x00000001c6f37824 */ /* 0x040fe200078e02fa */
[----:B------:R-:W-:Y:S01]  /*3460*/  IADD3 R252, R233, 0x40, RZ ;  /* 0x00000040e9fc7810 */ /* 0x000fe20007ffe0ff */
[C---:B------:R-:W-:Y:S01]  /*3470*/  IMAD.IADD R242, R198.reuse, 0x1, R249 ;  /* 0x00000001c6f27824 */ /* 0x040fe200078e02f9 */
[----:B------:R-:W-:Y:S01]  /*3480*/  @P0 LOP3.LUT R240, R3, 0x6, R0, 0xf8, !PT ;  /* 0x0000000603f00812 */ /* 0x000fe200078ef800 */
[C---:B------:R-:W-:Y:S01]  /*3490*/  IMAD.IADD R244, R198.reuse, 0x1, R251 ;  /* 0x00000001c6f47824 */ /* 0x040fe200078e02fb */
[----:B------:R-:W-:Y:S01]  /*34a0*/  IADD3 R0, R233, 0x20, RZ ;  /* 0x00000020e9007810 */ /* 0x000fe20007ffe0ff */
[----:B------:R-:W-:Y:S01]  /*34b0*/  IMAD.IADD R245, R198, 0x1, R252 ;  /* 0x00000001c6f57824 */ /* 0x000fe200078e02fc */
[----:B------:R-:W-:Y:S01]  /*34c0*/  IADD3 R5, R234, -0x61c88647, RZ ;  /* 0x9e3779b9ea057810 */ /* 0x000fe20007ffe0ff */
[C---:B------:R-:W-:Y:S01]  /*34d0*/  IMAD.IADD R2, R198.reuse, 0x1, R243 ;  /* 0x00000001c6027824 */ /* 0x040fe200078e02f3 */
[C---:B------:R-:W-:Y:S01]  /*34e0*/  IADD3 R246, R198.reuse, R0, RZ ;  /* 0x00000000c6f67210 */ /* 0x040fe20007ffe0ff */
[C---:B------:R-:W-:Y:S01]  /*34f0*/  IMAD.IADD R0, R198.reuse, 0x1, R242 ;  /* 0x00000001c6007824 */ /* 0x040fe200078e02f2 */
[C---:B------:R-:W-:Y:S01]  /*3500*/  IADD3 R4, R235.reuse, -0x4498517b, RZ ;  /* 0xbb67ae85eb047810 */ /* 0x040fe20007ffe0ff */
[C---:B------:R-:W-:Y:S01]  /*3510*/  IMAD.IADD R3, R198.reuse, 0x1, R244 ;  /* 0x00000001c6037824 */ /* 0x040fe200078e02f4 */
[----:B------:R-:W-:Y:S01]  /*3520*/  IADD3 R5, R235, 0x76cf5d0a, RZ ;  /* 0x76cf5d0aeb057810 */ /* 0x000fe20007ffe0ff */
[----:B------:R-:W-:Y:S01]  /*3530*/  IMAD.IADD R220, R198, 0x1, R2 ;  /* 0x00000001c6dc7824 */ /* 0x000fe200078e0202 */
[----:B------:R-:W-:Y:S01]  /*3540*/  IADD3 R4, R234, -0x255992d5, RZ ;  /* 0xdaa66d2bea047810 */ /* 0x000fe20007ffe0ff */
[----:B------:R-:W-:Y:S01]  /*3550*/  IMAD.IADD R222, R198, 0x1, R3 ;  /* 0x00000001c6de7824 */ /* 0x000fe200078e0203 */
[----:B------:R-:W-:-:S02]  /*3560*/  IADD3 R5, R234, 0x78dde6e4, RZ ;  /* 0x78dde6e4ea057810 */ /* 0x000fc40007ffe0ff */
[C---:B------:R-:W-:Y:S01]  /*3570*/  IADD3 R4, R235.reuse, -0x126145ec, RZ ;  /* 0xed9eba14eb047810 */ /* 0x040fe20007ffe0ff */
[----:B------:R-:W-:Y:S01]  /*3580*/  IMAD.IADD R221, R198, 0x1, R222 ;  /* 0x00000001c6dd7824 */ /* 0x000fe200078e02de */
[----:B------:R-:W-:Y:S02]  /*3590*/  IADD3 R5, R235, -0x56f99767, RZ ;  /* 0xa9066899eb057810 */ /* 0x000fe40007ffe0ff */
[----:B------:R-:W-:Y:S01]  /*35a0*/  IADD3 R4, R234, -0x4ab325aa, RZ ;  /* 0xb54cda56ea047810 */ /* 0x000fe20007ffe0ff */
[C---:B------:R-:W-:Y:S01]  /*35b0*/  IMAD.IADD R4, R198.reuse, 0x1, R245 ;  /* 0x00000001c6047824 */ /* 0x040fe200078e02f5 */
[C---:B------:R-:W-:Y:S02]  /*35c0*/  IADD3 R5, R198.reuse, R246, RZ ;  /* 0x000000f6c6057210 */ /* 0x040fe40007ffe0ff */
[C---:B------:R-:W-:Y:S01]  /*35d0*/  IADD3 R218, R198.reuse, R0, RZ ;  /* 0x00000000c6da7210 */ /* 0x040fe20007ffe0ff */
[C---:B------:R-:W-:Y:S01]  /*35e0*/  IMAD.IADD R224, R198.reuse, 0x1, R4 ;  /* 0x00000001c6e07824 */ /* 0x040fe200078e0204 */
[----:B------:R-:W-:-:S02]  /*35f0*/  IADD3 R226, R198, R5, RZ ;  /* 0x00000005c6e27210 */ /* 0x000fc40007ffe0ff */
[C---:B------:R-:W-:Y:S01]  /*3600*/  IADD3 R219, R198.reuse, R220, RZ ;  /* 0x000000dcc6db7210 */ /* 0x040fe20007ffe0ff */
[C---:B------:R-:W-:Y:S01]  /*3610*/  IMAD.IADD R223, R198.reuse, 0x1, R224 ;  /* 0x00000001c6df7824 */ /* 0x040fe200078e02e0 */
[C---:B------:R-:W-:Y:S01]  /*3620*/  IADD3 R229, R198.reuse, R221, RZ ;  /* 0x000000ddc6e57210 */ /* 0x040fe20007ffe0ff */
[C---:B------:R-:W-:Y:S02]  /*3630*/  IMAD.IADD R225, R198.reuse, 0x1, R226 ;  /* 0x00000001c6e17824 */ /* 0x040fe400078e02e2 */
[C---:B------:R-:W-:Y:S02]  /*3640*/  IMAD.IADD R215, R198.reuse, 0x1, R218 ;  /* 0x00000001c6d77824 */ /* 0x040fe400078e02da */
[C---:B------:R-:W-:Y:S02]  /*3650*/  IMAD.IADD R231, R198.reuse, 0x1, R225 ;  /* 0x00000001c6e77824 */ /* 0x040fe400078e02e1 */
[C---:B------:R-:W-:Y:S02]  /*3660*/  IMAD.IADD R230, R198.reuse, 0x1, R223 ;  /* 0x00000001c6e67824 */ /* 0x040fe400078e02df */
[----:B------:R-:W-:-:S02]  /*3670*/  IMAD.IADD R228, R198, 0x1, R219 ;  /* 0x00000001c6e47824 */ /* 0x000fc400078e02db */
[----:B------:R-:W-:Y:S02]  /*3680*/  IMAD.IADD R227, R198, 0x1, R215 ;  /* 0x00000001c6e37824 */ /* 0x000fe400078e02d7 */
.L_x_1067:
[----:B------:R-:W0:Y:S01]  /*3690*/  LDGDEPBAR ;  /* 0x00000000000079af */ /* 0x000e220000000000 */
[C---:B------:R-:W-:Y:S01]  /*36a0*/  IMAD.IADD R0, R175.reuse, 0x1, R185 ;  /* 0x00000001af007824 */ /* 0x040fe200078e02b9 */
[----:B-----5:R-:W-:Y:S01]  /*36b0*/  FSETP.NEU.FTZ.AND P1, PT, R204, -INF , PT ;  /* 0xff800000cc00780b */ /* 0x020fe20003f3d000 */
[--C-:B------:R-:W-:Y:S01]  /*36c0*/  IMAD.IADD R3, R175, 0x1, R180.reuse ;  /* 0x00000001af037824 */ /* 0x100fe200078e02b4 */
[----:B------:R-:W-:Y:S01]  /*36d0*/  IADD3 R93, R234, -0x61c88647, RZ ;  /* 0x9e3779b9ea5d7810 */ /* 0x000fe20007ffe0ff */
[----:B------:R-:W-:Y:S01]  /*36e0*/  IMAD.IADD R2, R0, 0x1, R180 ;  /* 0x0000000100027824 */ /* 0x000fe200078e02b4 */
[----:B------:R-:W-:Y:S01]  /*36f0*/  IADD3 R92, R235, -0x4498517b, RZ ;  /* 0xbb67ae85eb5c7810 */ /* 0x000fe20007ffe0ff */
        /* <DEDUP_REMOVED lines=19> */
[----:B------:R-:W-:Y:S06]  /*3830*/  LDSM.16.M88.4 R72, [R2] ;  /* 0x000000000248783b */ /* 0x000fec0000000200 */
[----:B------:R-:W3:Y:S01]  /*3840*/  LDSM.16.M88.4 R80, [R170+0x12000] ;  /* 0x01200000aa50783b */ /* 0x000ee20000000200 */
[C---:B-1----:R-:W-:Y:S08]  /*3850*/  HMMA.16816.F32.BF16 R4, R68.reuse, R84, R4 ;  /* 0x000000544404723c */ /* 0x042ff00000041804 */
[C---:B------:R-:W-:Y:S01]  /*3860*/  HMMA.16816.F32.BF16 R8, R68.reuse, R86, R8 ;  /* 0x000000564408723c */ /* 0x040fe20000041808 */
[----:B------:R-:W1:Y:S07]  /*3870*/  LDSM.16.M88.4 R84, [R170+0x12800] ;  /* 0x01280000aa54783b */ /* 0x000e6e0000000200 */
[C---:B--2---:R-:W-:Y:S08]  /*3880*/  HMMA.16816.F32.BF16 R12, R68.reuse, R76, R12 ;  /* 0x0000004c440c723c */ /* 0x044ff0000004180c */
[----:B------:R-:W-:Y:S01]  /*3890*/  HMMA.16816.F32.BF16 R16, R68, R78, R16 ;  /* 0x0000004e4410723c */ /* 0x000fe20000041810 */
[----:B------:R-:W-:Y:S06]  /*38a0*/  LDSM.16.M88.4 R68, [R175+0x2000] ;  /* 0x00200000af44783b */ /* 0x000fec0000000200 */
        /* <DEDUP_REMOVED lines=8> */
[C---:B--2---:R-:W-:Y:S08]  /*3930*/  HMMA.16816.F32.BF16 R4, R68.reuse, R76, R4 ;  /* 0x0000004c4404723c */ /* 0x044ff00000041804 */
[C---:B------:R-:W-:Y:S01]  /*3940*/  HMMA.16816.F32.BF16 R8, R68.reuse, R78, R8 ;  /* 0x0000004e4408723c */ /* 0x040fe20000041808 */
[----:B------:R-:W2:Y:S07]  /*3950*/  LDSM.16.M88.4 R76, [R169+0x14800] ;  /* 0x01480000a94c783b */ /* 0x000eae0000000200 */
[C---:B-1----:R-:W-:Y:S08]  /*3960*/  HMMA.16816.F32.BF16 R12, R68.reuse, R72, R12 ;  /* 0x00000048440c723c */ /* 0x042ff0000004180c */
[----:B------:R-:W-:Y:S01]  /*3970*/  HMMA.16816.F32.BF16 R16, R68, R74, R16 ;  /* 0x0000004a4410723c */ /* 0x000fe20000041810 */
[----:B------:R-:W-:Y:S06]  /*3980*/  LDSM.16.M88.4 R68, [R3+0x2000] ;  /* 0x002000000344783b */ /* 0x000fec0000000200 */
[----:B------:R-:W1:Y:S01]  /*3990*/  LDSM.16.M88.4 R72, [R171+0x14000] ;  /* 0x01400000ab48783b */ /* 0x000e620000000200 */
[C---:B---3--:R-:W-:Y:S08]  /*39a0*/  HMMA.16816.F32.BF16 R4, R80.reuse, R84, R4 ;  /* 0x000000545004723c */ /* 0x048ff00000041804 */
[C---:B------:R-:W-:Y:S01]  /*39b0*/  HMMA.16816.F32.BF16 R8, R80.reuse, R86, R8 ;  /* 0x000000565008723c */ /* 0x040fe20000041808 */
[----:B------:R-:W3:Y:S07]  /*39c0*/  LDSM.16.M88.4 R84, [R171+0x14800] ;  /* 0x01480000ab54783b */ /* 0x000eee0000000200 */
[C---:B--2---:R-:W-:Y:S08]  /*39d0*/  HMMA.16816.F32.BF16 R12, R80.reuse, R76, R12 ;  /* 0x0000004c500c723c */ /* 0x044ff0000004180c */
[----:B------:R-:W-:Y:S01]  /*39e0*/  HMMA.16816.F32.BF16 R16, R80, R78, R16 ;  /* 0x0000004e5010723c */ /* 0x000fe20000041810 */
[----:B------:R-:W-:Y:S06]  /*39f0*/  LDSM.16.M88.4 R76, [R2+0x2000] ;  /* 0x00200000024c783b */ /* 0x000fec0000000200 */
[----:B------:R-:W2:Y:S01]  /*3a00*/  LDSM.16.M88.4 R80, [R170+0x14000] ;  /* 0x01400000aa50783b */ /* 0x000ea20000000200 */
[C---:B-1----:R-:W-:Y:S08]  /*3a10*/  HMMA.16816.F32.BF16 R4, R68.reuse, R72, R4 ;  /* 0x000000484404723c */ /* 0x042ff00000041804 */
[C---:B------:R-:W-:Y:S01]  /*3a20*/  HMMA.16816.F32.BF16 R8, R68.reuse, R74, R8 ;  /* 0x0000004a4408723c */ /* 0x040fe20000041808 */
[----:B------:R-:W-:Y:S07]  /*3a30*/  LDSM.16.M88.4 R72, [R175+0x4000] ;  /* 0x00400000af48783b */ /* 0x000fee0000000200 */
[C---:B---3--:R-:W-:Y:S08]  /*3a40*/  HMMA.16816.F32.BF16 R12, R68.reuse, R84, R12 ;  /* 0x00000054440c723c */ /* 0x048ff0000004180c */
        /* <DEDUP_REMOVED lines=8> */
[----:B------:R1:W-:Y:S06]  /*3ad0*/  LDSM.16.M88.4 R68, [R0+0x4000] ;  /* 0x004000000044783b */ /* 0x0003ec0000000200 */
[----:B------:R-:W4:Y:S01]  /*3ae0*/  LDSM.16.M88.4 R76, [R169+0x16000] ;  /* 0x01600000a94c783b */ /* 0x000f220000000200 */
[C---:B---3--:R-:W-:Y:S08]  /*3af0*/  HMMA.16816.F32.BF16 R4, R72.reuse, R84, R4 ;  /* 0x000000544804723c */ /* 0x048ff00000041804 */
[C---:B------:R-:W-:Y:S01]  /*3b00*/  HMMA.16816.F32.BF16 R8, R72.reuse, R86, R8 ;  /* 0x000000564808723c */ /* 0x040fe20000041808 */
[----:B------:R-:W3:Y:S07]  /*3b10*/  LDSM.16.M88.4 R84, [R169+0x16800] ;  /* 0x01680000a954783b */ /* 0x000eee0000000200 */
[C---:B--2---:R-:W-:Y:S04]  /*3b20*/  HMMA.16816.F32.BF16 R12, R72.reuse, R80, R12 ;  /* 0x00000050480c723c */ /* 0x044fe8000004180c */
[----:B-1----:R-:W-:Y:S04]  /*3b30*/  @P0 IMAD R0, R232, 0x40, R240 ;  /* 0x00000040e8000824 */ /* 0x002fe800078e02f0 */
[----:B------:R-:W-:Y:S01]  /*3b40*/  HMMA.16816.F32.BF16 R16, R72, R82, R16 ;  /* 0x000000524810723c */ /* 0x000fe20000041810 */
[----:B------:R1:W-:Y:S02]  /*3b50*/  LDSM.16.M88.4 R72, [R3+0x4000] ;  /* 0x004000000348783b */ /* 0x0003e40000000200 */
[-C--:B------:R-:W-:Y:S04]  /*3b60*/  @P0 ISETP.GE.AND P2, PT, R0, R193.reuse, PT ;  /* 0x000000c10000020c */ /* 0x080fe80003f46270 */
[----:B------:R-:W2:Y:S01]  /*3b70*/  LDSM.16.M88.4 R80, [R171+0x16000] ;  /* 0x01600000ab50783b */ /* 0x000ea20000000200 */
[C---:B----4-:R-:W-:Y:S08]  /*3b80*/  HMMA.16816.F32.BF16 R4, R68.reuse, R76, R4 ;  /* 0x0000004c4404723c */ /* 0x050ff00000041804 */
[C---:B------:R-:W-:Y:S01]  /*3b90*/  HMMA.16816.F32.BF16 R8, R68.reuse, R78, R8 ;  /* 0x0000004e4408723c */ /* 0x040fe20000041808 */
[----:B------:R4:W-:Y:S03]  /*3ba0*/  LDSM.16.M88.4 R76, [R2+0x4000] ;  /* 0x00400000024c783b */ /* 0x0009e60000000200 */
[----:B-1----:R-:W-:Y:S04]  /*3bb0*/  FMUL.FTZ R3, R204, 1.4426950216293334961 ;  /* 0x3fb8aa3bcc037820 */ /* 0x002fe80000410000 */
[C---:B---3--:R-:W-:Y:S04]  /*3bc0*/  HMMA.16816.F32.BF16 R12, R68.reuse, R84, R12 ;  /* 0x00000054440c723c */ /* 0x048fe8000004180c */
[----:B------:R-:W-:Y:S02]  /*3bd0*/  FSEL R3, R3, RZ, P1 ;  /* 0x000000ff03037208 */ /* 0x000fe40000800000 */
[C---:B------:R-:W-:Y:S02]  /*3be0*/  FSETP.NEU.FTZ.AND P1, PT, R205.reuse, -INF , PT ;  /* 0xff800000cd00780b */ /* 0x040fe40003f3d000 */
[----:B------:R-:W-:Y:S01]  /*3bf0*/  HMMA.16816.F32.BF16 R16, R68, R86, R16 ;  /* 0x000000564410723c */ /* 0x000fe20000041810 */
[----:B------:R-:W1:Y:S06]  /*3c00*/  LDSM.16.M88.4 R68, [R171+0x16800] ;  /* 0x01680000ab44783b */ /* 0x000e6c0000000200 */
[----:B------:R-:W3:Y:S01]  /*3c10*/  LDSM.16.M88.4 R84, [R170+0x16000] ;  /* 0x01600000aa54783b */ /* 0x000ee20000000200 */
[C---:B--2---:R-:W-:Y:S05]  /*3c20*/  HMMA.16816.F32.BF16 R4, R72.reuse, R80, R4 ;  /* 0x000000504804723c */ /* 0x044fea0000041804 */
[----:B----4-:R-:W-:Y:S02]  /*3c30*/  @P0 IADD3 R2, R0, 0x1, RZ ;  /* 0x0000000100020810 */ /* 0x010fe40007ffe0ff */
[----:B------:R-:W-:Y:S01]  /*3c40*/  IADD3 R80, R234, 0x1715609d, RZ ;  /* 0x1715609dea507810 */ /* 0x000fe20007ffe0ff */
[C---:B------:R-:W-:Y:S03]  /*3c50*/  HMMA.16816.F32.BF16 R8, R72.reuse, R82, R8 ;  /* 0x000000524808723c */ /* 0x040fe60000041808 */
[-C--:B------:R-:W-:Y:S01]  /*3c60*/  @P0 ISETP.GE.AND P3, PT, R2, R193.reuse, PT ;  /* 0x000000c10200020c */ /* 0x080fe20003f66270 */
[----:B------:R-:W-:Y:S05]  /*3c70*/  FMUL.FTZ R2, R205, 1.4426950216293334961 ;  /* 0x3fb8aa3bcd027820 */ /* 0x000fea0000410000 */
[----:B------:R-:W-:Y:S01]  /*3c80*/  FSEL R2, R2, RZ, P1 ;  /* 0x000000ff02027208 */ /* 0x000fe20000800000 */
[C---:B-1----:R-:W-:Y:S08]  /*3c90*/  HMMA.16816.F32.BF16 R12, R72.reuse, R68, R12 ;  /* 0x00000044480c723c */ /* 0x042ff0000004180c */
[----:B------:R-:W-:Y:S01]  /*3ca0*/  HMMA.16816.F32.BF16 R16, R72, R70, R16 ;  /* 0x000000464810723c */ /* 0x000fe20000041810 */
[----:B------:R-:W1:Y:S06]  /*3cb0*/  LDSM.16.M88.4 R68, [R170+0x16800] ;  /* 0x01680000aa44783b */ /* 0x000e6c0000000200 */
[----:B------:R-:W-:Y:S01]  /*3cc0*/  IMAD R72, R199, 0x4, R247 ;  /* 0x00000004c7487824 */ /* 0x000fe200078e02f7 */
[C---:B---3--:R-:W-:Y:S05]  /*3cd0*/  HMMA.16816.F32.BF16 R4, R76.reuse, R84, R4 ;  /* 0x000000544c04723c */ /* 0x048fea0000041804 */
[----:B------:R-:W-:Y:S03]  /*3ce0*/  IMAD.WIDE.U32 R72, R72, -0x326172a9, RZ ;  /* 0xcd9e8d5748487825 */ /* 0x000fe600078e00ff */
[C---:B------:R-:W-:Y:S11]  /*3cf0*/  HMMA.16816.F32.BF16 R8, R76.reuse, R86, R8 ;  /* 0x000000564c08723c */ /* 0x040ff60000041808 */
[----:B------:R-:W-:Y:S05]  /*3d00*/  @!UPT UIADD3 URZ, URZ, URZ, URZ ;  /* 0x0000003f3f3ff290 */ /* 0x000fea000fffe03f */
[----:B------:R-:W-:Y:S02]  /*3d10*/  @P0 FSEL R5, R5, -INF , !P3 ;  /* 0xff80000005050808 */ /* 0x000fe40005800000 */
[----:B------:R-:W-:Y:S02]  /*3d20*/  @P0 FSEL R6, R6, -INF , !P2 ;  /* 0xff80000006060808 */ /* 0x000fe40005000000 */
[----:B------:R-:W-:Y:S01]  /*3d30*/  @P0 FSEL R4, R4, -INF , !P2 ;  /* 0xff80000004040808 */ /* 0x000fe20005000000 */
[--C-:B------:R-:W-:Y:S01]  /*3d40*/  FFMA.FTZ R5, R5, c[0x0][0x23c], -R3.reuse ;  /* 0x00008f0005057a23 */ /* 0x100fe20000010803 */
[----:B------:R-:W-:Y:S01]  /*3d50*/  @P0 FSEL R7, R7, -INF , !P3 ;  /* 0xff80000007070808 */ /* 0x000fe20005800000 */
[----:B------:R-:W-:Y:S01]  /*3d60*/  FFMA.FTZ R6, R6, c[0x0][0x23c], -R2 ;  /* 0x00008f0006067a23 */ /* 0x000fe20000010802 */
[C---:B-1----:R-:W-:Y:S01]  /*3d70*/  HMMA.16816.F32.BF16 R12, R76.reuse, R68, R12 ;  /* 0x000000444c0c723c */ /* 0x042fe2000004180c */
[----:B------:R1:W-:Y:S02]  /*3d80*/  MUFU.EX2 R88, R5 ;  /* 0x0000000500587308 */ /* 0x0003e40000000800 */
[--C-:B------:R-:W-:Y:S05]  /*3d90*/  FFMA.FTZ R4, R4, c[0x0][0x23c], -R3.reuse ;  /* 0x00008f0004047a23 */ /* 0x100fea0000010803 */
[----:B------:R-:W-:Y:S03]  /*3da0*/  HMMA.16816.F32.BF16 R16, R76, R70, R16 ;  /* 0x000000464c10723c */ /* 0x000fe60000041810 */
[----:B------:R2:W-:Y:S10]  /*3db0*/  MUFU.EX2 R91, R6 ;  /* 0x00000006005b7308 */ /* 0x0005f40000000800 */
[----:B------:R3:W4:Y:S01]  /*3dc0*/  MUFU.EX2 R89, R4 ;  /* 0x0000000400597308 */ /* 0x0007220000000800 */
[----:B-1----:R-:W-:Y:S04]  /*3dd0*/  @P0 IADD3 R5, R0, 0x8, RZ ;  /* 0x0000000800050810 */ /* 0x002fe80007ffe0ff */
[----:B------:R-:W-:Y:S04]  /*3de0*/  @P0 ISETP.GE.AND P1, PT, R5, R193, PT ;  /* 0x000000c10500020c */ /* 0x000fe80003f26270 */
[----:B------:R-:W-:Y:S02]  /*3df0*/  @P0 FSEL R8, R8, -INF , !P1 ;  /* 0xff80000008080808 */ /* 0x000fe40004800000 */
[----:B--2---:R-:W-:Y:S01]  /*3e00*/  LOP3.LUT R6, R73, R241, R234, 0x96, !PT ;  /* 0x000000f149067212 */ /* 0x004fe200078e96ea */
[----:B------:R-:W-:Y:S01]  /*3e10*/  FFMA.FTZ R73, R7, c[0x0][0x23c], -R2 ;  /* 0x00008f0007497a23 */ /* 0x000fe20000010802 */
[----:B------:R-:W-:Y:S01]  /*3e20*/  @P0 FSEL R10, R10, -INF , !P1 ;  /* 0xff8000000a0a0808 */ /* 0x000fe20004800000 */
[----:B------:R-:W-:Y:S02]  /*3e30*/  FFMA.FTZ R8, R8, c[0x0][0x23c], -R3 ;  /* 0x00008f0008087a23 */ /* 0x000fe40000010803 */
[----:B------:R1:W2:Y:S01]  /*3e40*/  MUFU.EX2 R90, R73 ;  /* 0x00000049005a7308 */ /* 0x0002a20000000800 */
[----:B------:R-:W-:Y:S04]  /*3e50*/  IMAD.WIDE.U32 R6, R6, -0x2daee0ad, RZ ;  /* 0xd2511f5306067825 */ /* 0x000fe800078e00ff */
[----:B---3--:R-:W-:Y:S02]  /*3e60*/  IMAD R4, R232, 0x2, R248 ;  /* 0x00000002e8047824 */ /* 0x008fe400078e02f8 */
[----:B------:R-:W-:Y:S03]  /*3e70*/  FFMA.FTZ R10, R10, c[0x0][0x23c], -R2 ;  /* 0x00008f000a0a7a23 */ /* 0x000fe60000010802 */
[----:B------:R3:W2:Y:S01]  /*3e80*/  MUFU.EX2 R84, R8 ;  /* 0x0000000800547308 */ /* 0x0006a20000000800 */
[----:B------:R-:W-:Y:S05]  /*3e90*/  LOP3.LUT R4, R217, R235, R4, 0x96, !PT ;  /* 0x000000ebd9047212 */ /* 0x000fea00078e9604 */
[----:B------:R-:W-:Y:S04]  /*3ea0*/  IMAD.WIDE.U32 R4, R4, -0x326172a9, RZ ;  /* 0xcd9e8d5704047825 */ /* 0x000fe800078e00ff */
[----:B------:R2:W-:Y:S01]  /*3eb0*/  MUFU.EX2 R87, R10 ;  /* 0x0000000a00577308 */ /* 0x0005e20000000800 */
[----:B------:R-:W-:Y:S02]  /*3ec0*/  LOP3.LUT R74, R5, R72, R93, 0x96, !PT ;  /* 0x00000048054a7212 */ /* 0x000fe400078e965d */
[----:B------:R-:W-:Y:S02]  /*3ed0*/  @P0 IADD3 R5, R0, 0x9, RZ ;  /* 0x0000000900050810 */ /* 0x000fe40007ffe0ff */
[----:B------:R-:W-:Y:S01]  /*3ee0*/  LOP3.LUT R72, R7, R216, R92, 0x96, !PT ;  /* 0x000000d807487212 */ /* 0x000fe200078e965c */
[----:B------:R-:W-:Y:S01]  /*3ef0*/  IMAD.WIDE.U32 R74, R74, -0x2daee0ad, RZ ;  /* 0xd2511f534a4a7825 */ /* 0x000fe200078e00ff */
[-C--:B------:R-:W-:Y:S02]  /*3f00*/  @P0 ISETP.GE.AND P2, PT, R5, R193.reuse, PT ;  /* 0x000000c10500020c */ /* 0x080fe40003f46270 */
[----:B------:R-:W-:Y:S01]  /*3f10*/  IADD3 R92, R234, 0x3c6ef372, RZ ;  /* 0x3c6ef372ea5c7810 */ /* 0x000fe20007ffe0ff */
[----:B-1----:R-:W-:Y:S01]  /*3f20*/  IMAD.WIDE.U32 R72, R72, -0x326172a9, RZ ;  /* 0xcd9e8d5748487825 */ /* 0x002fe200078e00ff */
[----:B------:R-:W-:Y:S02]  /*3f30*/  @P0 FSEL R9, R9, -INF , !P2 ;  /* 0xff80000009090808 */ /* 0x000fe40005000000 */
[----:B------:R-:W-:Y:S02]  /*3f40*/  IADD3 R93, R235, 0x76cf5d0a, RZ ;  /* 0x76cf5d0aeb5d7810 */ /* 0x000fe40007ffe0ff */
[----:B---3--:R-:W-:Y:S01]  /*3f50*/  LOP3.LUT R8, R73, R4, R92, 0x96, !PT ;  /* 0x0000000449087212 */ /* 0x008fe200078e965c */
[----:B------:R-:W-:Y:S01]  /*3f60*/  FFMA.FTZ R4, R9, c[0x0][0x23c], -R3 ;  /* 0x00008f0009047a23 */ /* 0x000fe20000010803 */
[----:B------:R-:W-:Y:S02]  /*3f70*/  LOP3.LUT R6, R75, R6, R93, 0x96, !PT ;  /* 0x000000064b067212 */ /* 0x000fe400078e965d */
[----:B------:R-:W-:Y:S01]  /*3f80*/  IADD3 R93, R234, -0x255992d5, RZ ;  /* 0xdaa66d2bea5d7810 */ /* 0x000fe20007ffe0ff */
[----:B------:R1:W3:Y:S01]  /*3f90*/  MUFU.EX2 R85, R4 ;  /* 0x0000000400557308 */ /* 0x0002e20000000800 */
[----:B------:R-:W-:Y:S01]  /*3fa0*/  IMAD.WIDE.U32 R8, R8, -0x2daee0ad, RZ ;  /* 0xd2511f5308087825 */ /* 0x000fe200078e00ff */
[----:B------:R-:W-:Y:S02]  /*3fb0*/  IADD3 R92, R235, 0x32370b8f, RZ ;  /* 0x32370b8feb5c7810 */ /* 0x000fe40007ffe0ff */
[----:B------:R-:W-:Y:S01]  /*3fc0*/  @P0 FSEL R11, R11, -INF , !P2 ;  /* 0xff8000000b0b0808 */ /* 0x000fe20005000000 */
[----:B------:R-:W-:Y:S05]  /*3fd0*/  IMAD.WIDE.U32 R6, R6, -0x326172a9, RZ ;  /* 0xcd9e8d5706067825 */ /* 0x000fea00078e00ff */
[----:B------:R-:W-:Y:S02]  /*3fe0*/  LOP3.LUT R68, R7, R72, R93, 0x96, !PT ;  /* 0x0000004807447212 */ /* 0x000fe400078e965d */
[----:B------:R-:W-:Y:S02]  /*3ff0*/  IADD3 R93, R235, -0x126145ec, RZ ;  /* 0xed9eba14eb5d7810 */ /* 0x000fe40007ffe0ff */
[----:B------:R-:W-:Y:S01]  /*4000*/  @P0 IADD3 R7, R0, 0x10, RZ ;  /* 0x0000001000070810 */ /* 0x000fe20007ffe0ff */
[----:B------:R-:W-:Y:S01]  /*4010*/  IMAD.WIDE.U32 R68, R68, -0x2daee0ad, RZ ;  /* 0xd2511f5344447825 */ /* 0x000fe200078e00ff */
[----:B------:R-:W-:Y:S02]  /*4020*/  IADD3 R72, R234, -0x4ab325aa, RZ ;  /* 0xb54cda56ea487810 */ /* 0x000fe40007ffe0ff */
[-C--:B------:R-:W-:Y:S02]  /*4030*/  @P0 ISETP.GE.AND P1, PT, R7, R193.reuse, PT ;  /* 0x000000c10700020c */ /* 0x080fe40003f26270 */
[----:B--2---:R-:W-:Y:S02]  /*4040*/  LOP3.LUT R10, R69, R8, R93, 0x96, !PT ;  /* 0x00000008450a7212 */ /* 0x004fe400078e965d */
[----:B------:R-:W-:Y:S02]  /*4050*/  @P0 IADD3 R7, R0, 0x18, RZ ;  /* 0x0000001800070810 */ /* 0x000fe40007ffe0ff */
[----:B-1----:R-:W-:Y:S02]  /*4060*/  LOP3.LUT R4, R9, R74, R92, 0x96, !PT ;  /* 0x0000004a09047212 */ /* 0x002fe400078e965c */
[----:B------:R-:W-:Y:S02]  /*4070*/  IADD3 R92, R234, 0x78dde6e4, RZ ;  /* 0x78dde6e4ea5c7810 */ /* 0x000fe40007ffe0ff */
[-C--:B------:R-:W-:Y:S01]  /*4080*/  @P0 ISETP.GE.AND P6, PT, R7, R193.reuse, PT ;  /* 0x000000c10700020c */ /* 0x080fe20003fc6270 */
[----:B------:R-:W-:Y:S01]  /*4090*/  IMAD.WIDE.U32 R4, R4, -0x326172a9, RZ ;  /* 0xcd9e8d5704047825 */ /* 0x000fe200078e00ff */
[----:B------:R-:W-:Y:S02]  /*40a0*/  @P0 FSEL R12, R12, -INF , !P1 ;  /* 0xff8000000c0c0808 */ /* 0x000fe40004800000 */
[----:B------:R-:W-:Y:S02]  /*40b0*/  @P0 FSEL R16, R16, -INF , !P6 ;  /* 0xff80000010100808 */ /* 0x000fe40007000000 */
[----:B------:R-:W-:Y:S01]  /*40c0*/  LOP3.LUT R8, R5, R6, R92, 0x96, !PT ;  /* 0x0000000605087212 */ /* 0x000fe200078e965c */
[----:B------:R-:W-:Y:S01]  /*40d0*/  FFMA.FTZ R5, R11, c[0x0][0x23c], -R2 ;  /* 0x00008f000b057a23 */ /* 0x000fe20000010802 */
[----:B------:R-:W-:Y:S01]  /*40e0*/  @P0 IADD3 R6, R0, 0x11, RZ ;  /* 0x0000001100060810 */ /* 0x000fe20007ffe0ff */
[----:B------:R-:W-:Y:S01]  /*40f0*/  IMAD.WIDE.U32 R10, R10, -0x326172a9, RZ ;  /* 0xcd9e8d570a0a7825 */ /* 0x000fe200078e00ff */
[----:B------:R-:W-:Y:S01]  /*4100*/  @P0 IADD3 R0, R0, 0x19, RZ ;  /* 0x0000001900000810 */ /* 0x000fe20007ffe0ff */
[----:B------:R1:W2:Y:S01]  /*4110*/  MUFU.EX2 R86, R5 ;  /* 0x0000000500567308 */ /* 0x0002a20000000800 */
[-C--:B------:R-:W-:Y:S01]  /*4120*/  @P0 ISETP.GE.AND P2, PT, R6, R193.reuse, PT ;  /* 0x000000c10600020c */ /* 0x080fe20003f46270 */
[----:B------:R-:W-:Y:S01]  /*4130*/  IMAD.WIDE.U32 R8, R8, -0x2daee0ad, RZ ;  /* 0xd2511f5308087825 */ /* 0x000fe200078e00ff */
[----:B------:R-:W-:Y:S02]  /*4140*/  LOP3.LUT R6, R11, R4, R80, 0x96, !PT ;  /* 0x000000040b067212 */ /* 0x000fe400078e9650 */
[----:B------:R-:W-:Y:S01]  /*4150*/  IADD3 R80, R235, -0x56f99767, RZ ;  /* 0xa9066899eb507810 */ /* 0x000fe20007ffe0ff */
[--C-:B------:R-:W-:Y:S01]  /*4160*/  FFMA.FTZ R12, R12, c[0x0][0x23c], -R3.reuse ;  /* 0x00008f000c0c7a23 */ /* 0x100fe20000010803 */
[----:B------:R-:W-:Y:S01]  /*4170*/  @P0 FSEL R13, R13, -INF , !P2 ;  /* 0xff8000000d0d0808 */ /* 0x000fe20005000000 */
[----:B------:R-:W-:Y:S01]  /*4180*/  IMAD.WIDE.U32 R6, R6, -0x2daee0ad, RZ ;  /* 0xd2511f5306067825 */ /* 0x000fe200078e00ff */
[----:B------:R-:W-:Y:S01]  /*4190*/  LOP3.LUT R4, R9, R68, R80, 0x96, !PT ;  /* 0x0000004409047212 */ /* 0x000fe200078e9650 */
[----:B------:R2:W-:Y:S01]  /*41a0*/  MUFU.EX2 R83, R12 ;  /* 0x0000000c00537308 */ /* 0x0005e20000000800 */
[----:B------:R-:W-:Y:S01]  /*41b0*/  IADD3 R80, R235, 0x646e171e, RZ ;  /* 0x646e171eeb507810 */ /* 0x000fe20007ffe0ff */
[--C-:B------:R-:W-:Y:S01]  /*41c0*/  FFMA.FTZ R13, R13, c[0x0][0x23c], -R3.reuse ;  /* 0x00008f000d0d7a23 */ /* 0x100fe20000010803 */
[----:B------:R-:W-:Y:S01]  /*41d0*/  @P0 ISETP.GE.AND P5, PT, R0, R193, PT ;  /* 0x000000c10000020c */ /* 0x000fe20003fa6270 */
[--C-:B------:R-:W-:Y:S01]  /*41e0*/  FFMA.FTZ R16, R16, c[0x0][0x23c], -R3.reuse ;  /* 0x00008f0010107a23 */ /* 0x100fe20000010803 */
[----:B------:R-:W-:Y:S01]  /*41f0*/  LOP3.LUT R8, R7, R8, R80, 0x96, !PT ;  /* 0x0000000807087212 */ /* 0x000fe200078e9650 */
[----:B------:R-:W-:Y:S01]  /*4200*/  IMAD.MOV.U32 R92, RZ, RZ, c[0x0][0x22c] ;  /* 0x00008b00ff5c7624 */ /* 0x000fe200078e00ff */
[----:B------:R-:W-:Y:S02]  /*4210*/  LOP3.LUT R68, R6, 0xffff, RZ, 0xc0, !PT ;  /* 0x0000ffff06447812 */ /* 0x000fe400078ec0ff */
[----:B------:R-:W-:Y:S01]  /*4220*/  @P0 FSEL R17, R17, -INF , !P5 ;  /* 0xff80000011110808 */ /* 0x000fe20006800000 */
[----:B------:R3:W3:Y:S01]  /*4230*/  MUFU.EX2 R80, R13 ;  /* 0x0000000d00507308 */ /* 0x0006e20000000800 */
[----:B------:R-:W-:Y:S01]  /*4240*/  @P0 FSEL R15, R15, -INF , !P2 ;  /* 0xff8000000f0f0808 */ /* 0x000fe20005000000 */
[----:B------:R-:W-:Y:S01]  /*4250*/  IMAD R92, R92, c[0x0][0x1c0], RZ ;  /* 0x000070005c5c7a24 */ /* 0x000fe200078e02ff */
[----:B------:R-:W-:Y:S01]  /*4260*/  LOP3.LUT R9, R6, 0xff, RZ, 0xc0, !PT ;  /* 0x000000ff06097812 */ /* 0x000fe200078ec0ff */
[----:B-1----:R-:W-:Y:S01]  /*4270*/  IMAD.WIDE.U32 R4, R4, -0x326172a9, RZ ;  /* 0xcd9e8d5704047825 */ /* 0x002fe200078e00ff */
[----:B------:R-:W-:Y:S02]  /*4280*/  SHF.R.U32.HI R69, RZ, 0x10, R6 ;  /* 0x00000010ff457819 */ /* 0x000fe40000011606 */
[----:B------:R-:W-:Y:S01]  /*4290*/  @P0 FSEL R19, R19, -INF , !P5 ;  /* 0xff80000013130808 */ /* 0x000fe20006800000 */
[----:B------:R-:W-:Y:S01]  /*42a0*/  FFMA.FTZ R3, R17, c[0x0][0x23c], -R3 ;  /* 0x00008f0011037a23 */ /* 0x000fe20000010803 */
[----:B------:R-:W-:Y:S01]  /*42b0*/  LOP3.LUT R0, R5, R10, R72, 0x96, !PT ;  /* 0x0000000a05007212 */ /* 0x000fe200078e9648 */
[----:B------:R-:W-:Y:S01]  /*42c0*/  FFMA.FTZ R15, R15, c[0x0][0x23c], -R2 ;  /* 0x00008f000f0f7a23 */ /* 0x000fe20000010802 */
[----:B------:R-:W-:Y:S01]  /*42d0*/  LOP3.LUT R11, R4, 0xff, RZ, 0xc0, !PT ;  /* 0x000000ff040b7812 */ /* 0x000fe200078ec0ff */
[----:B------:R1:W-:Y:S01]  /*42e0*/  MUFU.EX2 R76, R3 ;  /* 0x00000003004c7308 */ /* 0x0003e20000000800 */
[----:B------:R-:W-:Y:S01]  /*42f0*/  SHF.R.U32.HI R10, RZ, 0x10, R4 ;  /* 0x00000010ff0a7819 */ /* 0x000fe20000011604 */
[----:B------:R-:W-:Y:S01]  /*4300*/  IMAD.U32 R92, R92, -0x40, RZ ;  /* 0xffffffc05c5c7824 */ /* 0x000fe200078e00ff */
[----:B------:R-:W-:Y:S02]  /*4310*/  LOP3.LUT R7, R4, 0xffff, RZ, 0xc0, !PT ;  /* 0x0000ffff04077812 */ /* 0x000fe400078ec0ff */
[----:B--2---:R-:W-:Y:S02]  /*4320*/  SHF.R.U32.HI R12, RZ, 0x18, R6 ;  /* 0x00000018ff0c7819 */ /* 0x004fe40000011606 */
[----:B------:R-:W-:Y:S02]  /*4330*/  LOP3.LUT R6, R0, 0xff, RZ, 0xc0, !PT ;  /* 0x000000ff00067812 */ /* 0x000fe400078ec0ff */
[----:B------:R-:W-:Y:S01]  /*4340*/  @P0 FSEL R18, R18, -INF , !P6 ;  /* 0xff80000012120808 */ /* 0x000fe20007000000 */
[----:B------:R-:W-:Y:S01]  /*4350*/  MUFU.EX2 R81, R15 ;  /* 0x0000000f00517308 */ /* 0x000fe20000000800 */
[----:B------:R-:W-:Y:S02]  /*4360*/  @P0 FSEL R14, R14, -INF , !P1 ;  /* 0xff8000000e0e0808 */ /* 0x000fe40004800000 */
[----:B---3--:R-:W-:Y:S01]  /*4370*/  SHF.R.U32.HI R13, RZ, 0x18, R4 ;  /* 0x00000018ff0d7819 */ /* 0x008fe20000011604 */
[--C-:B------:R-:W-:Y:S01]  /*4380*/  FFMA.FTZ R18, R18, c[0x0][0x23c], -R2.reuse ;  /* 0x00008f0012127a23 */ /* 0x100fe20000010802 */
[----:B------:R-:W-:Y:S01]  /*4390*/  LOP3.LUT R4, R0, 0xffff, RZ, 0xc0, !PT ;  /* 0x0000ffff00047812 */ /* 0x000fe200078ec0ff */
[--C-:B------:R-:W-:Y:S01]  /*43a0*/  FFMA.FTZ R14, R14, c[0x0][0x23c], -R2.reuse ;  /* 0x00008f000e0e7a23 */ /* 0x100fe20000010802 */
[----:B------:R-:W-:Y:S01]  /*43b0*/  ISETP.LE.U32.AND P3, PT, R6, UR4, PT ;  /* 0x0000000406007c0c */ /* 0x000fe2000bf63070 */
[----:B------:R-:W-:Y:S01]  /*43c0*/  FFMA.FTZ R2, R19, c[0x0][0x23c], -R2 ;  /* 0x00008f0013027a23 */ /* 0x000fe20000010802 */
[----:B------:R-:W-:Y:S01]  /*43d0*/  SHF.R.U32.HI R4, RZ, 0x8, R4 ;  /* 0x00000008ff047819 */ /* 0x000fe20000011604 */
[----:B------:R-:W-:Y:S01]  /*43e0*/  MUFU.EX2 R82, R14 ;  /* 0x0000000e00527308 */ /* 0x000fe20000000800 */
[--C-:B------:R-:W-:Y:S02]  /*43f0*/  SHF.R.U32.HI R5, RZ, 0x10, R0.reuse ;  /* 0x00000010ff057819 */ /* 0x100fe40000011600 */
[----:B------:R-:W-:Y:S02]  /*4400*/  LOP3.LUT R4, R4, 0xffff, RZ, 0xc0, !PT ;  /* 0x0000ffff04047812 */ /* 0x000fe400078ec0ff */
[----:B------:R-:W-:Y:S02]  /*4410*/  LOP3.LUT R5, R5, 0xff, RZ, 0xc0, !PT ;  /* 0x000000ff05057812 */ /* 0x000fe400078ec0ff */
[----:B------:R-:W-:Y:S02]  /*4420*/  ISETP.LE.U32.AND P2, PT, R4, UR4, PT ;  /* 0x0000000404007c0c */ /* 0x000fe4000bf43070 */
[----:B------:R-:W-:Y:S01]  /*4430*/  SHF.R.U32.HI R4, RZ, 0x18, R0 ;  /* 0x00000018ff047819 */ /* 0x000fe20000011600 */
[----:B------:R2:W-:Y:S01]  /*4440*/  MUFU.EX2 R77, R2 ;  /* 0x00000002004d7308 */ /* 0x0005e20000000800 */
[----:B------:R-:W-:Y:S01]  /*4450*/  SHF.R.U32.HI R0, RZ, 0x8, R7 ;  /* 0x00000008ff007819 */ /* 0x000fe20000011607 */
[----:B----4-:R-:W-:Y:S01]  /*4460*/  @!P3 FADD.FTZ R89, -R89, -RZ ;  /* 0x800000ff5959b221 */ /* 0x010fe20000010100 */
[----:B------:R-:W-:Y:S02]  /*4470*/  ISETP.LE.U32.AND P6, PT, R5, UR4, PT ;  /* 0x0000000405007c0c */ /* 0x000fe4000bfc3070 */
[----:B------:R-:W-:Y:S02]  /*4480*/  LOP3.LUT R0, R0, 0xffff, RZ, 0xc0, !PT ;  /* 0x0000ffff00007812 */ /* 0x000fe400078ec0ff */
[----:B------:R-:W-:Y:S02]  /*4490*/  ISETP.LE.U32.AND P5, PT, R4, UR4, PT ;  /* 0x0000000404007c0c */ /* 0x000fe4000bfa3070 */
[----:B------:R-:W-:Y:S01]  /*44a0*/  ISETP.LE.U32.AND P3, PT, R11, UR4, PT ;  /* 0x000000040b007c0c */ /* 0x000fe2000bf63070 */
[----:B------:R-:W-:Y:S01]  /*44b0*/  @!P2 FADD.FTZ R88, -R88, -RZ ;  /* 0x800000ff5858a221 */ /* 0x000fe20000010100 */
[----:B------:R-:W-:Y:S01]  /*44c0*/  ISETP.LE.U32.AND P2, PT, R0, UR4, PT ;  /* 0x0000000400007c0c */ /* 0x000fe2000bf43070 */
[----:B------:R-:W-:Y:S01]  /*44d0*/  MUFU.EX2 R78, R16 ;  /* 0x00000010004e7308 */ /* 0x000fe20000000800 */
[----:B------:R-:W-:Y:S02]  /*44e0*/  LOP3.LUT R0, R8, 0xffff, RZ, 0xc0, !PT ;  /* 0x0000ffff08007812 */ /* 0x000fe400078ec0ff */
[----:B-1----:R-:W-:Y:S01]  /*44f0*/  LOP3.LUT R3, R10, 0xff, RZ, 0xc0, !PT ;  /* 0x000000ff0a037812 */ /* 0x002fe200078ec0ff */
[----:B------:R-:W-:Y:S01]  /*4500*/  @!P6 FADD.FTZ R91, -R91, -RZ ;  /* 0x800000ff5b5be221 */ /* 0x000fe20000010100 */
[----:B------:R-:W-:Y:S02]  /*4510*/  SHF.R.U32.HI R0, RZ, 0x8, R0 ;  /* 0x00000008ff007819 */ /* 0x000fe40000011600 */
[----:B------:R-:W-:Y:S01]  /*4520*/  ISETP.LE.U32.AND P6, PT, R13, UR4, PT ;  /* 0x000000040d007c0c */ /* 0x000fe2000bfc3070 */
[----:B------:R-:W-:Y:S01]  /*4530*/  @!P5 FADD.FTZ R90, -R90, -RZ ;  /* 0x800000ff5a5ad221 */ /* 0x000fe20000010100 */
[----:B------:R-:W-:Y:S01]  /*4540*/  LOP3.LUT R0, R0, 0xffff, RZ, 0xc0, !PT ;  /* 0x0000ffff00007812 */ /* 0x000fe200078ec0ff */
[----:B------:R-:W-:Y:S01]  /*4550*/  @!P3 FADD.FTZ R84, -R84, -RZ ;  /* 0x800000ff5454b221 */ /* 0x000fe20000010100 */
[----:B------:R-:W-:Y:S01]  /*4560*/  ISETP.LE.U32.AND P5, PT, R3, UR4, PT ;  /* 0x0000000403007c0c */ /* 0x000fe2000bfa3070 */
[----:B------:R-:W-:Y:S01]  /*4570*/  @!P2 FADD.FTZ R85, -R85, -RZ ;  /* 0x800000ff5555a221 */ /* 0x000fe20000010100 */
[----:B------:R-:W-:Y:S01]  /*4580*/  ISETP.LE.U32.AND P2, PT, R0, UR4, PT ;  /* 0x0000000400007c0c */ /* 0x000fe2000bf43070 */
[----:B------:R-:W1:Y:S01]  /*4590*/  MUFU.EX2 R79, R18 ;  /* 0x00000012004f7308 */ /* 0x000e620000000800 */
[----:B------:R-:W-:Y:S02]  /*45a0*/  LOP3.LUT R3, R8, 0xff, RZ, 0xc0, !PT ;  /* 0x000000ff08037812 */ /* 0x000fe400078ec0ff */
[----:B--2---:R-:W-:Y:S02]  /*45b0*/  LOP3.LUT R2, R69, 0xff, RZ, 0xc0, !PT ;  /* 0x000000ff45027812 */ /* 0x004fe400078ec0ff */
[----:B------:R-:W-:Y:S01]  /*45c0*/  ISETP.LE.U32.AND P3, PT, R3, UR4, PT ;  /* 0x0000000403007c0c */ /* 0x000fe2000bf63070 */
[----:B------:R-:W-:Y:S01]  /*45d0*/  @!P6 FADD.FTZ R86, -R86, -RZ ;  /* 0x800000ff5656e221 */ /* 0x000fe20000010100 */
[----:B------:R-:W-:Y:S02]  /*45e0*/  SHF.R.U32.HI R3, RZ, 0x10, R8 ;  /* 0x00000010ff037819 */ /* 0x000fe40000011608 */
[----:B------:R-:W-:Y:S01]  /*45f0*/  SHF.R.U32.HI R0, RZ, 0x8, R68 ;  /* 0x00000008ff007819 */ /* 0x000fe20000011644 */
[----:B------:R-:W-:Y:S01]  /*4600*/  @!P5 FADD.FTZ R87, -R87, -RZ ;  /* 0x800000ff5757d221 */ /* 0x000fe20000010100 */
[----:B------:R-:W-:Y:S01]  /*4610*/  LOP3.LUT R3, R3, 0xff, RZ, 0xc0, !PT ;  /* 0x000000ff03037812 */ /* 0x000fe200078ec0ff */
[----:B------:R-:W-:Y:S01]  /*4620*/  @!P2 FADD.FTZ R80, -R80, -RZ ;  /* 0x800000ff5050a221 */ /* 0x000fe20000010100 */
[----:B------:R-:W-:Y:S02]  /*4630*/  ISETP.LE.U32.AND P2, PT, R2, UR4, PT ;  /* 0x0000000402007c0c */ /* 0x000fe4000bf43070 */
[----:B------:R-:W-:Y:S02]  /*4640*/  F2FP.RELU.BF16.PACK_AB R2, R90, R91 ;  /* 0x0000005b5a02723e */ /* 0x000fe400000018ff */
[----:B------:R-:W-:Y:S01]  /*4650*/  ISETP.LE.U32.AND P6, PT, R3, UR4, PT ;  /* 0x0000000403007c0c */ /* 0x000fe2000bfc3070 */
[----:B------:R-:W-:Y:S01]  /*4660*/  @!P3 FADD.FTZ R83, -R83, -RZ ;  /* 0x800000ff5353b221 */ /* 0x000fe20000010100 */
[----:B------:R-:W-:Y:S01]  /*4670*/  F2FP.RELU.BF16.PACK_AB R3, R88, R89 ;  /* 0x000000595803723e */ /* 0x000fe200000018ff */
[----:B------:R2:W-:Y:S01]  /*4680*/  STS [R206+0x20400], R2 ;  /* 0x02040002ce007388 */ /* 0x0005e20000000800 */
[----:B------:R-:W-:Y:S02]  /*4690*/  LOP3.LUT R0, R0, 0xffff, RZ, 0xc0, !PT ;  /* 0x0000ffff00007812 */ /* 0x000fe400078ec0ff */
[----:B------:R-:W-:Y:S02]  /*46a0*/  SHF.R.U32.HI R8, RZ, 0x18, R8 ;  /* 0x00000018ff087819 */ /* 0x000fe40000011608 */
[----:B------:R-:W-:Y:S01]  /*46b0*/  ISETP.LE.U32.AND P3, PT, R0, UR4, PT ;  /* 0x0000000400007c0c */ /* 0x000fe2000bf63070 */
[----:B------:R3:W-:Y:S01]  /*46c0*/  STS [R206+0x20000], R3 ;  /* 0x02000003ce007388 */ /* 0x0007e20000000800 */
[----:B------:R-:W-:Y:S01]  /*46d0*/  F2FP.RELU.BF16.PACK_AB R0, R85, R84 ;  /* 0x000000545500723e */ /* 0x000fe200000018ff */
[----:B-1----:R-:W-:Y:S01]  /*46e0*/  @!P2 FADD.FTZ R79, -R79, -RZ ;  /* 0x800000ff4f4fa221 */ /* 0x002fe20000010100 */
[----:B------:R-:W-:Y:S01]  /*46f0*/  ISETP.LE.U32.AND P5, PT, R8, UR4, PT ;  /* 0x0000000408007c0c */ /* 0x000fe2000bfa3070 */
[----:B------:R-:W-:Y:S01]  /*4700*/  @!P6 FADD.FTZ R82, -R82, -RZ ;  /* 0x800000ff5252e221 */ /* 0x000fe20000010100 */
[----:B------:R-:W-:Y:S01]  /*4710*/  ISETP.LE.U32.AND P4, PT, R9, UR4, PT ;  /* 0x0000000409007c0c */ /* 0x000fe2000bf83070 */
[----:B------:R1:W-:Y:S01]  /*4720*/  STS [R209+0x20000], R0 ;  /* 0x02000000d1007388 */ /* 0x0003e20000000800 */
[----:B------:R-:W-:Y:S02]  /*4730*/  ISETP.LE.U32.AND P1, PT, R12, UR4, PT ;  /* 0x000000040c007c0c */ /* 0x000fe4000bf23070 */
[----:B------:R-:W-:Y:S02]  /*4740*/  F2FP.RELU.BF16.PACK_AB R5, R86, R87 ;  /* 0x000000575605723e */ /* 0x000fe400000018ff */
[----:B------:R-:W-:Y:S01]  /*4750*/  F2FP.RELU.BF16.PACK_AB R4, R80, R83 ;  /* 0x000000535004723e */ /* 0x000fe200000018ff */
[----:B------:R-:W-:Y:S01]  /*4760*/  @!P3 FADD.FTZ R76, -R76, -RZ ;  /* 0x800000ff4c4cb221 */ /* 0x000fe20000010100 */
[----:B------:R-:W-:Y:S01]  /*4770*/  FSETP.GE.FTZ.AND P3, PT, R89, RZ, PT ;  /* 0x000000ff5900720b */ /* 0x000fe20003f76000 */
[----:B------:R-:W-:Y:S01]  /*4780*/  STS [R209+0x20400], R5 ;  /* 0x02040005d1007388 */ /* 0x000fe20000000800 */
[----:B------:R-:W-:Y:S01]  /*4790*/  FSETP.GE.FTZ.AND P2, PT, R88, RZ, PT ;  /* 0x000000ff5800720b */ /* 0x000fe20003f56000 */
[----:B------:R-:W-:Y:S01]  /*47a0*/  @!P5 FADD.FTZ R81, -R81, -RZ ;  /* 0x800000ff5151d221 */ /* 0x000fe20000010100 */
[----:B------:R-:W-:Y:S01]  /*47b0*/  FSETP.GE.FTZ.AND P6, PT, R85, RZ, PT ;  /* 0x000000ff5500720b */ /* 0x000fe20003fd6000 */
[----:B------:R-:W-:Y:S01]  /*47c0*/  @!P4 FADD.FTZ R78, -R78, -RZ ;  /* 0x800000ff4e4ec221 */ /* 0x000fe20000010100 */
[----:B------:R-:W-:Y:S01]  /*47d0*/  FSETP.GE.FTZ.AND P5, PT, R83, RZ, PT ;  /* 0x000000ff5300720b */ /* 0x000fe20003fb6000 */
[----:B------:R-:W-:Y:S01]  /*47e0*/  @!P1 FADD.FTZ R77, -R77, -RZ ;  /* 0x800000ff4d4d9221 */ /* 0x000fe20000010100 */
[----:B------:R-:W-:Y:S01]  /*47f0*/  STS [R207+0x20000], R4 ;  /* 0x02000004cf007388 */ /* 0x000fe20000000800 */
[----:B------:R-:W-:Y:S02]  /*4800*/  FSETP.GE.FTZ.AND P4, PT, R80, RZ, PT ;  /* 0x000000ff5000720b */ /* 0x000fe40003f96000 */
[----:B--2---:R-:W-:Y:S02]  /*4810*/  F2FP.RELU.BF16.PACK_AB R2, R76, R78 ;  /* 0x0000004e4c02723e */ /* 0x004fe400000018ff */
[----:B---3--:R-:W-:Y:S05]  /*4820*/  F2FP.RELU.BF16.PACK_AB R3, R81, R82 ;  /* 0x000000525103723e */ /* 0x008fea00000018ff */
[----:B------:R2:W-:Y:S01]  /*4830*/  STS [R207+0x20400], R3 ;  /* 0x02040003cf007388 */ /* 0x0005e20000000800 */
[----:B-1----:R-:W-:Y:S05]  /*4840*/  F2FP.RELU.BF16.PACK_AB R0, R77, R79 ;  /* 0x0000004f4d00723e */ /* 0x002fea00000018ff */
[----:B------:R-:W-:Y:S06]  /*4850*/  STS [R208+0x20400], R0 ;  /* 0x02040000d0007388 */ /* 0x000fec0000000800 */
[----:B------:R1:W-:Y:S06]  /*4860*/  STS [R208+0x20000], R2 ;  /* 0x02000002d0007388 */ /* 0x0003ec0000000800 */
[----:B------:R-:W-:Y:S06]  /*4870*/  LDSM.16.M88.4 R16, [R176+0xc000] ;  /* 0x00c00000b010783b */ /* 0x000fec0000000200 */
[----:B------:R-:W3:Y:S01]  /*4880*/  LDSM.16.M88.4 R8, [R172+0x18000] ;  /* 0x01800000ac08783b */ /* 0x000ee20000000200 */
[----:B--2---:R-:W-:Y:S05]  /*4890*/  IMAD.MOV.U32 R3, RZ, RZ, R210 ;  /* 0x000000ffff037224 */ /* 0x004fea00078e00d2 */
[----:B------:R-:W2:Y:S06]  /*48a0*/  LDSM.16.M88.4 R68, [R172+0x18800] ;  /* 0x01880000ac44783b */ /* 0x000eac0000000200 */
[----:B------:R-:W-:Y:S01]  /*48b0*/  LDSM.16.M88.4 R72, [R177+0xc000] ;  /* 0x00c00000b148783b */ /* 0x000fe20000000200 */
[----:B-1----:R-:W-:Y:S01]  /*48c0*/  IMAD.MOV.U32 R2, RZ, RZ, R211 ;  /* 0x000000ffff027224 */ /* 0x002fe200078e00d3 */
[C---:B---3--:R-:W-:Y:S08]  /*48d0*/  HMMA.16816.F32.BF16 R4, R16.reuse, R8, RZ ;  /* 0x000000081004723c */ /* 0x048ff000000418ff */
        /* <DEDUP_REMOVED lines=74> */
[C---:B-1----:R-:W-:Y:S07]  /*4d80*/  HMMA.16816.F32.BF16 R4, R68.reuse, R72, R4 ;  /* 0x000000484404723c */ /* 0x042fee0000041804 */
[C---:B------:R-:W-:Y:S01]  /*4d90*/  LEA R72, P1, R214.reuse, R2, 0x2 ;  /* 0x00000002d6487211 */ /* 0x040fe200078210ff */
[C---:B------:R-:W-:Y:S04]  /*4da0*/  HMMA.16816.F32.BF16 R8, R68.reuse, R74, R8 ;  /* 0x0000004a4408723c */ /* 0x040fe80000041808 */
[----:B------:R-:W-:Y:S02]  /*4db0*/  LEA.HI.X.SX32 R73, R214, R3, 0x2, P1 ;  /* 0x00000003d6497211 */ /* 0x000fe400008f16ff */
[----:B------:R-:W-:Y:S03]  /*4dc0*/  FSETP.GE.FTZ.AND P1, PT, R84, RZ, PT ;  /* 0x000000ff5400720b */ /* 0x000fe60003f36000 */
[----:B------:R-:W2:Y:S06]  /*4dd0*/  LDG.E R2, [R72.64] ;  /* 0x0000000648027981 */ /* 0x000eac000c1e1900 */
[----:B------:R2:W3:Y:S02]  /*4de0*/  LDG.E R0, [R72.64+0x20] ;  /* 0x0000200648007981 */ /* 0x0004e4000c1e1900 */
[C---:B--2---:R-:W-:Y:S02]  /*4df0*/  FADD.FTZ R72, -R2.reuse, R4 ;  /* 0x0000000402487221 */ /* 0x044fe40000010100 */
[C---:B------:R-:W-:Y:S05]  /*4e00*/  FADD.FTZ R4, -R2.reuse, R5 ;  /* 0x0000000502047221 */ /* 0x040fea0000010100 */
[----:B------:R-:W-:Y:S01]  /*4e10*/  FADD.FTZ R3, -R2, R8 ;  /* 0x0000000802037221 */ /* 0x000fe20000010100 */
[-C--:B------:R-:W-:Y:S01]  /*4e20*/  FSEL R5, R72, R2.reuse, P3 ;  /* 0x0000000248057208 */ /* 0x080fe20001800000 */
[----:B------:R-:W-:Y:S01]  /*4e30*/  FADD.FTZ R8, -R2, R9 ;  /* 0x0000000902087221 */ /* 0x000fe20000010100 */
[----:B------:R-:W1:Y:S01]  /*4e40*/  LDSM.16.M88.4 R72, [R170+0x1c800] ;  /* 0x01c80000aa48783b */ /* 0x000e620000000200 */
[----:B---3--:R-:W-:Y:S01]  /*4e50*/  FADD.FTZ R10, -R0, R10 ;  /* 0x0000000a000a7221 */ /* 0x008fe20000010100 */
[-C--:B------:R-:W-:Y:S01]  /*4e60*/  FSEL R3, R3, R2.reuse, P1 ;  /* 0x0000000203037208 */ /* 0x080fe20000800000 */
[----:B------:R-:W-:Y:S01]  /*4e70*/  FMUL.FTZ R89, R89, R5 ;  /* 0x0000000559597220 */ /* 0x000fe20000410000 */
[----:B------:R-:W-:Y:S01]  /*4e80*/  FSEL R4, R4, R2, P2 ;  /* 0x0000000204047208 */ /* 0x000fe20001000000 */
[----:B------:R-:W-:Y:S01]  /*4e90*/  FADD.FTZ R6, -R0, R6 ;  /* 0x0000000600067221 */ /* 0x000fe20000010100 */
[----:B------:R-:W-:Y:S01]  /*4ea0*/  FSETP.GE.FTZ.AND P2, PT, R76, RZ, PT ;  /* 0x000000ff4c00720b */ /* 0x000fe20003f56000 */
[----:B------:R-:W-:Y:S01]  /*4eb0*/  FMUL.FTZ R84, R84, R3 ;  /* 0x0000000354547220 */ /* 0x000fe20000410000 */
[----:B------:R-:W-:Y:S01]  /*4ec0*/  FSETP.GE.FTZ.AND P3, PT, R78, RZ, PT ;  /* 0x000000ff4e00720b */ /* 0x000fe20003f76000 */
[----:B------:R-:W-:Y:S01]  /*4ed0*/  FMUL.FTZ R88, R88, R4 ;  /* 0x0000000458587220 */ /* 0x000fe20000410000 */
[----:B------:R-:W-:Y:S02]  /*4ee0*/  LEA R188, P1, R92, R188, 0x2 ;  /* 0x000000bc5cbc7211 */ /* 0x000fe400078210ff */
[----:B------:R-:W-:Y:S02]  /*4ef0*/  FSEL R8, R8, R2, P6 ;  /* 0x0000000208087208 */ /* 0x000fe40003000000 */
[----:B------:R-:W-:Y:S02]  /*4f00*/  LEA.HI.X.SX32 R189, R92, R189, 0x2, P1 ;  /* 0x000000bd5cbd7211 */ /* 0x000fe400008f16ff */
[----:B------:R-:W-:Y:S02]  /*4f10*/  FSETP.GE.FTZ.AND P1, PT, R87, RZ, PT ;  /* 0x000000ff5700720b */ /* 0x000fe40003f36000 */
[----:B------:R-:W-:Y:S01]  /*4f20*/  ISETP.GE.AND P6, PT, R199, 0x1, PT ;  /* 0x00000001c700780c */ /* 0x000fe20003fc6270 */
[C---:B-1----:R-:W-:Y:S07]  /*4f30*/  HMMA.16816.F32.BF16 R12, R68.reuse, R72, R12 ;  /* 0x00000048440c723c */ /* 0x042fee000004180c */
[----:B------:R-:W-:Y:S01]  /*4f40*/  FMUL.FTZ R72, R85, R8 ;  /* 0x0000000855487220 */ /* 0x000fe20000410000 */
[----:B------:R-:W-:Y:S11]  /*4f50*/  HMMA.16816.F32.BF16 R16, R68, R74, R16 ;  /* 0x0000004a4410723c */ /* 0x000ff60000041810 */
[----:B------:R-:W-:Y:S05]  /*4f60*/  @!UPT UIADD3 URZ, URZ, URZ, URZ ;  /* 0x0000003f3f3ff290 */ /* 0x000fea000fffe03f */
[C---:B------:R-:W-:Y:S02]  /*4f70*/  FADD.FTZ R5, -R2.reuse, R12 ;  /* 0x0000000c02057221 */ /* 0x040fe40000010100 */
[----:B------:R-:W-:Y:S03]  /*4f80*/  FADD.FTZ R4, -R2, R13 ;  /* 0x0000000d02047221 */ /* 0x000fe60000010100 */
[-C--:B------:R-:W-:Y:S02]  /*4f90*/  FSEL R5, R5, R2.reuse, P5 ;  /* 0x0000000205057208 */ /* 0x080fe40002800000 */
[----:B------:R-:W-:Y:S01]  /*4fa0*/  FSEL R4, R4, R2, P4 ;  /* 0x0000000204047208 */ /* 0x000fe20002000000 */
[----:B------:R-:W-:Y:S01]  /*4fb0*/  FADD.FTZ R3, -R2, R16 ;  /* 0x0000001002037221 */ /* 0x000fe20000010100 */
[----:B------:R-:W-:Y:S01]  /*4fc0*/  FSETP.GE.FTZ.AND P5, PT, R86, RZ, PT ;  /* 0x000000ff5600720b */ /* 0x000fe20003fb6000 */
[----:B------:R-:W-:Y:S01]  /*4fd0*/  FMUL.FTZ R73, R83, R5 ;  /* 0x0000000553497220 */ /* 0x000fe20000410000 */
[----:B------:R-:W-:Y:S01]  /*4fe0*/  FSETP.GE.FTZ.AND P4, PT, R82, RZ, PT ;  /* 0x000000ff5200720b */ /* 0x000fe20003f96000 */
[----:B------:R-:W-:Y:S01]  /*4ff0*/  FMUL.FTZ R71, R80, R4 ;  /* 0x0000000450477220 */ /* 0x000fe20000410000 */
[----:B------:R-:W-:Y:S01]  /*5000*/  FSEL R3, R3, R2, P3 ;  /* 0x0000000203037208 */ /* 0x000fe20001800000 */
[----:B------:R-:W-:Y:S01]  /*5010*/  @P2 FADD.FTZ R2, -R2, R17 ;  /* 0x0000001102022221 */ /* 0x000fe20000010100 */
[----:B------:R-:W-:Y:S01]  /*5020*/  FSETP.GE.FTZ.AND P2, PT, R90, RZ, PT ;  /* 0x000000ff5a00720b */ /* 0x000fe20003f56000 */
[----:B------:R-:W-:Y:S01]  /*5030*/  FADD.FTZ R5, -R0, R11 ;  /* 0x0000000b00057221 */ /* 0x000fe20000010100 */
[----:B------:R-:W-:Y:S01]  /*5040*/  FSETP.GE.FTZ.AND P3, PT, R91, RZ, PT ;  /* 0x000000ff5b00720b */ /* 0x000fe20003f76000 */
[----:B------:R-:W-:Y:S02]  /*5050*/  FMUL.FTZ R78, R78, R3 ;  /* 0x000000034e4e7220 */ /* 0x000fe40000410000 */
[----:B------:R-:W-:Y:S01]  /*5060*/  FADD.FTZ R3, -R0, R7 ;  /* 0x0000000700037221 */ /* 0x000fe20000010100 */
[----:B------:R-:W-:Y:S01]  /*5070*/  FSEL R6, R6, R0, P3 ;  /* 0x0000000006067208 */ /* 0x000fe20001800000 */
[----:B------:R-:W-:Y:S01]  /*5080*/  FMUL.FTZ R70, R76, R2 ;  /* 0x000000024c467220 */ /* 0x000fe20000410000 */
[----:B------:R-:W-:Y:S01]  /*5090*/  FSEL R2, R10, R0, P1 ;  /* 0x000000000a027208 */ /* 0x000fe20000800000 */
[C---:B------:R-:W-:Y:S01]  /*50a0*/  FADD.FTZ R4, -R0.reuse, R14 ;  /* 0x0000000e00047221 */ /* 0x040fe20000010100 */
[----:B------:R-:W-:Y:S01]  /*50b0*/  FSETP.GE.FTZ.AND P1, PT, R77, RZ, PT ;  /* 0x000000ff4d00720b */ /* 0x000fe20003f36000 */
[----:B------:R-:W-:Y:S01]  /*50c0*/  FMUL.FTZ R69, R91, R6 ;  /* 0x000000065b457220 */ /* 0x000fe20000410000 */
[----:B------:R-:W-:Y:S01]  /*50d0*/  FSEL R3, R3, R0, P2 ;  /* 0x0000000003037208 */ /* 0x000fe20001000000 */
[----:B------:R-:W-:Y:S01]  /*50e0*/  FMUL.FTZ R17, R87, R2 ;  /* 0x0000000257117220 */ /* 0x000fe20000410000 */
[----:B------:R-:W-:Y:S01]  /*50f0*/  FSETP.GE.FTZ.AND P3, PT, R81, RZ, PT ;  /* 0x000000ff5100720b */ /* 0x000fe20003f76000 */
[----:B------:R-:W-:Y:S01]  /*5100*/  FADD.FTZ R2, -R0, R18 ;  /* 0x0000001200027221 */ /* 0x000fe20000010100 */
[----:B------:R-:W-:Y:S01]  /*5110*/  FSETP.GE.FTZ.AND P2, PT, R79, RZ, PT ;  /* 0x000000ff4f00720b */ /* 0x000fe20003f56000 */
[----:B------:R-:W-:Y:S01]  /*5120*/  FMUL.FTZ R68, R90, R3 ;  /* 0x000000035a447220 */ /* 0x000fe20000410000 */
[-C--:B------:R-:W-:Y:S01]  /*5130*/  FSEL R5, R5, R0.reuse, P5 ;  /* 0x0000000005057208 */ /* 0x080fe20002800000 */
[----:B------:R-:W-:Y:S01]  /*5140*/  FADD.FTZ R3, -R0, R15 ;  /* 0x0000000f00037221 */ /* 0x000fe20000010100 */
[-C--:B------:R-:W-:Y:S02]  /*5150*/  FSEL R4, R4, R0.reuse, P4 ;  /* 0x0000000004047208 */ /* 0x080fe40002000000 */
[-C--:B------:R-:W-:Y:S01]  /*5160*/  FSEL R2, R2, R0.reuse, P2 ;  /* 0x0000000002027208 */ /* 0x080fe20001000000 */
[----:B------:R-:W-:Y:S01]  /*5170*/  FMUL.FTZ R16, R86, R5 ;  /* 0x0000000556107220 */ /* 0x000fe20000410000 */
[----:B------:R-:W-:Y:S01]  /*5180*/  FSEL R3, R3, R0, P3 ;  /* 0x0000000003037208 */ /* 0x000fe20001800000 */
[----:B------:R-:W-:Y:S02]  /*5190*/  @P1 FADD.FTZ R0, -R0, R19 ;  /* 0x0000001300001221 */ /* 0x000fe40000010100 */
        /* <DEDUP_REMOVED lines=80> */
.L_x_1065:
        /* <DEDUP_REMOVED lines=25> */
[----:B------:R-:W3:Y:S01]  /*5830*/  LDSM.16.MT88.4 R80, [R173+0x20800] ;  /* 0x02080000ad50783b */ /* 0x000ee20000004200 */
[-C--:B-1----:R-:W-:Y:S08]  /*5840*/  HMMA.16816.F32.BF16 R20, R4, R8.reuse, R20 ;  /* 0x000000080414723c */ /* 0x082ff00000041814 */
        /* <DEDUP_REMOVED lines=21> */
[-C--:B-1----:R-:W-:Y:S08]  /*59a0*/  HMMA.16816.F32.BF16 R36, R72, R8.reuse, R36 ;  /* 0x000000084824723c */ /* 0x082ff00000041824 */
[C---:B------:R-:W-:Y:S08]  /*59b0*/  HMMA.16816.F32.BF16 R40, R80.reuse, R8, R40 ;  /* 0x000000085028723c */ /* 0x040ff00000041828 */
[-C--:B------:R-:W-:Y:S08]  /*59c0*/  HMMA.16816.F32.BF16 R44, R80, R10.reuse, R44 ;  /* 0x0000000a502c723c */ /* 0x080ff0000004182c */
[C---:B------:R-:W-:Y:S01]  /*59d0*/  HMMA.16816.F32.BF16 R48, R72.reuse, R10, R48 ;  /* 0x0000000a4830723c */ /* 0x040fe20000041830 */
[----:B------:R-:W-:Y:S07]  /*59e0*/  LDSM.16.MT88.4 R8, [R174+0x21800] ;  /* 0x02180000ae08783b */ /* 0x000fee0000004200 */
[-C--:B--2---:R-:W-:Y:S08]  /*59f0*/  HMMA.16816.F32.BF16 R52, R72, R4.reuse, R52 ;  /* 0x000000044834723c */ /* 0x084ff00000041834 */
[C---:B------:R-:W-:Y:S08]  /*5a00*/  HMMA.16816.F32.BF16 R56, R80.reuse, R4, R56 ;  /* 0x000000045038723c */ /* 0x040ff00000041838 */
[-C--:B------:R-:W-:Y:S01]  /*5a10*/  HMMA.16816.F32.BF16 R60, R80, R6.reuse, R60 ;  /* 0x00000006503c723c */ /* 0x080fe2000004183c */
[----:B------:R-:W-:Y:S07]  /*5a20*/  LDSM.16.MT88.4 R80, [R0+0xf800] ;  /* 0x00f800000050783b */ /* 0x000fee0000004200 */
[----:B------:R-:W-:Y:S01]  /*5a30*/  HMMA.16816.F32.BF16 R64, R72, R6, R64 ;  /* 0x000000064840723c */ /* 0x000fe20000041840 */
[----:B------:R-:W1:Y:S05]  /*5a40*/  LDSM.16.MT88.4 R4, [R0+0x11000] ;  /* 0x011000000004783b */ /* 0x000e6a0000004200 */
[----:B------:R-:W-:Y:S02]  /*5a50*/  LDSM.16.MT88.4 R72, [R173+0x21800] ;  /* 0x02180000ad48783b */ /* 0x000fe40000004200 */
[-C--:B------:R-:W-:Y:S08]  /*5a60*/  HMMA.16816.F32.BF16 R20, R12, R16.reuse, R20 ;  /* 0x000000100c14723c */ /* 0x080ff00000041814 */
        /* <DEDUP_REMOVED lines=8> */
[----:B------:R-:W3:Y:S05]  /*5af0*/  LDSM.16.MT88.4 R76, [R0+0x11800] ;  /* 0x01180000004c783b */ /* 0x000eea0000004200 */
[----:B------:R-:W-:Y:S02]  /*5b00*/  BAR.SYNC.DEFER_BLOCKING 0x0 ;  /* 0x0000000000007b1d */ /* 0x000fe40000010000 */
        /* <DEDUP_REMOVED lines=67> */
.L_x_1066:
[----:B------:R-:W-:Y:S01]  /*5f40*/  LDSM.16.M88.4 R96, [R181] ;  /* 0x00000000b560783b */ /* 0x000fe20000000200 */
[----:B-1----:R-:W-:Y:S03]  /*5f50*/  @P6 IADD3 R2, P1, R200, -0x100, RZ ;  /* 0xffffff00c8026810 */ /* 0x002fe60007f3e0ff */
[----:B------:R-:W1:Y:S02]  /*5f60*/  LDSM.16.MT88.4 R16, [R0+0x12000] ;  /* 0x012000000010783b */ /* 0x000e640000004200 */
[----:B------:R-:W-:Y:S01]  /*5f70*/  @P6 IMAD.MOV.U32 R200, RZ, RZ, R2 ;  /* 0x000000ffffc86224 */ /* 0x000fe200078e0002 */
[CC--:B------:R-:W-:Y:S01]  /*5f80*/  LEA R2, P2, R198.reuse, R188.reuse, 0x2 ;  /* 0x000000bcc6027211 */ /* 0x0c0fe200078410ff */
[----:B------:R-:W2:Y:S03]  /*5f90*/  LDSM.16.M88.4 R92, [R181+0x1000] ;  /* 0x00100000b55c783b */ /* 0x000ea60000000200 */
[CC--:B------:R-:W-:Y:S01]  /*5fa0*/  LEA.HI.X.SX32 R3, R198.reuse, R189.reuse, 0x2, P2 ;  /* 0x000000bdc6037211 */ /* 0x0c0fe200010f16ff */
        /* <DEDUP_REMOVED lines=53> */
[-C--:B-1----:R-:W-:Y:S05]  /*6300*/  HMMA.16816.F32.BF16 R4, R152, R156.reuse, R4 ;  /* 0x0000009c9804723c */ /* 0x082fea0000041804 */
[----:B----4-:R-:W-:Y:S03]  /*6310*/  @P6 IADD3.X R0, R201, -0x1, RZ, P1, !PT ;  /* 0xffffffffc9006810 */ /* 0x010fe60000ffe4ff */
[C---:B--2---:R-:W-:Y:S04]  /*6320*/  HMMA.16816.F32.BF16 R8, R160.reuse, R156, R8 ;  /* 0x0000009ca008723c */ /* 0x044fe80000041808 */
[----:B------:R-:W-:Y:S02]  /*6330*/  @P6 IMAD.MOV.U32 R201, RZ, RZ, R0 ;  /* 0x000000ffffc96224 */ /* 0x000fe400078e0000 */
[----:B------:R-:W-:Y:S02]  /*6340*/  IMAD.IADD R0, R198, 0x1, R245 ;  /* 0x00000001c6007824 */ /* 0x000fe400078e02f5 */
[-C--:B------:R-:W-:Y:S01]  /*6350*/  HMMA.16816.F32.BF16 R12, R160, R158.reuse, R12 ;  /* 0x0000009ea00c723c */ /* 0x080fe2000004180c */
[----:B------:R-:W-:Y:S03]  /*6360*/  IMAD.MOV.U32 R157, RZ, RZ, c[0x0][0x22c] ;  /* 0x00008b00ff9d7624 */ /* 0x000fe600078e00ff */
[----:B------:R-:W-:Y:S02]  /*6370*/  IMAD.MOV.U32 R156, RZ, RZ, c[0x0][0x22c] ;  /* 0x00008b00ff9c7624 */ /* 0x000fe400078e00ff */
[----:B------:R-:W-:Y:S02]  /*6380*/  IMAD R157, R157, c[0x0][0x1c0], RZ ;  /* 0x000070009d9d7a24 */ /* 0x000fe400078e02ff */
[C---:B------:R-:W-:Y:S04]  /*6390*/  HMMA.16816.F32.BF16 R16, R152.reuse, R158, R16 ;  /* 0x0000009e9810723c */ /* 0x040fe80000041810 */
[----:B------:R-:W-:Y:S02]  /*63a0*/  IMAD R157, R157, 0x18, RZ ;  /* 0x000000189d9d7824 */ /* 0x000fe400078e02ff */
[----:B------:R-:W-:Y:S02]  /*63b0*/  IMAD R156, R156, c[0x0][0x1c0], RZ ;  /* 0x000070009c9c7a24 */ /* 0x000fe400078e02ff */
[-C--:B---3--:R-:W-:Y:S01]  /*63c0*/  HMMA.16816.F32.BF16 R68, R152, R148.reuse, R68 ;  /* 0x000000949844723c */ /* 0x088fe20000041844 */
[----:B------:R-:W-:Y:S03]  /*63d0*/  IMAD.MOV.U32 R158, RZ, RZ, c[0x0][0x22c] ;  /* 0x00008b00ff9e7624 */ /* 0x000fe600078e00ff */
[----:B------:R-:W-:Y:S02]  /*63e0*/  IMAD R156, R156, 0x30, RZ ;  /* 0x000000309c9c7824 */ /* 0x000fe400078e02ff */
[----:B------:R-:W-:Y:S02]  /*63f0*/  IMAD R158, R158, c[0x0][0x1c0], RZ ;  /* 0x000070009e9e7a24 */ /* 0x000fe400078e02ff */
[C---:B------:R-:W-:Y:S01]  /*6400*/  HMMA.16816.F32.BF16 R72, R160.reuse, R148, R72 ;  /* 0x00000094a048723c */ /* 0x040fe20000041848 */
[----:B------:R-:W-:Y:S03]  /*6410*/  IMAD.MOV.U32 R159, RZ, RZ, c[0x0][0x22c] ;  /* 0x00008b00ff9f7624 */ /* 0x000fe600078e00ff */
[----:B------:R-:W-:Y:S02]  /*6420*/  IMAD.SHL.U32 R158, R158, 0x20, RZ ;  /* 0x000000209e9e7824 */ /* 0x000fe400078e00ff */
[----:B------:R-:W-:Y:S02]  /*6430*/  IMAD R159, R159, c[0x0][0x1c0], RZ ;  /* 0x000070009f9f7a24 */ /* 0x000fe400078e02ff */
[-C--:B------:R-:W-:Y:S04]  /*6440*/  HMMA.16816.F32.BF16 R76, R160, R150.reuse, R76 ;  /* 0x00000096a04c723c */ /* 0x080fe8000004184c */
[----:B------:R-:W-:Y:S04]  /*6450*/  @P6 IMAD.WIDE R148, R214, 0x4, R200 ;  /* 0x00000004d6946825 */ /* 0x000fe800078e02c8 */
[C---:B------:R-:W-:Y:S01]  /*6460*/  HMMA.16816.F32.BF16 R80, R152.reuse, R150, R80 ;  /* 0x000000969850723c */ /* 0x040fe20000041850 */
[----:B------:R1:W5:Y:S03]  /*6470*/  @P6 LDG.E R204, [R148.64] ;  /* 0x0000000694cc6981 */ /* 0x000366000c1e1900 */
[----:B------:R-:W-:Y:S01]  /*6480*/  IMAD R159, R159, 0x28, RZ ;  /* 0x000000289f9f7824 */ /* 0x000fe200078e02ff */
[----:B------:R1:W5:Y:S03]  /*6490*/  @P6 LDG.E R205, [R148.64+0x20] ;  /* 0x0000200694cd6981 */ /* 0x000366000c1e1900 */
        /* <DEDUP_REMOVED lines=19> */
[CC--:B------:R-:W-:Y:S02]  /*65d0*/  LEA R6, P2, R156.reuse, R188.reuse, 0x2 ;  /* 0x000000bc9c067211 */ /* 0x0c0fe400078410ff */
[-C--:B------:R-:W-:Y:S02]  /*65e0*/  LEA.HI.X.SX32 R149, R159, R189.reuse, 0x2, P3 ;  /* 0x000000bd9f957211 */ /* 0x080fe400018f16ff */
[CC--:B--2---:R-:W-:Y:S03]  /*65f0*/  LEA R4, P1, R157.reuse, R188.reuse, 0x2 ;  /* 0x000000bc9d047211 */ /* 0x0c4fe600078210ff */
        /* <DEDUP_REMOVED lines=15> */
[-C--:B---3--:R-:W-:Y:S02]  /*66f0*/  LEA.HI.X.SX32 R11, R157, R189.reuse, 0x2, P1 ;  /* 0x000000bd9d0b7211 */ /* 0x088fe400008f16ff */
        /* <DEDUP_REMOVED lines=93> */
[-C--:B------:R-:W-:Y:S02]  /*6cd0*/  LEA.HI.X.SX32 R7, R218, R189.reuse, 0x2, P3 ;  /* 0x000000bdda077211 */ /* 0x080fe400018f16ff */
[----:B------:R-:W-:Y:S01]  /*6ce0*/  ISETP.GT.AND P3, PT, R199, RZ, PT ;  /* 0x000000ffc700720c */ /* 0x000fe20003f64270 */
[----:B------:R-:W-:Y:S01]  /*6cf0*/  RED.E.ADD.F32.FTZ.RN.STRONG.GPU [R10.64], R99 ;  /* 0x000000630a00798e */ /* 0x000fe2000c10e786 */
[CC--:B---3--:R-:W-:Y:S03]  /*6d00*/  LEA R2, P1, R227.reuse, R188.reuse, 0x2 ;  /* 0x000000bce3027211 */ /* 0x0c8fe600078210ff */
[----:B------:R-:W-:Y:S01]  /*6d10*/  RED.E.ADD.F32.FTZ.RN.STRONG.GPU [R8.64], R92 ;  /* 0x0000005c0800798e */ /* 0x000fe2000c10e786 */
[-C--:B------:R-:W-:Y:S02]  /*6d20*/  LEA.HI.X.SX32 R3, R227, R189.reuse, 0x2, P1 ;  /* 0x000000bde3037211 */ /* 0x080fe400008f16ff */
[----:B------:R-:W-:Y:S01]  /*6d30*/  ISETP.NE.U32.AND P1, PT, R0, 0x1, PT ;  /* 0x000000010000780c */ /* 0x000fe20003f25070 */
[----:B------:R-:W-:Y:S01]  /*6d40*/  RED.E.ADD.F32.FTZ.RN.STRONG.GPU [R6.64], R93 ;  /* 0x0000005d0600798e */ /* 0x000fe2000c10e786 */
[C---:B------:R-:W-:Y:S03]  /*6d50*/  IADD3 R0, R168.reuse, -0x6000, RZ ;  /* 0xffffa000a8007810 */ /* 0x040fe60007ffe0ff */
[----:B------:R-:W-:Y:S08]  /*6d60*/  LDSM.16.MT88.4 R8, [R168] ;  /* 0x00000000a808783b */ /* 0x000ff00000004200 */
        /* <DEDUP_REMOVED lines=9> */
[----:B--2---:R-:W-:Y:S05]  /*6e00*/  IADD3 R2, R199, -0x1, RZ ;  /* 0xffffffffc7027810 */ /* 0x004fea0007ffe0ff */
[----:B------:R-:W-:Y:S01]  /*6e10*/  IMAD.MOV.U32 R199, RZ, RZ, R2 ;  /* 0x000000ffffc77224 */ /* 0x000fe200078e0002 */
        /* <DEDUP_REMOVED lines=59> */
[----:B------:R-:W2:Y:S01]  /*71d0*/  LDL R98, [R1] ;  /* 0x0000000001627983 */ /* 0x000ea20000100800 */
[----:B------:R-:W-:-:S02]  /*71e0*/  FMUL.FTZ R68, R48, c[0x0][0x2dc] ;  /* 0x0000b70030447a20 */ /* 0x000fc40000410000 */
[----:B------:R-:W-:Y:S01]  /*71f0*/  FMUL.FTZ R48, R44, c[0x0][0x2dc] ;  /* 0x0000b7002c307a20 */ /* 0x000fe20000410000 */
[----:B------:R-:W1:Y:S01]  /*7200*/  S2R R157, SR_CTAID.Y ;  /* 0x00000000009d7919 */ /* 0x000e620000002600 */
[----:B------:R-:W-:Y:S02]  /*7210*/  FMUL.FTZ R10, R45, c[0x0][0x2dc] ;  /* 0x0000b7002d0a7a20 */ /* 0x000fe40000410000 */
[----:B------:R-:W-:Y:S01]  /*7220*/  FMUL.FTZ R70, R40, c[0x0][0x2dc] ;  /* 0x0000b70028467a20 */ /* 0x000fe20000410000 */
[----:B------:R-:W3:Y:S01]  /*7230*/  S2R R96, SR_CTAID.Y ;  /* 0x0000000000607919 */ /* 0x000ee20000002600 */
        /* <DEDUP_REMOVED lines=8> */
[----:B------:R-:W-:Y:S01]  /*72c0*/  BAR.SYNC.DEFER_BLOCKING 0x0 ;  /* 0x0000000000007b1d */ /* 0x000fe20000010000 */
[----:B------:R-:W-:Y:S02]  /*72d0*/  FMUL.FTZ R69, R42, c[0x0][0x2dc] ;  /* 0x0000b7002a457a20 */ /* 0x000fe40000410000 */
[----:B------:R-:W-:Y:S01]  /*72e0*/  FMUL.FTZ R13, R43, c[0x0][0x2dc] ;  /* 0x0000b7002b0d7a20 */ /* 0x000fe20000410000 */
[----:B------:R-:W-:Y:S01]  /*72f0*/  F2FP.BF16.PACK_AB R44, R44, R102 ;  /* 0x000000662c2c723e */ /* 0x000fe200000010ff */
[----:B------:R-:W-:Y:S02]  /*7300*/  FMUL.FTZ R112, R112, c[0x0][0x2e0] ;  /* 0x0000b80070707a20 */ /* 0x000fe40000410000 */
[----:B------:R-:W-:Y:S01]  /*7310*/  FMUL.FTZ R41, R113, c[0x0][0x2e0] ;  /* 0x0000b80071297a20 */ /* 0x000fe20000410000 */
[----:B------:R-:W-:Y:S01]  /*7320*/  F2FP.BF16.PACK_AB R13, R13, R69 ;  /* 0x000000450d0d723e */ /* 0x000fe200000010ff */
[----:B------:R-:W-:Y:S01]  /*7330*/  FMUL.FTZ R114, R114, c[0x0][0x2e0] ;  /* 0x0000b80072727a20 */ /* 0x000fe20000410000 */
[----:B-1----:R-:W-:Y:S01]  /*7340*/  SHF.R.S32.HI R97, RZ, 0x1f, R157 ;  /* 0x0000001fff617819 */ /* 0x002fe2000001149d */
        /* <DEDUP_REMOVED lines=17> */
[----:B------:R-:W-:-:S02]  /*7460*/  FMUL.FTZ R108, R108, c[0x0][0x2e0] ;  /* 0x0000b8006c6c7a20 */ /* 0x000fc40000410000 */
[----:B------:R-:W-:Y:S01]  /*7470*/  FMUL.FTZ R39, R109, c[0x0][0x2e0] ;  /* 0x0000b8006d277a20 */ /* 0x000fe20000410000 */
[----:B------:R-:W-:Y:S01]  /*7480*/  STS [R239], R41 ;  /* 0x00000029ef007388 */ /* 0x000fe20000000800 */
[----:B------:R-:W-:Y:S01]  /*7490*/  FMUL.FTZ R110, R110, c[0x0][0x2e0] ;  /* 0x0000b8006e6e7a20 */ /* 0x000fe20000410000 */
[----:B------:R-:W-:Y:S01]  /*74a0*/  F2FP.BF16.PACK_AB R16, R16, R72 ;  /* 0x000000481010723e */ /* 0x000fe200000010ff */
        /* <DEDUP_REMOVED lines=38> */
[----:B------:R-:W-:-:S02]  /*7710*/  FMUL.FTZ R79, R22, c[0x0][0x2dc] ;  /* 0x0000b700164f7a20 */ /* 0x000fc40000410000 */
[----:B------:R-:W-:Y:S01]  /*7720*/  FMUL.FTZ R74, R28, c[0x0][0x2dc] ;  /* 0x0000b7001c4a7a20 */ /* 0x000fe20000410000 */
[----:B------:R-:W-:Y:S01]  /*7730*/  F2FP.BF16.PACK_AB R34, R34, R122 ;  /* 0x0000007a2222723e */ /* 0x000fe200000010ff */
[----:B------:R-:W-:Y:S01]  /*7740*/  FMUL.FTZ R18, R29, c[0x0][0x2dc] ;  /* 0x0000b7001d127a20 */ /* 0x000fe20000410000 */
[----:B------:R-:W-:Y:S01]  /*7750*/  STS [R238+0x3000], R35 ;  /* 0x00300023ee007388 */ /* 0x000fe20000000800 */
[----:B------:R-:W-:Y:S02]  /*7760*/  FMUL.FTZ R124, R124, c[0x0][0x2e0] ;  /* 0x0000b8007c7c7a20 */ /* 0x000fe40000410000 */
[----:B------:R-:W-:Y:S01]  /*7770*/  FMUL.FTZ R31, R125, c[0x0][0x2e0] ;  /* 0x0000b8007d1f7a20 */ /* 0x000fe20000410000 */
[----:B------:R-:W-:Y:S01]  /*7780*/  STS [R238+0x3400], R34 ;  /* 0x00340022ee007388 */ /* 0x000fe20000000800 */
[----:B------:R-:W-:Y:S01]  /*7790*/  FMUL.FTZ R126, R126, c[0x0][0x2e0] ;  /* 0x0000b8007e7e7a20 */ /* 0x000fe20000410000 */
[----:B------:R-:W-:Y:S01]  /*77a0*/  F2FP.BF16.PACK_AB R18, R18, R74 ;  /* 0x0000004a1212723e */ /* 0x000fe200000010ff */
        /* <DEDUP_REMOVED lines=82> */
[----:B------:R-:W-:Y:S01]  /*7cd0*/  F2FP.BF16.PACK_AB R5, R5, R58 ;  /* 0x0000003a0505723e */ /* 0x000fe200000010ff */
[----:B------:R-:W-:Y:S01]  /*7ce0*/  FMUL.FTZ R2, R61, c[0x0][0x2dc] ;  /* 0x0000b7003d027a20 */ /* 0x000fe20000410000 */
[----:B------:R-:W-:Y:S01]  /*7cf0*/  F2FP.BF16.PACK_AB R0, R0, R62 ;  /* 0x0000003e0000723e */ /* 0x000fe200000010ff */
[----:B------:R-:W-:Y:S03]  /*7d00*/  STS [R239+0x7400], R17 ;  /* 0x00740011ef007388 */ /* 0x000fe60000000800 */
[----:B------:R-:W-:Y:S01]  /*7d10*/  F2FP.BF16.PACK_AB R2, R2, R60 ;  /* 0x0000003c0202723e */ /* 0x000fe200000010ff */
        /* <DEDUP_REMOVED lines=15> */
[----:B------:R4:W-:Y:S01]  /*7e10*/  STS [R239+0xb000], R2 ;  /* 0x00b00002ef007388 */ /* 0x0009e20000000800 */
[----:B--2---:R-:W-:-:S13]  /*7e20*/  ISETP.NE.AND P0, PT, R98, -0x1, PT ;  /* 0xffffffff6200780c */ /* 0x004fda0003f05270 */
[----:B-1----:R-:W-:-:S05]  /*7e30*/  @P0 IADD3 R0, R236, R98, RZ ;  /* 0x00000062ec000210 */ /* 0x002fca0007ffe0ff */
[----:B----4-:R-:W-:-:S04]  /*7e40*/  @P0 IMAD.WIDE.U32 R2, R0, c[0x0][0x3a0], RZ ;  /* 0x0000e80000020a25 */ /* 0x010fc800078e00ff */
        /* <DEDUP_REMOVED lines=13> */
.L_x_1068:
        /* <DEDUP_REMOVED lines=15> */
.L_x_1069:
[----:B------:R-:W-:Y:S01]  /*8010*/  BAR.SYNC.DEFER_BLOCKING 0x0 ;  /* 0x0000000000007b1d */ /* 0x000fe20000010000 */
[C---:B------:R-:W-:Y:S01]  /*8020*/  SHF.L.U32 R0, R232.reuse, 0x6, RZ ;  /* 0x00000006e8007819 */ /* 0x040fe200000006ff */
[----:B------:R-:W-:Y:S01]  /*8030*/  IMAD R11, R232, -0x40, R193 ;  /* 0xffffffc0e80b7824 */ /* 0x000fe200078e02c1 */
[----:B------:R-:W-:Y:S02]  /*8040*/  SHF.R.S32.HI R5, RZ, 0x1f, R202 ;  /* 0x0000001fff057819 */ /* 0x000fe400000114ca */
[----:B------:R-:W-:Y:S01]  /*8050*/  SHF.R.S32.HI R24, RZ, 0x1f, R0 ;  /* 0x0000001fff187819 */ /* 0x000fe20000011400 */
[----:B------:R-:W1:Y:S01]  /*8060*/  S2R R9, SR_CTAID.Z ;  /* 0x0000000000097919 */ /* 0x000e620000002700 */
[----:B------:R-:W-:Y:S01]  /*8070*/  MOV R4, R202 ;  /* 0x000000ca00047202 */ /* 0x000fe20000000f00 */
[----:B------:R-:W-:Y:S01]  /*8080*/  BSSY B0, `(.L_x_1070) ;  /* 0x0000029000007945 */ /* 0x000fe20003800000 */
[----:B------:R-:W-:Y:S01]  /*8090*/  ISETP.GE.AND P4, PT, R237, R11, PT ;  /* 0x0000000bed00720c */ /* 0x000fe20003f86270 */
[----:B------:R-:W2:Y:S01]  /*80a0*/  S2R R65, SR_CTAID.Z ;  /* 0x0000000000417919 */ /* 0x000ea20000002700 */
[----:B------:R-:W-:Y:S01]  /*80b0*/  IMAD R6, R24, c[0x0][0x3a0], RZ ;  /* 0x0000e80018067a24 */ /* 0x000fe200078e02ff */
[----:B------:R-:W-:Y:S01]  /*80c0*/  SHF.R.S32.HI R64, RZ, 0x1f, R237 ;  /* 0x0000001fff407819 */ /* 0x000fe200000114ed */
[----:B------:R-:W-:-:S04]  /*80d0*/  IMAD.WIDE.U32 R2, R0, c[0x0][0x3a0], R4 ;  /* 0x0000e80000027a25 */ /* 0x000fc800078e0004 */
[----:B------:R-:W-:Y:S01]  /*80e0*/  IMAD R6, R0, c[0x0][0x3a4], R6 ;  /* 0x0000e90000067a24 */ /* 0x000fe200078e0206 */
[----:B------:R-:W-:-:S04]  /*80f0*/  IADD3 R2, P0, R7, R2, RZ ;  /* 0x0000000207027210 */ /* 0x000fc80007f1e0ff */
[----:B------:R-:W-:Y:S01]  /*8100*/  IADD3.X R3, R8, R3, R6, P0, !PT ;  /* 0x0000000308037210 */ /* 0x000fe200007fe406 */
[----:B------:R3:W4:Y:S04]  /*8110*/  LDS.128 R36, [R191+0x13000] ;  /* 0x01300000bf247984 */ /* 0x0007280000000c00 */
[----:B------:R3:W3:Y:S01]  /*8120*/  LDS.128 R32, [R191+0x15000] ;  /* 0x01500000bf207984 */ /* 0x0006e20000000c00 */
[----:B-1----:R-:W-:-:S03]  /*8130*/  SHF.R.S32.HI R66, RZ, 0x1f, R9 ;  /* 0x0000001fff427819 */ /* 0x002fc60000011409 */
[----:B------:R1:W1:Y:S01]  /*8140*/  LDS.128 R28, [R191+0x17000] ;  /* 0x01700000bf1c7984 */ /* 0x0002620000000c00 */
[----:B--2---:R-:W-:-:S03]  /*8150*/  IMAD.WIDE.U32 R6, R65, c[0x0][0x3b8], R2 ;  /* 0x0000ee0041067a25 */ /* 0x004fc600078e0002 */
[----:B------:R2:W1:Y:S01]  /*8160*/  LDS.128 R48, [R191+0x18000] ;  /* 0x01800000bf307984 */ /* 0x0004620000000c00 */
        /* <DEDUP_REMOVED lines=10> */
[----:B------:R-:W2:Y:S01]  /*8210*/  LDS.128 R20, [R191+0x14000] ;  /* 0x01400000bf147984 */ /* 0x000ea20000000c00 */
[----:B------:R-:W-:Y:S01]  /*8220*/  MOV R3, R10 ;  /* 0x0000000a00037202 */ /* 0x000fe20000000f00 */
[----:B------:R-:W-:Y:S01]  /*8230*/  IMAD.MOV.U32 R2, RZ, RZ, R6 ;  /* 0x000000ffff027224 */ /* 0x000fe200078e0006 */
[----:B------:R-:W-:Y:S01]  /*8240*/  ISETP.GE.AND P2, PT, R212, c[0x0][0x220], PT ;  /* 0x00008800d4007a0c */ /* 0x000fe20003f46270 */
[----:B------:R-:W4:Y:S01]  /*8250*/  LDS.128 R16, [R191+0x16000] ;  /* 0x01600000bf107984 */ /* 0x000f220000000c00 */
[----:B------:R-:W-:Y:S01]  /*8260*/  IMAD R27, R64, c[0x0][0x3a0], RZ ;  /* 0x0000e800401b7a24 */ /* 0x000fe200078e02ff */
[----:B------:R-:W-:Y:S01]  /*8270*/  ISETP.GE.AND P1, PT, R213, c[0x0][0x220], PT ;  /* 0x00008800d5007a0c */ /* 0x000fe20003f26270 */
[----:B------:R-:W-:-:S04]  /*8280*/  IMAD.WIDE.U32 R8, R237, c[0x0][0x3a0], R2 ;  /* 0x0000e800ed087a25 */ /* 0x000fc800078e0002 */
[----:B------:R-:W-:Y:S01]  /*8290*/  IMAD R2, R237, c[0x0][0x3a4], R27 ;  /* 0x0000e900ed027a24 */ /* 0x000fe200078e021b */
[----:B------:R-:W3:Y:S03]  /*82a0*/  @!P3 LDS.128 R12, [R191+0x12000] ;  /* 0x01200000bf0cb984 */ /* 0x000ee60000000c00 */
[----:B------:R-:W-:Y:S01]  /*82b0*/  IMAD.IADD R3, R9, 0x1, R2 ;  /* 0x0000000109037824 */ /* 0x000fe200078e0202 */
[----:B------:R-:W-:-:S04]  /*82c0*/  LEA R2, P0, R8, c[0x0][0x340], 0x1 ;  /* 0x0000d00008027a11 */ /* 0x000fc800078008ff */
[----:B------:R-:W-:-:S05]  /*82d0*/  LEA.HI.X R3, R8, c[0x0][0x344], R3, 0x1, P0 ;  /* 0x0000d10008037a11 */ /* 0x000fca00000f0c03 */
[----:B--2---:R2:W-:Y:S04]  /*82e0*/  @!P2 STG.E.128 [R2.64+0x80], R20 ;  /* 0x000080140200a986 */ /* 0x0045e8000c101d06 */
[----:B----4-:R2:W-:Y:S04]  /*82f0*/  @!P1 STG.E.128 [R2.64+0x100], R16 ;  /* 0x0001001002009986 */ /* 0x0105e8000c101d06 */
[----:B---3--:R2:W-:Y:S02]  /*8300*/  @!P3 STG.E.128 [R2.64], R12 ;  /* 0x0000000c0200b986 */ /* 0x0085e4000c101d06 */
.L_x_1071:
[----:B------:R-:W-:Y:S05]  /*8310*/  BSYNC B0 ;  /* 0x0000000000007941 */ /* 0x000fea0003800000 */
.L_x_1070:
[----:B--2---:R-:W-:Y:S01]  /*8320*/  IADD3 R2, R237, 0x20, RZ ;  /* 0x00000020ed027810 */ /* 0x004fe20007ffe0ff */
        /* <DEDUP_REMOVED lines=16> */
[----:B---3--:R2:W-:Y:S04]  /*8430*/  @!P1 STG.E.128 [R2.64+0x80], R32 ;  /* 0x0000802002009986 */ /* 0x0085e8000c101d06 */
[----:B-1----:R2:W-:Y:S02]  /*8440*/  @!P0 STG.E.128 [R2.64+0x100], R28 ;  /* 0x0001001c02008986 */ /* 0x0025e4000c101d06 */
.L_x_1073:
[----:B------:R-:W-:Y:S05]  /*8450*/  BSYNC B0 ;  /* 0x0000000000007941 */ /* 0x000fea0003800000 */
.L_x_1072:
[----:B--2---:R-:W-:Y:S01]  /*8460*/  IMAD.WIDE.U32 R2, R0, c[0x0][0x3a8], R4 ;  /* 0x0000ea0000027a25 */ /* 0x004fe200078e0004 */
        /* <DEDUP_REMOVED lines=24> */
.L_x_1075:
[----:B------:R-:W-:Y:S05]  /*85f0*/  BSYNC B0 ;  /* 0x0000000000007941 */ /* 0x000fea0003800000 */
.L_x_1074:
        /* <DEDUP_REMOVED lines=19> */
.L_x_1046:
[----:B------:R-:W2:Y:S04]  /*8730*/  LDL R9, [R1] ;  /* 0x0000000001097983 */ /* 0x000ea80000100800 */
        /* <DEDUP_REMOVED lines=19> */
.L_x_1077:
        /* <DEDUP_REMOVED lines=15> */
.L_x_1078:
[----:B------:R-:W1:Y:S01]  /*8960*/  S2R R8, SR_CTAID.Z ;  /* 0x0000000000087919 */ /* 0x000e620000002700 */
[C---:B------:R-:W-:Y:S01]  /*8970*/  SHF.L.U32 R0, R232.reuse, 0x6, RZ ;  /* 0x00000006e8007819 */ /* 0x040fe200000006ff */
[----:B------:R-:W-:Y:S01]  /*8980*/  IMAD R9, R232, -0x40, R193 ;  /* 0xffffffc0e8097824 */ /* 0x000fe200078e02c1 */
[----:B------:R-:W-:Y:S01]  /*8990*/  BSSY B0, `(.L_x_1079) ;  /* 0x000001e000007945 */ /* 0x000fe20003800000 */
[----:B------:R-:W2:Y:S01]  /*89a0*/  S2R R15, SR_CTAID.Z ;  /* 0x00000000000f7919 */ /* 0x000ea20000002700 */
[----:B------:R-:W-:Y:S01]  /*89b0*/  SHF.R.S32.HI R10, RZ, 0x1f, R0 ;  /* 0x0000001fff0a7819 */ /* 0x000fe20000011400 */
[----:B------:R-:W-:Y:S01]  /*89c0*/  IMAD.WIDE.U32 R2, R0, c[0x0][0x3a0], R202 ;  /* 0x0000e80000027a25 */ /* 0x000fe200078e00ca */
[----:B------:R-:W-:Y:S02]  /*89d0*/  ISETP.GE.AND P4, PT, R237, R9, PT ;  /* 0x00000009ed00720c */ /* 0x000fe40003f86270 */
[----:B------:R-:W-:Y:S01]  /*89e0*/  SHF.R.S32.HI R14, RZ, 0x1f, R237 ;  /* 0x0000001fff0e7819 */ /* 0x000fe200000114ed */
[----:B------:R-:W-:-:S04]  /*89f0*/  IMAD R4, R10, c[0x0][0x3a0], RZ ;  /* 0x0000e8000a047a24 */ /* 0x000fc800078e02ff */
[----:B------:R-:W-:Y:S01]  /*8a00*/  IMAD R5, R0, c[0x0][0x3a4], R4 ;  /* 0x0000e90000057a24 */ /* 0x000fe200078e0204 */
[----:B------:R-:W-:-:S04]  /*8a10*/  IADD3 R4, P0, R6, R2, RZ ;  /* 0x0000000206047210 */ /* 0x000fc80007f1e0ff */
[----:B------:R-:W-:Y:S02]  /*8a20*/  IADD3.X R5, R7, R3, R5, P0, !PT ;  /* 0x0000000307057210 */ /* 0x000fe400007fe405 */
[----:B-1----:R-:W-:-:S03]  /*8a30*/  SHF.R.S32.HI R16, RZ, 0x1f, R8 ;  /* 0x0000001fff107819 */ /* 0x002fc60000011408 */
[----:B--2---:R-:W-:-:S04]  /*8a40*/  IMAD.WIDE.U32 R4, R15, c[0x0][0x3b8], R4 ;  /* 0x0000ee000f047a25 */ /* 0x004fc800078e0004 */
[----:B------:R-:W-:-:S04]  /*8a50*/  IMAD R8, R16, c[0x0][0x3b8], RZ ;  /* 0x0000ee0010087a24 */ /* 0x000fc800078e02ff */
[----:B------:R-:W-:-:S05]  /*8a60*/  IMAD R8, R15, c[0x0][0x3bc], R8 ;  /* 0x0000ef000f087a24 */ /* 0x000fca00078e0208 */
[----:B------:R-:W-:Y:S01]  /*8a70*/  IADD3 R8, R8, R5, RZ ;  /* 0x0000000508087210 */ /* 0x000fe20007ffe0ff */
        /* <DEDUP_REMOVED lines=15> */
.L_x_1080:
[----:B------:R-:W-:Y:S05]  /*8b70*/  BSYNC B0 ;  /* 0x0000000000007941 */ /* 0x000fea0003800000 */
.L_x_1079:
[----:B-1----:R-:W-:Y:S01]  /*8b80*/  IADD3 R2, R237, 0x20, RZ ;  /* 0x00000020ed027810 */ /* 0x002fe20007ffe0ff */
        /* <DEDUP_REMOVED lines=18> */
.L_x_1082:
[----:B------:R-:W-:Y:S05]  /*8cb0*/  BSYNC B0 ;  /* 0x0000000000007941 */ /* 0x000fea0003800000 */
.L_x_1081:
[----:B-1----:R-:W-:Y:S01]  /*8cc0*/  IMAD.WIDE.U32 R2, R0, c[0x0][0x3a8], R202 ;  /* 0x0000ea0000027a25 */ /* 0x002fe200078e00ca */
[----:B------:R-:W-:Y:S03]  /*8cd0*/  BSSY B0, `(.L_x_1083) ;  /* 0x0000018000007945 */ /* 0x000fe60003800000 */
[----:B------:R-:W-:-:S02]  /*8ce0*/  IMAD R4, R10, c[0x0][0x3a8], RZ ;  /* 0x0000ea000a047a24 */ /* 0x000fc400078e02ff */
        /* <DEDUP_REMOVED lines=22> */
.L_x_1084:
[----:B------:R-:W-:Y:S05]  /*8e50*/  BSYNC B0 ;  /* 0x0000000000007941 */ /* 0x000fea0003800000 */
.L_x_1083:
        /* <DEDUP_REMOVED lines=16> */
.L_x_1076:
[----:B------:R-:W-:Y:S05]  /*8f60*/  BSYNC B1 ;  /* 0x0000000000017941 */ /* 0x000fea0003800000 */
.L_x_1041:
[----:B------:R-:W-:-:S04]  /*8f70*/  IADD3 R232, R232, c[0x0][0xc], RZ ;  /* 0x00000300e8e87a10 */ /* 0x000fc80007ffe0ff */
[----:B------:R-:W-:-:S13]  /*8f80*/  ISETP.GE.AND P0, PT, R232, UR5, PT ;  /* 0x00000005e8007c0c */ /* 0x000fda000bf06270 */
[----:B------:R-:W-:Y:S01]  /*8f90*/  @P0 CALL.REL.NOINC `(.L_x_1085) ;  /* 0x0000001000000944 */ /* 0x000fe20003c00000 */
[----:B------:R-:W-:Y:S05]  /*8fa0*/  BRA `(.L_x_1086) ;  /* 0xffff78f000007947 */ /* 0x000fea000383ffff */
.L_x_1085:
[----:B------:R-:W-:Y:S05]  /*8fb0*/  EXIT ;  /* 0x000000000000794d */ /* 0x000fea0003800000 */
.L_x_1087:
        /* <DEDUP_REMOVED lines=12> */
.L_x_1606:


//--------------------- .text._ZN5flash44flash_bwd_dq_dk_dv_loop_seqk_parallel_kernelI23Flash_bwd_kernel_traitsILi192ELi64ELi64ELi8ELi4ELi2ELi2ELb0ELb0EN7cutlass10bfloat16_tE19Flash_kernel_traitsILi192ELi64ELi64ELi8ES3_EELb0ELb0ELb0ELb0ELb0ELb0ELb1EEEvNS_16Flash_bwd_paramsE --------------------------
	.section	.text._ZN5flash44flash_bwd_dq_dk_dv_loop_seqk_parallel_kernelI23Flash_bwd_kernel_traitsILi192ELi64ELi64ELi8ELi4ELi2ELi2ELb0ELb0EN7cutlass10bfloat16_tE19Flash_kernel_traitsILi192ELi64ELi64ELi8ES3_EELb0ELb0ELb0ELb0ELb0ELb0ELb1EEEvNS_16Flash_bwd_paramsE,"ax",@progbits
	.sectioninfo	@"SHI_REGISTERS=255"
	.align	128
        .global         _ZN5flash44flash_bwd_dq_dk_dv_loop_seqk_parallel_kernelI23Flash_bwd_kernel_traitsILi192ELi64ELi64ELi8ELi4ELi2ELi2ELb0ELb0EN7cutlass10bfloat16_tE19Flash_kernel_traitsILi192ELi64ELi64ELi8ES3_EELb0ELb0ELb0ELb0ELb0ELb0ELb1EEEvNS_16Flash_bwd_paramsE
        .type           _ZN5flash44flash_bwd_dq_dk_dv_loop_seqk_parallel_kernelI23Flash_bwd_kernel_traitsILi192ELi64ELi64ELi8ELi4ELi2ELi2ELb0ELb0EN7cutlass10bfloat16_tE19Flash_kernel_traitsILi192ELi64ELi64ELi8ES3_EELb0ELb0ELb0ELb0ELb0ELb0ELb1EEEvNS_16Flash_bwd_paramsE,@function
        .size           _ZN5flash44flash_bwd_dq_dk_dv_loop_seqk_parallel_kernelI23Flash_bwd_kernel_traitsILi192ELi64ELi64ELi8ELi4ELi2ELi2ELb0ELb0EN7cutlass10bfloat16_tE19Flash_kernel_traitsILi192ELi64ELi64ELi8ES3_EELb0ELb0ELb0ELb0ELb0ELb0ELb1EEEvNS_16Flash_bwd_paramsE,(.L_x_1607 - _ZN5flash44flash_bwd_dq_dk_dv_loop_seqk_parallel_kernelI23Flash_bwd_kernel_traitsILi192ELi64ELi64ELi8ELi4ELi2ELi2ELb0ELb0EN7cutlass10bfloat16_tE19Flash_kernel_traitsILi192ELi64ELi64ELi8ES3_EELb0ELb0ELb0ELb0ELb0ELb0ELb1EEEvNS_16Flash_bwd_paramsE)
        .other          _ZN5flash44flash_bwd_dq_dk_dv_loop_seqk_parallel_kernelI23Flash_bwd_kernel_traitsILi192ELi64ELi64ELi8ELi4ELi2ELi2ELb0ELb0EN7cutlass10bfloat16_tE19Flash_kernel_traitsILi192ELi64ELi64ELi8ES3_EELb0ELb0ELb0ELb0ELb0ELb0ELb1EEEvNS_16Flash_bwd_paramsE,@"STO_CUDA_ENTRY STV_DEFAULT"
_ZN5flash44flash_bwd_dq_dk_dv_loop_seqk_parallel_kernelI23Flash_bwd_kernel_traitsILi192ELi64ELi64ELi8ELi4ELi2ELi2ELb0ELb0EN7cutlass10bfloat16_tE19Flash_kernel_traitsILi192ELi64ELi64ELi8ES3_EELb0ELb0ELb0ELb0ELb0ELb0ELb1EEEvNS_16Flash_bwd_paramsE:
.text._ZN5flash44flash_bwd_dq_dk_dv_loop_seqk_parallel_kernelI23Flash_bwd_kernel_traitsILi192ELi64ELi64ELi8ELi4ELi2ELi2ELb0ELb0EN7cutlass10bfloat16_tE19Flash_kernel_traitsILi192ELi64ELi64ELi8ES3_EELb0ELb0ELb0ELb0ELb0ELb0ELb1EEEvNS_16Flash_bwd_paramsE:
        /* <DEDUP_REMOVED lines=142> */
.L_x_1134:
        /* <DEDUP_REMOVED lines=35> */
.L_x_1088:
        /* <DEDUP_REMOVED lines=44> */
.L_x_1090:
        /* <DEDUP_REMOVED lines=15> */
.L_x_1091:
        /* <DEDUP_REMOVED lines=86> */
.L_x_1092:
[----:B------:R-:W-:-:S04]  /*1420*/  IMAD R8, R32, c[0x0][0x1c0], R33 ;  /* 0x0000700020087a24 */ /* 0x000fc800078e0221 */
[----:B------:R-:W-:Y:S02]  /*1430*/  IMAD R8, R8, c[0x0][0x224], RZ ;  /* 0x0000890008087a24 */ /* 0x000fe400078e02ff */
.L_x_1093:
        /* <DEDUP_REMOVED lines=98> */
.L_x_1096:
[----:B------:R-:W-:Y:S05]  /*1a60*/  BSYNC B0 ;  /* 0x0000000000007941 */ /* 0x000fea0003800000 */
.L_x_1095:
        /* <DEDUP_REMOVED lines=39> */
.L_x_1098:
[----:B------:R-:W-:Y:S05]  /*1ce0*/  BSYNC B0 ;  /* 0x0000000000007941 */ /* 0x000fea0003800000 */
.L_x_1097:
        /* <DEDUP_REMOVED lines=19> */
.L_x_1100:
        /* <DEDUP_REMOVED lines=28> */
.L_x_1101:
[----:B------:R-:W-:Y:S05]  /*1fe0*/  BSYNC B0 ;  /* 0x0000000000007941 */ /* 0x000fea0003800000 */
.L_x_1099:
        /* <DEDUP_REMOVED lines=17> */
.L_x_1103:
        /* <DEDUP_REMOVED lines=38> */
.L_x_1104:
[----:B------:R-:W-:Y:S05]  /*2360*/  BSYNC B0 ;  /* 0x0000000000007941 */ /* 0x000fea0003800000 */
.L_x_1102:
        /* <DEDUP_REMOVED lines=60> */
.L_x_1106:
[----:B-1----:R-:W-:Y:S05]  /*2730*/  BSYNC B0 ;  /* 0x0000000000007941 */ /* 0x002fea0003800000 */
.L_x_1105:
        /* <DEDUP_REMOVED lines=38> */
.L_x_1108:
[----:B------:R-:W-:Y:S05]  /*29a0*/  BSYNC B0 ;  /* 0x0000000000007941 */ /* 0x000fea0003800000 */
.L_x_1107:
        /* <DEDUP_REMOVED lines=45> */
.L_x_1110:
[----:B------:R-:W-:Y:S05]  /*2c80*/  BSYNC B0 ;  /* 0x0000000000007941 */ /* 0x000fea0003800000 */
.L_x_1109:
        /* <DEDUP_REMOVED lines=37> */
.L_x_1112:
[----:B------:R-:W-:Y:S05]  /*2ee0*/  BSYNC B0 ;  /* 0x0000000000007941 */ /* 0x000fea0003800000 */
.L_x_1111:
        /* <DEDUP_REMOVED lines=106> */
.L_x_1115:
        /* <DEDUP_REMOVED lines=8> */
[----:B------:R-:W-:Y:S06]  /*3610*/  LDSM.16.M88.4 R16, [R175] ;  /* 0x00000000af10783b */ /* 0x000fec0000000200 */
[----:B------:R-:W2:Y:S06]  /*3620*/  LDSM.16.M88.4 R8, [R169+0x12000] ;  /* 0x01200000a908783b */ /* 0x000eac0000000200 */
[----:B------:R-:W1:Y:S06]  /*3630*/  LDSM.16.M88.4 R68, [R169+0x12800] ;  /* 0x01280000a944783b */ /* 0x000e6c0000000200 */
[----:B------:R-:W-:Y:S06]  /*3640*/  LDSM.16.M88.4 R72, [R0] ;  /* 0x000000000048783b */ /* 0x000fec0000000200 */
[----:B------:R-:W3:Y:S06]  /*3650*/  LDSM.16.M88.4 R76, [R170+0x12000] ;  /* 0x01200000aa4c783b */ /* 0x000eec0000000200 */
[----:B------:R-:W4:Y:S06]  /*3660*/  LDSM.16.M88.4 R80, [R170+0x12800] ;  /* 0x01280000aa50783b */ /* 0x000f2c0000000200 */
[----:B------:R-:W-:Y:S06]  /*3670*/  LDSM.16.M88.4 R84, [R2] ;  /* 0x000000000254783b */ /* 0x000fec0000000200 */
[----:B------:R-:W4:Y:S01]  /*3680*/  LDSM.16.M88.4 R88, [R172+0x12000] ;  /* 0x01200000ac58783b */ /* 0x000f220000000200 */
[C---:B--2---:R-:W-:Y:S05]  /*3690*/  HMMA.16816.F32.BF16 R4, R16.reuse, R8, RZ ;  /* 0x000000081004723c */ /* 0x044fea00000418ff */
[----:B------:R-:W-:Y:S03]  /*36a0*/  LDSM.16.M88.4 R92, [R3] ;  /* 0x00000000035c783b */ /* 0x000fe60000000200 */
[C---:B------:R-:W-:Y:S03]  /*36b0*/  HMMA.16816.F32.BF16 R8, R16.reuse, R10, RZ ;  /* 0x0000000a1008723c */ /* 0x040fe600000418ff */
[----:B------:R-:W-:Y:S05]  /*36c0*/  LDSM.16.M88.4 R96, [R171+0x12000] ;  /* 0x01200000ab60783b */ /* 0x000fea0000000200 */
[C---:B-1----:R-:W-:Y:S08]  /*36d0*/  HMMA.16816.F32.BF16 R12, R16.reuse, R68, RZ ;  /* 0x00000044100c723c */ /* 0x042ff000000418ff */
        /* <DEDUP_REMOVED lines=50> */
[----:B------:R3:W2:Y:S01]  /*3a00*/  LDSM.16.M88.4 R76, [R2+0x4000] ;  /* 0x00400000024c783b */ /* 0x0006a20000000200 */
        /* <DEDUP_REMOVED lines=8> */
[----:B------:R-:W-:Y:S01]  /*3a90*/  FSETP.NEU.FTZ.AND P1, PT, R203, -INF , PT ;  /* 0xff800000cb00780b */ /* 0x000fe20003f3d000 */
[----:B------:R3:W4:Y:S01]  /*3aa0*/  LDSM.16.M88.4 R84, [R3+0x4000] ;  /* 0x004000000354783b */ /* 0x0007220000000200 */
[C---:B------:R-:W-:Y:S08]  /*3ab0*/  HMMA.16816.F32.BF16 R4, R92.reuse, R96, R4 ;  /* 0x000000605c04723c */ /* 0x040ff00000041804 */
[C---:B------:R-:W-:Y:S08]  /*3ac0*/  HMMA.16816.F32.BF16 R8, R92.reuse, R98, R8 ;  /* 0x000000625c08723c */ /* 0x040ff00000041808 */
[C---:B--2---:R-:W-:Y:S04]  /*3ad0*/  HMMA.16816.F32.BF16 R12, R92.reuse, R72, R12 ;  /* 0x000000485c0c723c */ /* 0x044fe8000004180c */
[----:B---3--:R-:W-:Y:S04]  /*3ae0*/  @P0 LEA R3, R234, R243, 0x6 ;  /* 0x000000f3ea030211 */ /* 0x008fe800078e30ff */
[----:B------:R-:W-:Y:S03]  /*3af0*/  HMMA.16816.F32.BF16 R16, R92, R74, R16 ;  /* 0x0000004a5c10723c */ /* 0x000fe60000041810 */
[-C--:B------:R-:W-:Y:S05]  /*3b00*/  @P0 ISETP.GE.AND P2, PT, R3, R193.reuse, PT ;  /* 0x000000c10300020c */ /* 0x080fea0003f46270 */
[C---:B------:R-:W-:Y:S08]  /*3b10*/  HMMA.16816.F32.BF16 R4, R76.reuse, R80, R4 ;  /* 0x000000504c04723c */ /* 0x040ff00000041804 */
[C---:B------:R-:W-:Y:S08]  /*3b20*/  HMMA.16816.F32.BF16 R8, R76.reuse, R82, R8 ;  /* 0x000000524c08723c */ /* 0x040ff00000041808 */
[C---:B-1----:R-:W-:Y:S08]  /*3b30*/  HMMA.16816.F32.BF16 R12, R76.reuse, R68, R12 ;  /* 0x000000444c0c723c */ /* 0x042ff0000004180c */
[----:B------:R-:W-:Y:S01]  /*3b40*/  HMMA.16816.F32.BF16 R16, R76, R70, R16 ;  /* 0x000000464c10723c */ /* 0x000fe20000041810 */
[----:B------:R-:W1:Y:S07]  /*3b50*/  LDSM.16.M88.4 R68, [R171+0x16800] ;  /* 0x01680000ab44783b */ /* 0x000e6e0000000200 */
[C---:B----4-:R-:W-:Y:S08]  /*3b60*/  HMMA.16816.F32.BF16 R4, R84.reuse, R88, R4 ;  /* 0x000000585404723c */ /* 0x050ff00000041804 */
[C---:B------:R-:W-:Y:S11]  /*3b70*/  HMMA.16816.F32.BF16 R8, R84.reuse, R90, R8 ;  /* 0x0000005a5408723c */ /* 0x040ff60000041808 */
[----:B------:R-:W-:Y:S05]  /*3b80*/  @!UPT UIADD3 URZ, URZ, URZ, URZ ;  /* 0x0000003f3f3ff290 */ /* 0x000fea000fffe03f */
[----:B------:R-:W-:Y:S02]  /*3b90*/  FMUL.FTZ R4, R4, c[0x0][0x2ec] ;  /* 0x0000bb0004047a20 */ /* 0x000fe40000410000 */
[----:B------:R-:W-:Y:S02]  /*3ba0*/  FMUL.FTZ R5, R5, c[0x0][0x2ec] ;  /* 0x0000bb0005057a20 */ /* 0x000fe40000410000 */
[----:B------:R-:W2:Y:S01]  /*3bb0*/  MUFU.TANH R88, R4 ;  /* 0x0000000400587308 */ /* 0x000ea20000002400 */
[----:B------:R-:W-:Y:S02]  /*3bc0*/  FMUL.FTZ R6, R6, c[0x0][0x2ec] ;  /* 0x0000bb0006067a20 */ /* 0x000fe40000410000 */
[----:B------:R-:W-:Y:S01]  /*3bd0*/  FMUL.FTZ R7, R7, c[0x0][0x2ec] ;  /* 0x0000bb0007077a20 */ /* 0x000fe20000410000 */
[C---:B-1----:R-:W-:Y:S03]  /*3be0*/  HMMA.16816.F32.BF16 R12, R84.reuse, R68, R12 ;  /* 0x00000044540c723c */ /* 0x042fe6000004180c */
[----:B------:R-:W-:Y:S03]  /*3bf0*/  FMUL.FTZ R8, R8, c[0x0][0x2ec] ;  /* 0x0000bb0008087a20 */ /* 0x000fe60000410000 */
[----:B------:R-:W1:Y:S01]  /*3c00*/  MUFU.TANH R83, R5 ;  /* 0x0000000500537308 */ /* 0x000e620000002400 */
[----:B------:R-:W-:Y:S01]  /*3c10*/  FMUL.FTZ R9, R9, c[0x0][0x2ec] ;  /* 0x0000bb0009097a20 */ /* 0x000fe20000410000 */
[----:B------:R-:W-:Y:S04]  /*3c20*/  HMMA.16816.F32.BF16 R16, R84, R70, R16 ;  /* 0x000000465410723c */ /* 0x000fe80000041810 */
[----:B------:R-:W-:Y:S02]  /*3c30*/  FMUL.FTZ R10, R10, c[0x0][0x2ec] ;  /* 0x0000bb000a0a7a20 */ /* 0x000fe40000410000 */
[----:B------:R-:W-:Y:S02]  /*3c40*/  FMUL.FTZ R11, R11, c[0x0][0x2ec] ;  /* 0x0000bb000b0b7a20 */ /* 0x000fe40000410000 */
[----:B------:R3:W4:Y:S01]  /*3c50*/  MUFU.TANH R93, R6 ;  /* 0x00000006005d7308 */ /* 0x0007220000002400 */
[----:B--2---:R-:W-:Y:S03]  /*3c60*/  MOV R0, R88 ;  /* 0x0000005800007202 */ /* 0x004fe60000000f00 */
[----:B------:R-:W-:Y:S02]  /*3c70*/  @P0 FSEL R0, R88, -INF , !P2 ;  /* 0xff80000058000808 */ /* 0x000fe40005000000 */
[----:B------:R-:W-:Y:S04]  /*3c80*/  @P0 IADD3 R4, R3, 0x1, RZ ;  /* 0x0000000103040810 */ /* 0x000fe80007ffe0ff */
[----:B------:R-:W2:Y:S01]  /*3c90*/  MUFU.TANH R92, R7 ;  /* 0x00000007005c7308 */ /* 0x000ea20000002400 */
[----:B------:R-:W-:Y:S01]  /*3ca0*/  FMUL.FTZ R12, R12, c[0x0][0x2ec] ;  /* 0x0000bb000c0c7a20 */ /* 0x000fe20000410000 */
[----:B------:R-:W-:Y:S01]  /*3cb0*/  @P0 ISETP.GE.AND P3, PT, R4, R193, PT ;  /* 0x000000c10400020c */ /* 0x000fe20003f66270 */
[--C-:B------:R-:W-:Y:S01]  /*3cc0*/  FFMA.FTZ R4, R0, c[0x0][0x23c], -R2.reuse ;  /* 0x00008f0000047a23 */ /* 0x100fe20000010802 */
[----:B-1----:R-:W-:Y:S01]  /*3cd0*/  MOV R0, R83 ;  /* 0x0000005300007202 */ /* 0x002fe20000000f00 */
[----:B------:R-:W-:Y:S01]  /*3ce0*/  FMUL.FTZ R5, R203, 1.4426950216293334961 ;  /* 0x3fb8aa3bcb057820 */ /* 0x000fe20000410000 */
[----:B------:R-:W-:Y:S01]  /*3cf0*/  @P0 FSEL R0, R83, -INF , !P3 ;  /* 0xff80000053000808 */ /* 0x000fe20005800000 */
[----:B------:R-:W-:Y:S03]  /*3d00*/  FMUL.FTZ R13, R13, c[0x0][0x2ec] ;  /* 0x0000bb000d0d7a20 */ /* 0x000fe60000410000 */
[----:B------:R4:W-:Y:S01]  /*3d10*/  MUFU.EX2 R94, R4 ;  /* 0x00000004005e7308 */ /* 0x0009e20000000800 */
[----:B------:R-:W-:Y:S02]  /*3d20*/  FMUL.FTZ R14, R14, c[0x0][0x2ec] ;  /* 0x0000bb000e0e7a20 */ /* 0x000fe40000410000 */
[----:B------:R-:W-:Y:S02]  /*3d30*/  FMUL.FTZ R15, R15, c[0x0][0x2ec] ;  /* 0x0000bb000f0f7a20 */ /* 0x000fe40000410000 */
[----:B---3--:R-:W-:Y:S01]  /*3d40*/  FFMA.FTZ R6, R0, c[0x0][0x23c], -R2 ;  /* 0x00008f0000067a23 */ /* 0x008fe20000010802 */
[----:B------:R-:W-:Y:S01]  /*3d50*/  FSEL R0, R5, RZ, P1 ;  /* 0x000000ff05007208 */ /* 0x000fe20000800000 */
[----:B------:R-:W-:Y:S02]  /*3d60*/  FMUL.FTZ R16, R16, c[0x0][0x2ec] ;  /* 0x0000bb0010107a20 */ /* 0x000fe40000410000 */
[----:B------:R-:W-:Y:S01]  /*3d70*/  FMUL.FTZ R17, R17, c[0x0][0x2ec] ;  /* 0x0000bb0011117a20 */ /* 0x000fe20000410000 */
[----:B------:R1:W-:Y:S01]  /*3d80*/  MUFU.EX2 R148, R6 ;  /* 0x0000000600947308 */ /* 0x0003e20000000800 */
[----:B------:R-:W-:Y:S02]  /*3d90*/  FMUL.FTZ R18, R18, c[0x0][0x2ec] ;  /* 0x0000bb0012127a20 */ /* 0x000fe40000410000 */
[----:B------:R-:W-:Y:S07]  /*3da0*/  FMUL.FTZ R19, R19, c[0x0][0x2ec] ;  /* 0x0000bb0013137a20 */ /* 0x000fee0000410000 */
[----:B------:R-:W3:Y:S01]  /*3db0*/  MUFU.TANH R89, R8 ;  /* 0x0000000800597308 */ /* 0x000ee20000002400 */
[----:B----4-:R-:W-:Y:S02]  /*3dc0*/  MOV R4, R93 ;  /* 0x0000005d00047202 */ /* 0x010fe40000000f00 */
[----:B------:R-:W-:Y:S07]  /*3dd0*/  @P0 FSEL R4, R93, -INF , !P2 ;  /* 0xff8000005d040808 */ /* 0x000fee0005000000 */
[----:B------:R-:W4:Y:S01]  /*3de0*/  MUFU.TANH R82, R9 ;  /* 0x0000000900527308 */ /* 0x000f220000002400 */
[--C-:B------:R-:W-:Y:S01]  /*3df0*/  FFMA.FTZ R5, R4, c[0x0][0x23c], -R0.reuse ;  /* 0x00008f0004057a23 */ /* 0x100fe20000010800 */
[----:B--2---:R-:W-:Y:S02]  /*3e00*/  MOV R4, R92 ;  /* 0x0000005c00047202 */ /* 0x004fe40000000f00 */
[----:B------:R-:W-:Y:S02]  /*3e10*/  @P0 FSEL R4, R92, -INF , !P3 ;  /* 0xff8000005c040808 */ /* 0x000fe40005800000 */
[C---:B-1----:R-:W-:Y:S04]  /*3e20*/  @P0 IADD3 R6, R3.reuse, 0x8, RZ ;  /* 0x0000000803060810 */ /* 0x042fe80007ffe0ff */
[----:B------:R1:W-:Y:S01]  /*3e30*/  MUFU.EX2 R157, R5 ;  /* 0x00000005009d7308 */ /* 0x0003e20000000800 */
[-C--:B------:R-:W-:Y:S02]  /*3e40*/  @P0 ISETP.GE.AND P1, PT, R6, R193.reuse, PT ;  /* 0x000000c10600020c */ /* 0x080fe40003f26270 */
[C---:B------:R-:W-:Y:S04]  /*3e50*/  @P0 IADD3 R6, R3.reuse, 0x9, RZ ;  /* 0x0000000903060810 */ /* 0x040fe80007ffe0ff */
[----:B------:R-:W-:Y:S02]  /*3e60*/  @P0 ISETP.GE.AND P2, PT, R6, R193, PT ;  /* 0x000000c10600020c */ /* 0x000fe40003f46270 */
[----:B------:R-:W-:Y:S01]  /*3e70*/  @P0 IADD3 R6, R3, 0x10, RZ ;  /* 0x0000001003060810 */ /* 0x000fe20007ffe0ff */
[----:B------:R-:W2:Y:S10]  /*3e80*/  MUFU.TANH R91, R10 ;  /* 0x0000000a005b7308 */ /* 0x000eb40000002400 */
[----:B------:R-:W2:Y:S01]  /*3e90*/  MUFU.TANH R90, R11 ;  /* 0x0000000b005a7308 */ /* 0x000ea20000002400 */
[----:B-1----:R-:W-:Y:S01]  /*3ea0*/  FFMA.FTZ R5, R4, c[0x0][0x23c], -R0 ;  /* 0x00008f0004057a23 */ /* 0x002fe20000010800 */
[----:B---3--:R-:W-:Y:S02]  /*3eb0*/  MOV R4, R89 ;  /* 0x0000005900047202 */ /* 0x008fe40000000f00 */
[----:B------:R-:W-:Y:S06]  /*3ec0*/  @P0 FSEL R4, R89, -INF , !P1 ;  /* 0xff80000059040808 */ /* 0x000fec0004800000 */
[----:B------:R1:W-:Y:S10]  /*3ed0*/  MUFU.EX2 R155, R5 ;  /* 0x00000005009b7308 */ /* 0x0003f40000000800 */
[----:B------:R-:W3:Y:S10]  /*3ee0*/  MUFU.TANH R81, R12 ;  /* 0x0000000c00517308 */ /* 0x000ef40000002400 */
[----:B------:R-:W2:Y:S01]  /*3ef0*/  MUFU.TANH R80, R13 ;  /* 0x0000000d00507308 */ /* 0x000ea20000002400 */
[--C-:B-1----:R-:W-:Y:S01]  /*3f00*/  FFMA.FTZ R5, R4, c[0x0][0x23c], -R2.reuse ;  /* 0x00008f0004057a23 */ /* 0x102fe20000010802 */
[----:B----4-:R-:W-:Y:S02]  /*3f10*/  MOV R4, R82 ;  /* 0x0000005200047202 */ /* 0x010fe40000000f00 */
[----:B------:R-:W-:Y:S06]  /*3f20*/  @P0 FSEL R4, R82, -INF , !P2 ;  /* 0xff80000052040808 */ /* 0x000fec0005000000 */
[----:B------:R1:W-:Y:S10]  /*3f30*/  MUFU.EX2 R98, R5 ;  /* 0x0000000500627308 */ /* 0x0003f40000000800 */
[----:B------:R-:W4:Y:S10]  /*3f40*/  MUFU.TANH R87, R14 ;  /* 0x0000000e00577308 */ /* 0x000f340000002400 */
[----:B------:R-:W3:Y:S01]  /*3f50*/  MUFU.TANH R86, R15 ;  /* 0x0000000f00567308 */ /* 0x000ee20000002400 */
[----:B-1----:R-:W-:Y:S01]  /*3f60*/  FFMA.FTZ R5, R4, c[0x0][0x23c], -R2 ;  /* 0x00008f0004057a23 */ /* 0x002fe20000010802 */
[----:B--2---:R-:W-:Y:S02]  /*3f70*/  MOV R4, R91 ;  /* 0x0000005b00047202 */ /* 0x004fe40000000f00 */
[----:B------:R-:W-:Y:S02]  /*3f80*/  @P0 FSEL R4, R91, -INF , !P1 ;  /* 0xff8000005b040808 */ /* 0x000fe40004800000 */
[-C--:B------:R-:W-:Y:S04]  /*3f90*/  @P0 ISETP.GE.AND P1, PT, R6, R193.reuse, PT ;  /* 0x000000c10600020c */ /* 0x080fe80003f26270 */
[----:B------:R1:W-:Y:S01]  /*3fa0*/  MUFU.EX2 R97, R5 ;  /* 0x0000000500617308 */ /* 0x0003e20000000800 */
[C---:B------:R-:W-:Y:S09]  /*3fb0*/  @P0 IADD3 R6, R3.reuse, 0x11, RZ ;  /* 0x0000001103060810 */ /* 0x040ff20007ffe0ff */
[----:B------:R-:W-:Y:S10]  /*3fc0*/  MUFU.TANH R79, R16 ;  /* 0x00000010004f7308 */ /* 0x000ff40000002400 */
[----:B------:R-:W2:Y:S01]  /*3fd0*/  MUFU.TANH R78, R17 ;  /* 0x00000011004e7308 */ /* 0x000ea20000002400 */
[--C-:B-1----:R-:W-:Y:S01]  /*3fe0*/  FFMA.FTZ R5, R4, c[0x0][0x23c], -R0.reuse ;  /* 0x00008f0004057a23 */ /* 0x102fe20000010800 */
[----:B------:R-:W-:Y:S02]  /*3ff0*/  MOV R4, R90 ;  /* 0x0000005a00047202 */ /* 0x000fe40000000f00 */
[----:B------:R-:W-:Y:S02]  /*4000*/  @P0 FSEL R4, R90, -INF , !P2 ;  /* 0xff8000005a040808 */ /* 0x000fe40005000000 */
[----:B------:R-:W-:Y:S04]  /*4010*/  @P0 ISETP.GE.AND P2, PT, R6, R193, PT ;  /* 0x000000c10600020c */ /* 0x000fe80003f46270 */
[----:B------:R1:W-:Y:S01]  /*4020*/  MUFU.EX2 R154, R5 ;  /* 0x00000005009a7308 */ /* 0x0003e20000000800 */
[C---:B------:R-:W-:Y:S02]  /*4030*/  @P0 IADD3 R6, R3.reuse, 0x18, RZ ;  /* 0x0000001803060810 */ /* 0x040fe40007ffe0ff */
[----:B------:R-:W-:Y:S07]  /*4040*/  @P0 IADD3 R3, R3, 0x19, RZ ;  /* 0x0000001903030810 */ /* 0x000fee0007ffe0ff */
[----:B------:R-:W2:Y:S10]  /*4050*/  MUFU.TANH R85, R18 ;  /* 0x0000001200557308 */ /* 0x000eb40000002400 */
[----:B------:R-:W-:Y:S01]  /*4060*/  MUFU.TANH R84, R19 ;  /* 0x0000001300547308 */ /* 0x000fe20000002400 */
[----:B-1----:R-:W-:Y:S01]  /*4070*/  FFMA.FTZ R5, R4, c[0x0][0x23c], -R0 ;  /* 0x00008f0004057a23 */ /* 0x002fe20000010800 */
[----:B---3--:R-:W-:Y:S02]  /*4080*/  MOV R4, R81 ;  /* 0x0000005100047202 */ /* 0x008fe40000000f00 */
[----:B------:R-:W-:Y:S06]  /*4090*/  @P0 FSEL R4, R81, -INF , !P1 ;  /* 0xff80000051040808 */ /* 0x000fec0004800000 */
[----:B------:R1:W3:Y:S02]  /*40a0*/  MUFU.EX2 R152, R5 ;  /* 0x0000000500987308 */ /* 0x0002e40000000800 */
[--C-:B-1----:R-:W-:Y:S01]  /*40b0*/  FFMA.FTZ R5, R4, c[0x0][0x23c], -R2.reuse ;  /* 0x00008f0004057a23 */ /* 0x102fe20000010802 */
[----:B------:R-:W-:Y:S02]  /*40c0*/  MOV R4, R80 ;  /* 0x0000005000047202 */ /* 0x000fe40000000f00 */
[----:B------:R-:W-:Y:S05]  /*40d0*/  @P0 FSEL R4, R80, -INF , !P2 ;  /* 0xff80000050040808 */ /* 0x000fea0005000000 */
[----:B------:R1:W-:Y:S02]  /*40e0*/  MUFU.EX2 R149, R5 ;  /* 0x0000000500957308 */ /* 0x0003e40000000800 */
[----:B-1----:R-:W-:Y:S01]  /*40f0*/  FFMA.FTZ R5, R4, c[0x0][0x23c], -R2 ;  /* 0x00008f0004057a23 */ /* 0x002fe20000010802 */
[----:B----4-:R-:W-:Y:S02]  /*4100*/  MOV R4, R87 ;  /* 0x0000005700047202 */ /* 0x010fe40000000f00 */
[----:B------:R-:W-:Y:S05]  /*4110*/  @P0 FSEL R4, R87, -INF , !P1 ;  /* 0xff80000057040808 */ /* 0x000fea0004800000 */
[----:B------:R1:W4:Y:S01]  /*4120*/  MUFU.EX2 R99, R5 ;  /* 0x0000000500637308 */ /* 0x0003220000000800 */
[-C--:B------:R-:W-:Y:S01]  /*4130*/  @P0 ISETP.GE.AND P1, PT, R6, R193.reuse, PT ;  /* 0x000000c10600020c */ /* 0x080fe20003f26270 */
[--C-:B-1----:R-:W-:Y:S01]  /*4140*/  FFMA.FTZ R5, R4, c[0x0][0x23c], -R0.reuse ;  /* 0x00008f0004057a23 */ /* 0x102fe20000010800 */
[----:B------:R-:W-:Y:S02]  /*4150*/  MOV R4, R86 ;  /* 0x0000005600047202 */ /* 0x000fe40000000f00 */
[----:B------:R-:W-:Y:S05]  /*4160*/  @P0 FSEL R4, R86, -INF , !P2 ;  /* 0xff80000056040808 */ /* 0x000fea0005000000 */
[----:B------:R1:W-:Y:S01]  /*4170*/  MUFU.EX2 R156, R5 ;  /* 0x00000005009c7308 */ /* 0x0003e20000000800 */
[----:B------:R-:W-:Y:S02]  /*4180*/  @P0 ISETP.GE.AND P2, PT, R3, R193, PT ;  /* 0x000000c10300020c */ /* 0x000fe40003f46270 */
[----:B--2---:R-:W-:Y:S02]  /*4190*/  MOV R3, R78 ;  /* 0x0000004e00037202 */ /* 0x004fe40000000f00 */
[----:B------:R-:W-:Y:S01]  /*41a0*/  @P0 FSEL R3, R78, -INF , !P2 ;  /* 0xff8000004e030808 */ /* 0x000fe20005000000 */
[----:B-1----:R-:W-:Y:S01]  /*41b0*/  FFMA.FTZ R5, R4, c[0x0][0x23c], -R0 ;  /* 0x00008f0004057a23 */ /* 0x002fe20000010800 */
[----:B------:R-:W-:Y:S02]  /*41c0*/  MOV R4, R79 ;  /* 0x0000004f00047202 */ /* 0x000fe40000000f00 */
[----:B------:R-:W-:Y:S01]  /*41d0*/  @P0 FSEL R4, R79, -INF , !P1 ;  /* 0xff8000004f040808 */ /* 0x000fe20004800000 */
[----:B------:R3:W-:Y:S04]  /*41e0*/  MUFU.EX2 R153, R5 ;  /* 0x0000000500997308 */ /* 0x0007e80000000800 */
[--C-:B------:R-:W-:Y:S02]  /*41f0*/  FFMA.FTZ R4, R4, c[0x0][0x23c], -R2.reuse ;  /* 0x00008f0004047a23 */ /* 0x100fe40000010802 */
[----:B------:R-:W-:Y:S01]  /*4200*/  FFMA.FTZ R2, R3, c[0x0][0x23c], -R2 ;  /* 0x00008f0003027a23 */ /* 0x000fe20000010802 */
[----:B------:R-:W-:Y:S02]  /*4210*/  MOV R3, R85 ;  /* 0x0000005500037202 */ /* 0x000fe40000000f00 */
[----:B------:R-:W-:Y:S01]  /*4220*/  @P0 FSEL R3, R85, -INF , !P1 ;  /* 0xff80000055030808 */ /* 0x000fe20004800000 */
[----:B------:R1:W-:Y:S01]  /*4230*/  MUFU.EX2 R95, R2 ;  /* 0x00000002005f7308 */ /* 0x0003e20000000800 */
[----:B------:R-:W-:Y:S03]  /*4240*/  IADD3 R76, P1, R230, R213, RZ ;  /* 0x000000d5e64c7210 */ /* 0x000fe60007f3e0ff */
[--C-:B------:R-:W-:Y:S01]  /*4250*/  FFMA.FTZ R3, R3, c[0x0][0x23c], -R0.reuse ;  /* 0x00008f0003037a23 */ /* 0x100fe20000010800 */
[----:B------:R-:W-:Y:S02]  /*4260*/  IADD3.X R77, R229, R212, RZ, P1, !PT ;  /* 0x000000d4e54d7210 */ /* 0x000fe40000ffe4ff */
[C---:B------:R-:W-:Y:S03]  /*4270*/  LEA R188, P1, R252.reuse, R188, 0x2 ;  /* 0x000000bcfcbc7211 */ /* 0x040fe600078210ff */
[----:B------:R2:W-:Y:S01]  /*4280*/  MUFU.EX2 R151, R3 ;  /* 0x0000000300977308 */ /* 0x0005e20000000800 */
[----:B------:R-:W-:Y:S02]  /*4290*/  LEA.HI.X.SX32 R189, R252, R189, 0x2, P1 ;  /* 0x000000bdfcbd7211 */ /* 0x000fe400008f16ff */
[----:B---3--:R-:W-:Y:S07]  /*42a0*/  F2FP.BF16.PACK_AB R5, R152, R154 ;  /* 0x0000009a9805723e */ /* 0x008fee00000010ff */
[----:B------:R4:W3:Y:S01]  /*42b0*/  MUFU.EX2 R96, R4 ;  /* 0x0000000400607308 */ /* 0x0008e20000000800 */
[----:B-1----:R-:W-:Y:S02]  /*42c0*/  MOV R2, R84 ;  /* 0x0000005400027202 */ /* 0x002fe40000000f00 */
[----:B------:R-:W-:Y:S05]  /*42d0*/  @P0 FSEL R2, R84, -INF , !P2 ;  /* 0xff80000054020808 */ /* 0x000fea0005000000 */
[----:B------:R-:W-:Y:S01]  /*42e0*/  FFMA.FTZ R0, R2, c[0x0][0x23c], -R0 ;  /* 0x00008f0002007a23 */ /* 0x000fe20000010800 */
[----:B------:R-:W-:Y:S02]  /*42f0*/  F2FP.BF16.PACK_AB R2, R155, R157 ;  /* 0x0000009d9b02723e */ /* 0x000fe400000010ff */
[----:B--2---:R-:W-:Y:S01]  /*4300*/  F2FP.BF16.PACK_AB R3, R148, R94 ;  /* 0x0000005e9403723e */ /* 0x004fe200000010ff */
[----:B------:R1:W2:Y:S02]  /*4310*/  MUFU.EX2 R150, R0 ;  /* 0x0000000000967308 */ /* 0x0002a40000000800 */
[----:B------:R3:W-:Y:S06]  /*4320*/  STS [R204+0x20400], R2 ;  /* 0x02040002cc007388 */ /* 0x0007ec0000000800 */
[----:B------:R2:W-:Y:S01]  /*4330*/  STS [R204+0x20000], R3 ;  /* 0x02000003cc007388 */ /* 0x0005e20000000800 */
[----:B----4-:R-:W-:Y:S05]  /*4340*/  F2FP.BF16.PACK_AB R4, R99, R149 ;  /* 0x000000956304723e */ /* 0x010fea00000010ff */
[----:B------:R-:W-:Y:S01]  /*4350*/  STS [R207+0x20400], R5 ;  /* 0x02040005cf007388 */ /* 0x000fe20000000800 */
[----:B-1----:R-:W-:Y:S02]  /*4360*/  F2FP.BF16.PACK_AB R0, R97, R98 ;  /* 0x000000626100723e */ /* 0x002fe400000010ff */
[----:B---3--:R-:W-:Y:S03]  /*4370*/  F2FP.BF16.PACK_AB R2, R95, R96 ;  /* 0x000000605f02723e */ /* 0x008fe600000010ff */
[----:B------:R1:W-:Y:S01]  /*4380*/  STS [R207+0x20000], R0 ;  /* 0x02000000cf007388 */ /* 0x0003e20000000800 */
[----:B--2---:R-:W-:Y:S05]  /*4390*/  F2FP.BF16.PACK_AB R3, R153, R156 ;  /* 0x0000009c9903723e */ /* 0x004fea00000010ff */
[----:B------:R-:W-:Y:S06]  /*43a0*/  STS [R205+0x20000], R4 ;  /* 0x02000004cd007388 */ /* 0x000fec0000000800 */
[----:B------:R2:W-:Y:S06]  /*43b0*/  STS [R205+0x20400], R3 ;  /* 0x02040003cd007388 */ /* 0x0005ec0000000800 */
[----:B------:R3:W-:Y:S01]  /*43c0*/  STS [R206+0x20000], R2 ;  /* 0x02000002ce007388 */ /* 0x0007e20000000800 */
[----:B-1----:R-:W-:Y:S05]  /*43d0*/  F2FP.BF16.PACK_AB R0, R150, R151 ;  /* 0x000000979600723e */ /* 0x002fea00000010ff */
[----:B------:R1:W-:Y:S06]  /*43e0*/  STS [R206+0x20400], R0 ;  /* 0x02040000ce007388 */ /* 0x0003ec0000000800 */
[----:B------:R-:W-:Y:S01]  /*43f0*/  LDSM.16.M88.4 R16, [R176+0xc000] ;  /* 0x00c00000b010783b */ /* 0x000fe20000000200 */
[----:B--2---:R-:W-:Y:S04]  /*4400*/  FFMA.FTZ R3, -R83, R83, 1 ;  /* 0x3f80000053037423 */ /* 0x004fe80000010153 */
[----:B------:R-:W-:Y:S01]  /*4410*/  FMUL.FTZ R3, R3, c[0x0][0x2ec] ;  /* 0x0000bb0003037a20 */ /* 0x000fe20000410000 */
[----:B------:R-:W2:Y:S06]  /*4420*/  LDSM.16.M88.4 R8, [R169+0x18000] ;  /* 0x01800000a908783b */ /* 0x000eac0000000200 */
[----:B------:R-:W4:Y:S06]  /*4430*/  LDSM.16.M88.4 R68, [R169+0x18800] ;  /* 0x01880000a944783b */ /* 0x000f2c0000000200 */
[----:B---3--:R-:W3:Y:S06]  /*4440*/  LDG.E R2, [R76.64] ;  /* 0x000000064c027981 */ /* 0x008eec000c1e1900 */
[----:B------:R-:W-:Y:S06]  /*4450*/  LDSM.16.M88.4 R72, [R177+0xc000] ;  /* 0x00c00000b148783b */ /* 0x000fec0000000200 */
[----:B-1----:R1:W3:Y:S01]  /*4460*/  LDG.E R0, [R76.64+0x20] ;  /* 0x000020064c007981 */ /* 0x0022e2000c1e1900 */
[C---:B--2---:R-:W-:Y:S08]  /*4470*/  HMMA.16816.F32.BF16 R4, R16.reuse, R8, RZ ;  /* 0x000000081004723c */ /* 0x044ff000000418ff */
[C---:B------:R-:W-:Y:S08]  /*4480*/  HMMA.16816.F32.BF16 R8, R16.reuse, R10, RZ ;  /* 0x0000000a1008723c */ /* 0x040ff000000418ff */
[C---:B----4-:R-:W-:Y:S08]  /*4490*/  HMMA.16816.F32.BF16 R12, R16.reuse, R68, RZ ;  /* 0x00000044100c723c */ /* 0x050ff000000418ff */
[----:B------:R-:W-:Y:S01]  /*44a0*/  HMMA.16816.F32.BF16 R16, R16, R70, RZ ;  /* 0x000000461010723c */ /* 0x000fe200000418ff */
[----:B------:R-:W2:Y:S07]  /*44b0*/  LDSM.16.M88.4 R68, [R170+0x18000] ;  /* 0x01800000aa44783b */ /* 0x000eae0000000200 */
[C---:B--2---:R-:W-:Y:S08]  /*44c0*/  HMMA.16816.F32.BF16 R4, R72.reuse, R68, R4 ;  /* 0x000000444804723c */ /* 0x044ff00000041804 */
[C---:B------:R-:W-:Y:S01]  /*44d0*/  HMMA.16816.F32.BF16 R8, R72.reuse, R70, R8 ;  /* 0x000000464808723c */ /* 0x040fe20000041808 */
[----:B------:R-:W2:Y:S07]  /*44e0*/  LDSM.16.M88.4 R68, [R170+0x18800] ;  /* 0x01880000aa44783b */ /* 0x000eae0000000200 */
[C---:B--2---:R-:W-:Y:S08]  /*44f0*/  HMMA.16816.F32.BF16 R12, R72.reuse, R68, R12 ;  /* 0x00000044480c723c */ /* 0x044ff0000004180c */
[----:B------:R-:W-:Y:S01]  /*4500*/  HMMA.16816.F32.BF16 R16, R72, R70, R16 ;  /* 0x000000464810723c */ /* 0x000fe20000041810 */
[----:B------:R-:W-:Y:S06]  /*4510*/  LDSM.16.M88.4 R68, [R179+0xc000] ;  /* 0x00c00000b344783b */ /* 0x000fec0000000200 */
[----:B------:R-:W2:Y:S02]  /*4520*/  LDSM.16.M88.4 R72, [R172+0x18000] ;  /* 0x01800000ac48783b */ /* 0x000ea40000000200 */
        /* <DEDUP_REMOVED lines=65> */
[----:B------:R-:W2:Y:S11]  /*4940*/  LDSM.16.M88.4 R72, [R171+0x1c800] ;  /* 0x01c80000ab48783b */ /* 0x000eb60000000200 */
[----:B------:R-:W-:Y:S04]  /*4950*/  @!UPT UIADD3 URZ, URZ, URZ, URZ ;  /* 0x0000003f3f3ff290 */ /* 0x000fe8000fffe03f */
[C---:B---3--:R-:W-:Y:S02]  /*4960*/  FADD.FTZ R4, -R2.reuse, R4 ;  /* 0x0000000402047221 */ /* 0x048fe40000010100 */
[----:B------:R-:W-:Y:S02]  /*4970*/  FADD.FTZ R5, -R2, R5 ;  /* 0x0000000502057221 */ /* 0x000fe40000010100 */
[----:B-1----:R-:W-:Y:S02]  /*4980*/  FMUL.FTZ R76, R94, R4 ;  /* 0x000000045e4c7220 */ /* 0x002fe40000410000 */
[----:B------:R-:W-:Y:S04]  /*4990*/  FFMA.FTZ R4, -R88, R88, 1 ;  /* 0x3f80000058047423 */ /* 0x000fe80000010158 */
[----:B------:R-:W-:Y:S01]  /*49a0*/  FMUL.FTZ R4, R4, c[0x0][0x2ec] ;  /* 0x0000bb0004047a20 */ /* 0x000fe20000410000 */
[C---:B--2---:R-:W-:Y:S07]  /*49b0*/  HMMA.16816.F32.BF16 R12, R68.reuse, R72, R12 ;  /* 0x00000048440c723c */ /* 0x044fee000004180c */
[----:B------:R-:W-:Y:S01]  /*49c0*/  FFMA.FTZ R73, -R81, R81, 1 ;  /* 0x3f80000051497423 */ /* 0x000fe20000010151 */
[----:B------:R-:W-:Y:S04]  /*49d0*/  HMMA.16816.F32.BF16 R16, R68, R74, R16 ;  /* 0x0000004a4410723c */ /* 0x000fe80000041810 */
[----:B------:R-:W-:Y:S02]  /*49e0*/  FFMA.FTZ R72, -R80, R80, 1 ;  /* 0x3f80000050487423 */ /* 0x000fe40000010150 */
[----:B------:R-:W-:Y:S02]  /*49f0*/  FMUL.FTZ R73, R73, c[0x0][0x2ec] ;  /* 0x0000bb0049497a20 */ /* 0x000fe40000410000 */
[----:B------:R-:W-:Y:S04]  /*4a00*/  FMUL.FTZ R74, R148, R5 ;  /* 0x00000005944a7220 */ /* 0x000fe80000410000 */
[----:B------:R-:W-:Y:S02]  /*4a10*/  FADD.FTZ R5, -R2, R8 ;  /* 0x0000000802057221 */ /* 0x000fe40000010100 */
[----:B------:R-:W-:Y:S02]  /*4a20*/  FMUL.FTZ R74, R74, R3 ;  /* 0x000000034a4a7220 */ /* 0x000fe40000410000 */
[----:B------:R-:W-:Y:S02]  /*4a30*/  FFMA.FTZ R69, -R89, R89, 1 ;  /* 0x3f80000059457423 */ /* 0x000fe40000010159 */
[C---:B------:R-:W-:Y:S02]  /*4a40*/  FADD.FTZ R12, -R2.reuse, R12 ;  /* 0x0000000c020c7221 */ /* 0x040fe40000010100 */
[C---:B------:R-:W-:Y:S02]  /*4a50*/  FADD.FTZ R3, -R2.reuse, R13 ;  /* 0x0000000d02037221 */ /* 0x040fe40000010100 */
[----:B------:R-:W-:Y:S02]  /*4a60*/  FADD.FTZ R8, -R2, R9 ;  /* 0x0000000902087221 */ /* 0x000fe40000010100 */
[----:B------:R-:W-:Y:S02]  /*4a70*/  FMUL.FTZ R5, R98, R5 ;  /* 0x0000000562057220 */ /* 0x000fe40000410000 */
[----:B------:R-:W-:Y:S02]  /*4a80*/  FMUL.FTZ R75, R76, R4 ;  /* 0x000000044c4b7220 */ /* 0x000fe40000410000 */
[C---:B------:R-:W-:Y:S02]  /*4a90*/  FADD.FTZ R4, -R2.reuse, R16 ;  /* 0x0000001002047221 */ /* 0x040fe40000010100 */
[----:B------:R-:W-:Y:S02]  /*4aa0*/  FADD.FTZ R17, -R2, R17 ;  /* 0x0000001102117221 */ /* 0x000fe40000010100 */
[----:B------:R-:W-:Y:S02]  /*4ab0*/  FMUL.FTZ R69, R69, c[0x0][0x2ec] ;  /* 0x0000bb0045457a20 */ /* 0x000fe40000410000 */
[----:B------:R-:W-:Y:S02]  /*4ac0*/  FMUL.FTZ R2, R149, R12 ;  /* 0x0000000c95027220 */ /* 0x000fe40000410000 */
[----:B------:R-:W-:Y:S02]  /*4ad0*/  FMUL.FTZ R3, R99, R3 ;  /* 0x0000000363037220 */ /* 0x000fe40000410000 */
[----:B------:R-:W-:Y:S02]  /*4ae0*/  FMUL.FTZ R72, R72, c[0x0][0x2ec] ;  /* 0x0000bb0048487a20 */ /* 0x000fe40000410000 */
[----:B------:R-:W-:Y:S02]  /*4af0*/  FMUL.FTZ R69, R5, R69 ;  /* 0x0000004505457220 */ /* 0x000fe40000410000 */
[----:B------:R-:W-:Y:S02]  /*4b00*/  FMUL.FTZ R5, R95, R17 ;  /* 0x000000115f057220 */ /* 0x000fe40000410000 */
[----:B------:R-:W-:Y:S02]  /*4b10*/  FFMA.FTZ R71, -R79, R79, 1 ;  /* 0x3f8000004f477423 */ /* 0x000fe4000001014f */
[----:B------:R-:W-:Y:S02]  /*4b20*/  FFMA.FTZ R70, -R78, R78, 1 ;  /* 0x3f8000004e467423 */ /* 0x000fe4000001014e */
[----:B------:R-:W-:Y:S02]  /*4b30*/  FMUL.FTZ R73, R2, R73 ;  /* 0x0000004902497220 */ /* 0x000fe40000410000 */
[----:B------:R-:W-:Y:S02]  /*4b40*/  FMUL.FTZ R72, R3, R72 ;  /* 0x0000004803487220 */ /* 0x000fe40000410000 */
[C---:B------:R-:W-:Y:S02]  /*4b50*/  FADD.FTZ R2, -R0.reuse, R6 ;  /* 0x0000000600027221 */ /* 0x040fe40000010100 */
[----:B------:R-:W-:Y:S02]  /*4b60*/  FADD.FTZ R3, -R0, R7 ;  /* 0x0000000700037221 */ /* 0x000fe40000010100 */
[----:B------:R-:W-:Y:S02]  /*4b70*/  FFMA.FTZ R17, -R93, R93, 1 ;  /* 0x3f8000005d117423 */ /* 0x000fe4000001015d */
[----:B------:R-:W-:Y:S02]  /*4b80*/  FFMA.FTZ R16, -R92, R92, 1 ;  /* 0x3f8000005c107423 */ /* 0x000fe4000001015c */
[----:B------:R-:W-:Y:S02]  /*4b90*/  FMUL.FTZ R4, R96, R4 ;  /* 0x0000000460047220 */ /* 0x000fe40000410000 */
[----:B------:R-:W-:Y:S02]  /*4ba0*/  FMUL.FTZ R71, R71, c[0x0][0x2ec] ;  /* 0x0000bb0047477a20 */ /* 0x000fe40000410000 */
[----:B------:R-:W-:Y:S02]  /*4bb0*/  FMUL.FTZ R70, R70, c[0x0][0x2ec] ;  /* 0x0000bb0046467a20 */ /* 0x000fe40000410000 */
[----:B------:R-:W-:Y:S02]  /*4bc0*/  FMUL.FTZ R2, R157, R2 ;  /* 0x000000029d027220 */ /* 0x000fe40000410000 */
[----:B------:R-:W-:Y:S02]  /*4bd0*/  FMUL.FTZ R3, R155, R3 ;  /* 0x000000039b037220 */ /* 0x000fe40000410000 */
[----:B------:R-:W-:Y:S02]  /*4be0*/  FMUL.FTZ R17, R17, c[0x0][0x2ec] ;  /* 0x0000bb0011117a20 */ /* 0x000fe40000410000 */
[----:B------:R-:W-:Y:S02]  /*4bf0*/  FMUL.FTZ R16, R16, c[0x0][0x2ec] ;  /* 0x0000bb0010107a20 */ /* 0x000fe40000410000 */
[----:B------:R-:W-:Y:S02]  /*4c00*/  FADD.FTZ R18, -R0, R18 ;  /* 0x0000001200127221 */ /* 0x000fe40000010100 */
[----:B------:R-:W-:Y:S02]  /*4c10*/  FFMA.FTZ R68, -R82, R82, 1 ;  /* 0x3f80000052447423 */ /* 0x000fe40000010152 */
[----:B------:R-:W-:Y:S02]  /*4c20*/  FMUL.FTZ R71, R4, R71 ;  /* 0x0000004704477220 */ /* 0x000fe40000410000 */
[----:B------:R-:W-:Y:S02]  /*4c30*/  FMUL.FTZ R70, R5, R70 ;  /* 0x0000004605467220 */ /* 0x000fe40000410000 */
[C---:B------:R-:W-:Y:S02]  /*4c40*/  FADD.FTZ R4, -R0.reuse, R10 ;  /* 0x0000000a00047221 */ /* 0x040fe40000010100 */
[----:B------:R-:W-:Y:S02]  /*4c50*/  FADD.FTZ R5, -R0, R11 ;  /* 0x0000000b00057221 */ /* 0x000fe40000010100 */
[----:B------:R-:W-:Y:S02]  /*4c60*/  FMUL.FTZ R17, R2, R17 ;  /* 0x0000001102117220 */ /* 0x000fe40000410000 */
[----:B------:R-:W-:Y:S02]  /*4c70*/  FMUL.FTZ R16, R3, R16 ;  /* 0x0000001003107220 */ /* 0x000fe40000410000 */
[C---:B------:R-:W-:Y:S02]  /*4c80*/  FADD.FTZ R3, -R0.reuse, R14 ;  /* 0x0000000e00037221 */ /* 0x040fe40000010100 */
[----:B------:R-:W-:Y:S02]  /*4c90*/  FADD.FTZ R6, -R0, R15 ;  /* 0x0000000f00067221 */ /* 0x000fe40000010100 */
[----:B------:R-:W-:Y:S02]  /*4ca0*/  FFMA.FTZ R13, -R91, R91, 1 ;  /* 0x3f8000005b0d7423 */ /* 0x000fe4000001015b */
[----:B------:R-:W-:Y:S02]  /*4cb0*/  FFMA.FTZ R12, -R90, R90, 1 ;  /* 0x3f8000005a0c7423 */ /* 0x000fe4000001015a */
[----:B------:R-:W-:Y:S02]  /*4cc0*/  FADD.FTZ R2, -R0, R19 ;  /* 0x0000001300027221 */ /* 0x000fe40000010100 */
[----:B------:R-:W-:Y:S02]  /*4cd0*/  FMUL.FTZ R0, R151, R18 ;  /* 0x0000001297007220 */ /* 0x000fe40000410000 */
[----:B------:R-:W-:Y:S02]  /*4ce0*/  FFMA.FTZ R15, -R87, R87, 1 ;  /* 0x3f800000570f7423 */ /* 0x000fe40000010157 */
[----:B------:R-:W-:Y:S02]  /*4cf0*/  FFMA.FTZ R14, -R86, R86, 1 ;  /* 0x3f800000560e7423 */ /* 0x000fe40000010156 */
[----:B------:R-:W-:Y:S02]  /*4d00*/  FFMA.FTZ R19, -R85, R85, 1 ;  /* 0x3f80000055137423 */ /* 0x000fe40000010155 */
[----:B------:R-:W-:Y:S02]  /*4d10*/  FFMA.FTZ R18, -R84, R84, 1 ;  /* 0x3f80000054127423 */ /* 0x000fe40000010154 */
[----:B------:R-:W-:Y:S02]  /*4d20*/  FMUL.FTZ R8, R97, R8 ;  /* 0x0000000861087220 */ /* 0x000fe40000410000 */
[----:B------:R-:W-:Y:S02]  /*4d30*/  FMUL.FTZ R68, R68, c[0x0][0x2ec] ;  /* 0x0000bb0044447a20 */ /* 0x000fe40000410000 */
[----:B------:R-:W-:Y:S02]  /*4d40*/  FMUL.FTZ R4, R154, R4 ;  /* 0x000000049a047220 */ /* 0x000fe40000410000 */
[----:B------:R-:W-:Y:S02]  /*4d50*/  FMUL.FTZ R5, R152, R5 ;  /* 0x0000000598057220 */ /* 0x000fe40000410000 */
[----:B------:R-:W-:Y:S02]  /*4d60*/  FMUL.FTZ R13, R13, c[0x0][0x2ec] ;  /* 0x0000bb000d0d7a20 */ /* 0x000fe40000410000 */
[----:B------:R-:W-:Y:S02]  /*4d70*/  FMUL.FTZ R12, R12, c[0x0][0x2ec] ;  /* 0x0000bb000c0c7a20 */ /* 0x000fe40000410000 */
[----:B------:R-:W-:Y:S02]  /*4d80*/  FMUL.FTZ R3, R156, R3 ;  /* 0x000000039c037220 */ /* 0x000fe40000410000 */
[----:B------:R-:W-:Y:S02]  /*4d90*/  FMUL.FTZ R6, R153, R6 ;  /* 0x0000000699067220 */ /* 0x000fe40000410000 */
        /* <DEDUP_REMOVED lines=88> */
.L_x_1113:
        /* <DEDUP_REMOVED lines=138> */
.L_x_1114:
        /* <DEDUP_REMOVED lines=458> */
.L_x_1116:
        /* <DEDUP_REMOVED lines=15> */
.L_x_1117:
        /* <DEDUP_REMOVED lines=46> */
.L_x_1119:
[----:B------:R-:W-:Y:S05]  /*7c30*/  BSYNC B0 ;  /* 0x0000000000007941 */ /* 0x000fea0003800000 */
.L_x_1118:
        /* <DEDUP_REMOVED lines=20> */
.L_x_1121:
[----:B------:R-:W-:Y:S05]  /*7d80*/  BSYNC B0 ;  /* 0x0000000000007941 */ /* 0x000fea0003800000 */
.L_x_1120:
        /* <DEDUP_REMOVED lines=25> */
.L_x_1123:
[----:B------:R-:W-:Y:S05]  /*7f20*/  BSYNC B0 ;  /* 0x0000000000007941 */ /* 0x000fea0003800000 */
.L_x_1122:
        /* <DEDUP_REMOVED lines=19> */
.L_x_1094:
        /* <DEDUP_REMOVED lines=19> */
.L_x_1125:
        /* <DEDUP_REMOVED lines=15> */
.L_x_1126:
        /* <DEDUP_REMOVED lines=31> */
.L_x_1128:
[----:B------:R-:W-:Y:S05]  /*8470*/  BSYNC B0 ;  /* 0x0000000000007941 */ /* 0x000fea0003800000 */
.L_x_1127:
        /* <DEDUP_REMOVED lines=19> */
.L_x_1130:
[----:B------:R-:W-:Y:S05]  /*85b0*/  BSYNC B0 ;  /* 0x0000000000007941 */ /* 0x000fea0003800000 */
.L_x_1129:
        /* <DEDUP_REMOVED lines=25> */
.L_x_1132:
[----:B------:R-:W-:Y:S05]  /*8750*/  BSYNC B0 ;  /* 0x0000000000007941 */ /* 0x000fea0003800000 */
.L_x_1131:
        /* <DEDUP_REMOVED lines=16> */
.L_x_1124:
[----:B------:R-:W-:Y:S05]  /*8860*/  BSYNC B1 ;  /* 0x0000000000017941 */ /* 0x000fea0003800000 */
.L_x_1089:
[----:B------:R-:W-:-:S04]  /*8870*/  IADD3 R234, R234, c[0x0][0xc], RZ ;  /* 0x00000300eaea7a10 */ /* 0x000fc80007ffe0ff */
[----:B------:R-:W-:-:S13]  /*8880*/  ISETP.GE.AND P0, PT, R234, UR4, PT ;  /* 0x00000004ea007c0c */ /* 0x000fda000bf06270 */
[----:B------:R-:W-:Y:S01]  /*8890*/  @P0 CALL.REL.NOINC `(.L_x_1133) ;  /* 0x0000001000000944 */ /* 0x000fe20003c00000 */
[----:B------:R-:W-:Y:S05]  /*88a0*/  BRA `(.L_x_1134) ;  /* 0xffff803000007947 */ /* 0x000fea000383ffff */
.L_x_1133:
[----:B------:R-:W-:Y:S05]  /*88b0*/  EXIT ;  /* 0x000000000000794d */ /* 0x000fea0003800000 */
.L_x_1135:
        /* <DEDUP_REMOVED lines=12> */
.L_x_1607:


//--------------------- .text._ZN5flash44flash_bwd_dq_dk_dv_loop_seqk_parallel_kernelI23Flash_bwd_kernel_traitsILi192ELi64ELi64ELi8ELi4ELi2ELi2ELb0ELb0EN7cutlass10bfloat16_tE19Flash_kernel_traitsILi192ELi64ELi64ELi8ES3_EELb1ELb0ELb1ELb0ELb0ELb0ELb0EEEvNS_16Flash_bwd_paramsE --------------------------
	.section	.text._ZN5flash44flash_bwd_dq_dk_dv_loop_seqk_parallel_kernelI23Flash_bwd_kernel_traitsILi192ELi64ELi64ELi8ELi4ELi2ELi2ELb0ELb0EN7cutlass10bfloat16_tE19Flash_kernel_traitsILi192ELi64ELi64ELi8ES3_EELb1ELb0ELb1ELb0ELb0ELb0ELb0EEEvNS_16Flash_bwd_paramsE,"ax",@progbits
	.sectioninfo	@"SHI_REGISTERS=255"
	.align	128
        .global         _ZN5flash44flash_bwd_dq_dk_dv_loop_seqk_parallel_kernelI23Flash_bwd_kernel_traitsILi192ELi64ELi64ELi8ELi4ELi2ELi2ELb0ELb0EN7cutlass10bfloat16_tE19Flash_kernel_traitsILi192ELi64ELi64ELi8ES3_EELb1ELb0ELb1ELb0ELb0ELb0ELb0EEEvNS_16Flash_bwd_paramsE
        .type           _ZN5flash44flash_bwd_dq_dk_dv_loop_seqk_parallel_kernelI23Flash_bwd_kernel_traitsILi192ELi64ELi64ELi8ELi4ELi2ELi2ELb0ELb0EN7cutlass10bfloat16_tE19Flash_kernel_traitsILi192ELi64ELi64ELi8ES3_EELb1ELb0ELb1ELb0ELb0ELb0ELb0EEEvNS_16Flash_bwd_paramsE,@function
        .size           _ZN5flash44flash_bwd_dq_dk_dv_loop_seqk_parallel_kernelI23Flash_bwd_kernel_traitsILi192ELi64ELi64ELi8ELi4ELi2ELi2ELb0ELb0EN7cutlass10bfloat16_tE19Flash_kernel_traitsILi192ELi64ELi64ELi8ES3_EELb1ELb0ELb1ELb0ELb0ELb0ELb0EEEvNS_16Flash_bwd_paramsE,(.L_x_1608 - _ZN5flash44flash_bwd_dq_dk_dv_loop_seqk_parallel_kernelI23Flash_bwd_kernel_traitsILi192ELi64ELi64ELi8ELi4ELi2ELi2ELb0ELb0EN7cutlass10bfloat16_tE19Flash_kernel_traitsILi192ELi64ELi64ELi8ES3_EELb1ELb0ELb1ELb0ELb0ELb0ELb0EEEvNS_16Flash_bwd_paramsE)
        .other          _ZN5flash44flash_bwd_dq_dk_dv_loop_seqk_parallel_kernelI23Flash_bwd_kernel_traitsILi192ELi64ELi64ELi8ELi4ELi2ELi2ELb0ELb0EN7cutlass10bfloat16_tE19Flash_kernel_traitsILi192ELi64ELi64ELi8ES3_EELb1ELb0ELb1ELb0ELb0ELb0ELb0EEEvNS_16Flash_bwd_paramsE,@"STO_CUDA_ENTRY STV_DEFAULT"
_ZN5flash44flash_bwd_dq_dk_dv_loop_seqk_parallel_kernelI23Flash_bwd_kernel_traitsILi192ELi64ELi64ELi8ELi4ELi2ELi2ELb0ELb0EN7cutlass10bfloat16_tE19Flash_kernel_traitsILi192ELi64ELi64ELi8ES3_EELb1ELb0ELb1ELb0ELb0ELb0ELb0EEEvNS_16Flash_bwd_paramsE:
.text._ZN5flash44flash_bwd_dq_dk_dv_loop_seqk_parallel_kernelI23Flash_bwd_kernel_traitsILi192ELi64ELi64ELi8ELi4ELi2ELi2ELb0ELb0EN7cutlass10bfloat16_tE19Flash_kernel_traitsILi192ELi64ELi64ELi8ES3_EELb1ELb0ELb1ELb0ELb0ELb0ELb0EEEvNS_16Flash_bwd_paramsE:
        /* <DEDUP_REMOVED lines=13> */
[----:B------:R-:W2:Y:S01]  /*00d0*/  S2R R211, SR_CTAID.Y ;  /* 0x0000000000d37919 */ /* 0x000ea20000002600 */
[----:B------:R-:W-:-:S03]  /*00e0*/  ULDC.U8 UR6, c[0x0][0x2d8] ;  /* 0x0000b60000067ab9 */ /* 0x000fc60000000000 */
[----:B------:R-:W3:Y:S01]  /*00f0*/  S2R R232, SR_CTAID.Z ;  /* 0x0000000000e87919 */ /* 0x000ee20000002700 */
[----:B-1----:R-:W-:-:S04]  /*0100*/  SHF.R.S32.HI R3, RZ, 0x1f, R2 ;  /* 0x0000001fff037819 */ /* 0x002fc80000011402 */
[CC--:B------:R-:W-:Y:S02]  /*0110*/  LEA.HI R12, R3.reuse, R2.reuse, RZ, 0x3 ;  /* 0x00000002030c7211 */ /* 0x0c0fe400078f18ff */
[CC--:B------:R-:W-:Y:S02]  /*0120*/  LEA.HI R5, R3.reuse, R2.reuse, RZ, 0x4 ;  /* 0x0000000203057211 */ /* 0x0c0fe400078f20ff */
[CC--:B------:R-:W-:Y:S02]  /*0130*/  LEA.HI R7, R3.reuse, R2.reuse, RZ, 0x5 ;  /* 0x0000000203077211 */ /* 0x0c0fe400078f28ff */
[----:B------:R-:W-:Y:S02]  /*0140*/  LEA.HI R4, R3, R2, RZ, 0x2 ;  /* 0x0000000203047211 */ /* 0x000fe400078f10ff */
[----:B------:R-:W-:Y:S02]  /*0150*/  LOP3.LUT R197, R12, 0xfffffff8, RZ, 0xc0, !PT ;  /* 0xfffffff80cc57812 */ /* 0x000fe400078ec0ff */
[----:B------:R-:W-:-:S02]  /*0160*/  SHF.R.S32.HI R0, RZ, 0x4, R5 ;  /* 0x00000004ff007819 */ /* 0x000fc40000011405 */
[----:B------:R-:W-:Y:S01]  /*0170*/  SHF.R.S32.HI R210, RZ, 0x3, R12 ;  /* 0x00000003ffd27819 */ /* 0x000fe2000001140c */
[----:B------:R-:W-:Y:S01]  /*0180*/  IMAD.IADD R197, R2, 0x1, -R197 ;  /* 0x0000000102c57824 */ /* 0x000fe200078e0ac5 */
[CC--:B------:R-:W-:Y:S02]  /*0190*/  LEA.HI R205, R3.reuse, R2.reuse, RZ, 0x7 ;  /* 0x0000000203cd7211 */ /* 0x0c0fe400078f38ff */
[----:B------:R-:W-:Y:S01]  /*01a0*/  LEA.HI R8, R3, R2, RZ, 0x6 ;  /* 0x0000000203087211 */ /* 0x000fe200078f30ff */
[----:B------:R-:W-:Y:S01]  /*01b0*/  IMAD.SHL.U32 R209, R210, 0x40, RZ ;  /* 0x00000040d2d17824 */ /* 0x000fe200078e00ff */
[----:B------:R-:W-:Y:S01]  /*01c0*/  LOP3.LUT R9, R7, 0xffffffe0, RZ, 0xc0, !PT ;  /* 0xffffffe007097812 */ /* 0x000fe200078ec0ff */
[----:B------:R-:W-:Y:S01]  /*01d0*/  IMAD.SHL.U32 R212, R197, 0x8, RZ ;  /* 0x00000008c5d47824 */ /* 0x000fe200078e00ff */
[C---:B------:R-:W-:Y:S02]  /*01e0*/  LOP3.LUT R13, R5.reuse, 0xfffffff0, RZ, 0xc0, !PT ;  /* 0xfffffff0050d7812 */ /* 0x040fe400078ec0ff */
[----:B------:R-:W-:Y:S01]  /*01f0*/  LOP3.LUT R3, R4, 0x7ffffffc, RZ, 0xc0, !PT ;  /* 0x7ffffffc04037812 */ /* 0x000fe200078ec0ff */
[C---:B------:R-:W-:Y:S01]  /*0200*/  IMAD.IADD R208, R2.reuse, 0x1, -R9 ;  /* 0x0000000102d07824 */ /* 0x040fe200078e0a09 */
[----:B------:R-:W-:Y:S01]  /*0210*/  LEA.HI R5, R5, R0, RZ, 0x1 ;  /* 0x0000000005057211 */ /* 0x000fe200078f08ff */
[C---:B------:R-:W-:Y:S01]  /*0220*/  IMAD.IADD R13, R2.reuse, 0x1, -R13 ;  /* 0x00000001020d7824 */ /* 0x040fe200078e0a0d */
[----:B------:R-:W-:Y:S01]  /*0230*/  LOP3.LUT R209, R209, 0x1c0, RZ, 0xc0, !PT ;  /* 0x000001c0d1d17812 */ /* 0x000fe200078ec0ff */
[----:B------:R-:W-:Y:S01]  /*0240*/  IMAD.IADD R2, R2, 0x1, -R3 ;  /* 0x0000000102027824 */ /* 0x000fe200078e0a03 */
[----:B------:R-:W-:-:S02]  /*0250*/  LOP3.LUT R5, R5, 0xfffffffe, RZ, 0xc0, !PT ;  /* 0xfffffffe05057812 */ /* 0x000fc400078ec0ff */
[--C-:B------:R-:W-:Y:S01]  /*0260*/  SHF.R.S32.HI R3, RZ, 0x2, R4.reuse ;  /* 0x00000002ff037819 */ /* 0x100fe20000011404 */
[----:B------:R-:W-:Y:S01]  /*0270*/  IMAD.SHL.U32 R2, R2, 0x2, RZ ;  /* 0x0000000202027824 */ /* 0x000fe200078e00ff */
[----:B------:R-:W-:Y:S01]  /*0280*/  SHF.R.S32.HI R4, RZ, 0x1f, R4 ;  /* 0x0000001fff047819 */ /* 0x000fe20000011404 */
[----:B------:R-:W-:Y:S01]  /*0290*/  IMAD.IADD R5, R0, 0x1, -R5 ;  /* 0x0000000100057824 */ /* 0x000fe200078e0a05 */
[----:B------:R-:W-:Y:S02]  /*02a0*/  LOP3.LUT R0, R209, 0x38, R212, 0xf8, !PT ;  /* 0x00000038d1007812 */ /* 0x000fe400078ef8d4 */
[----:B------:R-:W-:Y:S01]  /*02b0*/  LEA.HI R4, R4, R3, RZ, 0x3 ;  /* 0x0000000304047211 */ /* 0x000fe200078f18ff */
[----:B------:R-:W-:Y:S01]  /*02c0*/  IMAD.SHL.U32 R199, R5, 0x20, RZ ;  /* 0x0000002005c77824 */ /* 0x000fe200078e00ff */
[----:B------:R-:W-:Y:S02]  /*02d0*/  SHF.R.S32.HI R6, RZ, 0x5, R7 ;  /* 0x00000005ff067819 */ /* 0x000fe40000011407 */
[----:B------:R-:W-:-:S02]  /*02e0*/  SHF.R.U32.HI R209, RZ, 0x3, R209 ;  /* 0x00000003ffd17819 */ /* 0x000fc400000116d1 */
[----:B------:R-:W-:Y:S02]  /*02f0*/  SHF.R.S32.HI R207, RZ, 0x1f, R7 ;  /* 0x0000001fffcf7819 */ /* 0x000fe40000011407 */
[----:B------:R-:W-:Y:S02]  /*0300*/  LOP3.LUT R4, R4, 0xfffffff8, RZ, 0xc0, !PT ;  /* 0xfffffff804047812 */ /* 0x000fe400078ec0ff */
[-C--:B------:R-:W-:Y:S02]  /*0310*/  LEA.HI R7, R7, R6.reuse, RZ, 0x1 ;  /* 0x0000000607077211 */ /* 0x080fe400078f08ff */
[----:B------:R-:W-:Y:S01]  /*0320*/  LOP3.LUT R209, R0, R209, RZ, 0x3c, !PT ;  /* 0x000000d100d17212 */ /* 0x000fe200078e3cff */
[----:B------:R-:W-:Y:S01]  /*0330*/  IMAD.IADD R4, R3, 0x1, -R4 ;  /* 0x0000000103047824 */ /* 0x000fe200078e0a04 */
[----:B------:R-:W-:Y:S02]  /*0340*/  SHF.R.S32.HI R0, RZ, 0x1f, R13 ;  /* 0x0000001fff007819 */ /* 0x000fe4000001140d */
[----:B------:R-:W-:Y:S01]  /*0350*/  LEA.HI R207, R207, R6, RZ, 0x2 ;  /* 0x00000006cfcf7211 */ /* 0x000fe200078f10ff */
[----:B------:R-:W-:Y:S01]  /*0360*/  IMAD.SHL.U32 R220, R4, 0x40, RZ ;  /* 0x0000004004dc7824 */ /* 0x000fe200078e00ff */
[----:B------:R-:W-:-:S02]  /*0370*/  LOP3.LUT R7, R7, 0xfffffffe, RZ, 0xc0, !PT ;  /* 0xfffffffe07077812 */ /* 0x000fc400078ec0ff */
[----:B------:R-:W-:Y:S02]  /*0380*/  LEA.HI R0, R0, R13, RZ, 0x3 ;  /* 0x0000000d00007211 */ /* 0x000fe400078f18ff */
[----:B------:R-:W-:Y:S01]  /*0390*/  LOP3.LUT R207, R207, 0xfffffffc, RZ, 0xc0, !PT ;  /* 0xfffffffccfcf7812 */ /* 0x000fe200078ec0ff */
[----:B------:R-:W-:Y:S01]  /*03a0*/  IMAD.IADD R7, R6, 0x1, -R7 ;  /* 0x0000000106077824 */ /* 0x000fe200078e0a07 */
[C---:B------:R-:W-:Y:S02]  /*03b0*/  LOP3.LUT P4, RZ, R197.reuse, 0x4, RZ, 0xc0, !PT ;  /* 0x00000004c5ff7812 */ /* 0x040fe4000788c0ff */
[C---:B------:R-:W-:Y:S01]  /*03c0*/  LOP3.LUT P3, RZ, R197.reuse, 0x2, RZ, 0xc0, !PT ;  /* 0x00000002c5ff7812 */ /* 0x040fe2000786c0ff */
[----:B------:R-:W-:Y:S01]  /*03d0*/  IMAD.SHL.U32 R197, R197, 0x40, RZ ;  /* 0x00000040c5c57824 */ /* 0x000fe200078e00ff */
[----:B------:R-:W-:Y:S01]  /*03e0*/  LOP3.LUT R206, R0, 0xfffffff8, RZ, 0xc0, !PT ;  /* 0xfffffff800ce7812 */ /* 0x000fe200078ec0ff */
[----:B------:R-:W-:Y:S01]  /*03f0*/  IMAD.IADD R207, R6, 0x1, -R207 ;  /* 0x0000000106cf7824 */ /* 0x000fe200078e0acf */
[----:B------:R-:W-:Y:S01]  /*0400*/  LOP3.LUT R3, R4, 0x1, RZ, 0xc0, !PT ;  /* 0x0000000104037812 */ /* 0x000fe200078ec0ff */
[----:B------:R-:W-:Y:S01]  /*0410*/  IMAD.SHL.U32 R6, R7, 0x10, RZ ;  /* 0x0000001007067824 */ /* 0x000fe200078e00ff */
        /* <DEDUP_REMOVED lines=8> */
[----:B------:R-:W-:Y:S01]  /*04a0*/  R2P PR, R4, 0x6 ;  /* 0x0000000604007804 */ /* 0x000fe20000000000 */
[----:B------:R-:W-:Y:S01]  /*04b0*/  IMAD.SHL.U32 R4, R206, 0x40, RZ ;  /* 0x00000040ce047824 */ /* 0x000fe200078e00ff */
[----:B------:R-:W-:Y:S01]  /*04c0*/  LOP3.LUT R9, R197, 0x10, R6, 0xf8, !PT ;  /* 0x00000010c5097812 */ /* 0x000fe200078ef806 */
[----:B------:R-:W-:Y:S01]  /*04d0*/  IMAD.SHL.U32 R6, R5, 0x200, RZ ;  /* 0x0000020005067824 */ /* 0x000fe200078e00ff */
[--C-:B------:R-:W-:Y:S01]  /*04e0*/  LOP3.LUT R10, R197, 0x8, R12.reuse, 0xf8, !PT ;  /* 0x00000008c50a7812 */ /* 0x100fe200078ef80c */
[----:B------:R-:W-:Y:S01]  /*04f0*/  IMAD.SHL.U32 R204, R205, 0x20, RZ ;  /* 0x00000020cdcc7824 */ /* 0x000fe200078e00ff */
[----:B------:R-:W-:Y:S01]  /*0500*/  SHF.R.U32.HI R197, RZ, 0x3, R197 ;  /* 0x00000003ffc57819 */ /* 0x000fe200000116c5 */
[----:B------:R-:W-:Y:S01]  /*0510*/  IMAD.SHL.U32 R5, R5, 0x8, RZ ;  /* 0x0000000805057824 */ /* 0x000fe200078e00ff */
[----:B------:R-:W-:Y:S01]  /*0520*/  LOP3.LUT R9, R9, 0x8, R12, 0xf8, !PT ;  /* 0x0000000809097812 */ /* 0x000fe200078ef80c */
[----:B------:R-:W-:Y:S01]  /*0530*/  IMAD R11, R205, 0x800, R6 ;  /* 0x00000800cd0b7824 */ /* 0x000fe200078e0206 */
[----:B------:R-:W-:Y:S01]  /*0540*/  LOP3.LUT R220, R220, 0x1c0, RZ, 0xc0, !PT ;  /* 0x000001c0dcdc7812 */ /* 0x000fe200078ec0ff */
[----:B------:R-:W-:Y:S01]  /*0550*/  IMAD.SHL.U32 R215, R209, 0x2, RZ ;  /* 0x00000002d1d77824 */ /* 0x000fe200078e00ff */
[----:B------:R-:W-:-:S02]  /*0560*/  LOP3.LUT R8, R8, 0x18, RZ, 0xc0, !PT ;  /* 0x0000001808087812 */ /* 0x000fc400078ec0ff */
[----:B------:R-:W-:Y:S02]  /*0570*/  LOP3.LUT R4, R4, 0x1c0, RZ, 0xc0, !PT ;  /* 0x000001c004047812 */ /* 0x000fe400078ec0ff */
[----:B------:R-:W-:Y:S02]  /*0580*/  LOP3.LUT R10, R10, R197, RZ, 0x3c, !PT ;  /* 0x000000c50a0a7212 */ /* 0x000fe400078e3cff */
[----:B------:R-:W-:Y:S01]  /*0590*/  LOP3.LUT R197, R6, R9, R197, 0xf6, !PT ;  /* 0x0000000906c57212 */ /* 0x000fe200078ef6c5 */
[----:B------:R-:W-:Y:S01]  /*05a0*/  IMAD R9, R7, 0x400, R2 ;  /* 0x0000040007097824 */ /* 0x000fe200078e0202 */
[----:B------:R-:W-:Y:S01]  /*05b0*/  SHF.R.U32.HI R219, RZ, 0x3, R220 ;  /* 0x00000003ffdb7819 */ /* 0x000fe200000116dc */
[----:B------:R-:W-:Y:S01]  /*05c0*/  IMAD.IADD R3, R11, 0x1, R10 ;  /* 0x000000010b037824 */ /* 0x000fe200078e020a */
[----:B------:R-:W-:Y:S02]  /*05d0*/  LOP3.LUT R6, R220, 0x20, R204, 0xf8, !PT ;  /* 0x00000020dc067812 */ /* 0x000fe400078ef8cc */
[----:B------:R-:W-:Y:S01]  /*05e0*/  LOP3.LUT R199, R8, 0x20, R199, 0xf8, !PT ;  /* 0x0000002008c77812 */ /* 0x000fe200078ef8c7 */
[----:B------:R-:W-:Y:S01]  /*05f0*/  IMAD.SHL.U32 R198, R3, 0x2, RZ ;  /* 0x0000000203c67824 */ /* 0x000fe200078e00ff */
[----:B------:R-:W-:-:S02]  /*0600*/  SHF.R.U32.HI R196, RZ, 0x3, R4 ;  /* 0x00000003ffc47819 */ /* 0x000fc40000011604 */
[----:B------:R-:W-:Y:S02]  /*0610*/  LOP3.LUT R5, R4, 0x8, R5, 0xf8, !PT ;  /* 0x0000000804057812 */ /* 0x000fe400078ef805 */
[----:B------:R-:W-:Y:S02]  /*0620*/  LOP3.LUT R0, R0, 0xfffffe00, RZ, 0xc0, !PT ;  /* 0xfffffe0000007812 */ /* 0x000fe400078ec0ff */
[----:B------:R-:W-:Y:S02]  /*0630*/  LOP3.LUT R220, R219, R220, R8, 0x1e, !PT ;  /* 0x000000dcdbdc7212 */ /* 0x000fe400078e1e08 */
[----:B------:R-:W-:Y:S01]  /*0640*/  LOP3.LUT R219, R6, R219, RZ, 0x3c, !PT ;  /* 0x000000db06db7212 */ /* 0x000fe200078e3cff */
[----:B------:R-:W-:Y:S01]  /*0650*/  IMAD R6, R207, 0x400, R2 ;  /* 0x00000400cf067824 */ /* 0x000fe200078e0202 */
[----:B------:R-:W-:Y:S01]  /*0660*/  LOP3.LUT R199, R196, R199, R4, 0x1e, !PT ;  /* 0x000000c7c4c77212 */ /* 0x000fe200078e1e04 */
[--C-:B------:R-:W-:Y:S01]  /*0670*/  IMAD R7, R7, 0x400, R0.reuse ;  /* 0x0000040007077824 */ /* 0x100fe200078e0200 */
[----:B------:R-:W-:Y:S01]  /*0680*/  LOP3.LUT R196, R5, R196, RZ, 0x3c, !PT ;  /* 0x000000c405c47212 */ /* 0x000fe200078e3cff */
[----:B------:R-:W-:Y:S01]  /*0690*/  IMAD R5, R207, 0x400, R0 ;  /* 0x00000400cf057824 */ /* 0x000fe200078e0200 */
[----:B------:R-:W-:Y:S01]  /*06a0*/  LOP3.LUT R199, R199, R0, RZ, 0xfc, !PT ;  /* 0x00000000c7c77212 */ /* 0x000fe200078efcff */
[----:B------:R-:W-:Y:S01]  /*06b0*/  IMAD.IADD R219, R6, 0x1, R219 ;  /* 0x0000000106db7824 */ /* 0x000fe200078e02db */
[----:B------:R-:W-:Y:S01]  /*06c0*/  SEL R188, R188, 0xffffffe0, !P3 ;  /* 0xffffffe0bcbc7807 */ /* 0x000fe20005800000 */
[----:B------:R-:W-:Y:S01]  /*06d0*/  IMAD.IADD R200, R5, 0x1, R196 ;  /* 0x0000000105c87824 */ /* 0x000fe200078e02c4 */
[----:B------:R-:W-:Y:S01]  /*06e0*/  SHF.R.S32.HI R5, RZ, 0x1f, R208 ;  /* 0x0000001fff057819 */ /* 0x000fe200000114d0 */
[----:B------:R-:W-:Y:S01]  /*06f0*/  IMAD.MOV.U32 R0, RZ, RZ, 0x40 ;  /* 0x00000040ff007424 */ /* 0x000fe200078e00ff */
[----:B------:R-:W-:Y:S01]  /*0700*/  SEL R226, R226, 0x10, !P0 ;  /* 0x00000010e2e27807 */ /* 0x000fe20004000000 */
[----:B------:R-:W-:Y:S01]  /*0710*/  IMAD.SHL.U32 R219, R219, 0x2, RZ ;  /* 0x00000002dbdb7824 */ /* 0x000fe200078e00ff */
        /* <DEDUP_REMOVED lines=9> */
[----:B------:R-:W-:Y:S01]  /*07b0*/  IMAD.IADD R2, R0, 0x1, R188 ;  /* 0x0000000100027824 */ /* 0x000fe200078e02bc */
[----:B------:R-:W-:Y:S01]  /*07c0*/  @P1 IADD3 R221, R219, -0x20, RZ ;  /* 0xffffffe0dbdd1810 */ /* 0x000fe20007ffe0ff */
[----:B------:R-:W-:Y:S01]  /*07d0*/  IMAD R0, R197, 0x2, R0 ;  /* 0x00000002c5007824 */ /* 0x000fe200078e0200 */
[----:B------:R-:W-:Y:S01]  /*07e0*/  IADD3 R222, R220, 0x40, RZ ;  /* 0x00000040dcde7810 */ /* 0x000fe20007ffe0ff */
[----:B------:R-:W-:Y:S01]  /*07f0*/  IMAD.IADD R223, R219, 0x1, R226 ;  /* 0x00000001dbdf7824 */ /* 0x000fe200078e02e2 */
[C---:B------:R-:W-:Y:S01]  /*0800*/  IADD3 R217, R212.reuse, 0x40, RZ ;  /* 0x00000040d4d97810 */ /* 0x040fe20007ffe0ff */
[----:B------:R-:W-:Y:S01]  /*0810*/  IMAD R214, R207, 0x10, R214 ;  /* 0x00000010cfd67824 */ /* 0x000fe200078e02d6 */
[----:B------:R-:W-:Y:S01]  /*0820*/  IADD3 R216, R212, 0x80, RZ ;  /* 0x00000080d4d87810 */ /* 0x000fe20007ffe0ff */
[----:B------:R-:W-:Y:S01]  /*0830*/  IMAD.SHL.U32 R197, R197, 0x2, RZ ;  /* 0x00000002c5c57824 */ /* 0x000fe200078e00ff */
[----:B------:R-:W-:Y:S01]  /*0840*/  LEA R196, R196, 0x1e000, 0x1 ;  /* 0x0001e000c4c47811 */ /* 0x000fe200078e08ff */
[----:B------:R-:W-:Y:S01]  /*0850*/  IMAD.IADD R226, R226, 0x1, R221 ;  /* 0x00000001e2e27824 */ /* 0x000fe200078e02dd */
[----:B--23--:R-:W-:-:S02]  /*0860*/  @P2 IADD3 R222, R220, -0x40, RZ ;  /* 0xffffffc0dcde2810 */ /* 0x00cfc40007ffe0ff */
.L_x_1184:
[----:B-1----:R-:W1:Y:S01]  /*0870*/  LDC.U8 R4, c[0x0][0x312] ;  /* 0x0000c480ff047b82 */ /* 0x002e620000000000 */
[----:B------:R-:W-:Y:S01]  /*0880*/  ISETP.NE.U32.AND P3, PT, RZ, c[0x0][0x250], PT ;  /* 0x00009400ff007a0c */ /* 0x000fe20003f65070 */
[----:B--23--:R-:W-:Y:S01]  /*0890*/  IMAD.SHL.U32 R6, R211, 0x4, RZ ;  /* 0x00000004d3067824 */ /* 0x00cfe200078e00ff */
[----:B------:R-:W-:Y:S01]  /*08a0*/  ISETP.NE.U32.AND P2, PT, RZ, c[0x0][0x240], PT ;  /* 0x00009000ff007a0c */ /* 0x000fe20003f45070 */
[----:B------:R-:W-:Y:S01]  /*08b0*/  IMAD.MOV.U32 R36, RZ, RZ, -0x1 ;  /* 0xffffffffff247424 */ /* 0x000fe200078e00ff */
[----:B------:R-:W-:-:S02]  /*08c0*/  ISETP.NE.AND.EX P3, PT, RZ, c[0x0][0x254], PT, P3 ;  /* 0x00009500ff007a0c */ /* 0x000fc40003f65330 */
[----:B------:R-:W-:Y:S02]  /*08d0*/  SHF.R.S32.HI R18, RZ, 0x1f, R211 ;  /* 0x0000001fff127819 */ /* 0x000fe400000114d3 */
[----:B------:R-:W-:Y:S02]  /*08e0*/  ISETP.NE.AND.EX P2, PT, RZ, c[0x0][0x244], PT, P2 ;  /* 0x00009100ff007a0c */ /* 0x000fe40003f45320 */
[----:B------:R-:W-:Y:S02]  /*08f0*/  ISETP.EQ.U32.AND P5, PT, RZ, c[0x0][0x248], PT ;  /* 0x00009200ff007a0c */ /* 0x000fe40003fa2070 */
[----:B------:R-:W-:Y:S02]  /*0900*/  SHF.L.U64.HI R5, R211, 0x2, R18 ;  /* 0x00000002d3057819 */ /* 0x000fe40000010212 */
[----:B------:R-:W-:Y:S02]  /*0910*/  IADD3 R12, P0, R6, c[0x0][0x240], RZ ;  /* 0x00009000060c7a10 */ /* 0x000fe40007f1e0ff */
[----:B-1----:R-:W-:-:S02]  /*0920*/  ISETP.NE.AND P4, PT, R4, RZ, PT ;  /* 0x000000ff0400720c */ /* 0x002fc40003f85270 */
[C---:B------:R-:W-:Y:S02]  /*0930*/  IADD3.X R13, R5.reuse, c[0x0][0x244], RZ, P0, !PT ;  /* 0x00009100050d7a10 */ /* 0x040fe400007fe4ff */
[----:B------:R-:W-:Y:S02]  /*0940*/  ISETP.EQ.OR.EX P5, PT, RZ, c[0x0][0x24c], !P4, P5 ;  /* 0x00009300ff007a0c */ /* 0x000fe400067a2750 */
[C---:B------:R-:W-:Y:S01]  /*0950*/  @P3 IADD3 R10, P0, R6.reuse, c[0x0][0x250], RZ ;  /* 0x00009400060a3a10 */ /* 0x040fe20007f1e0ff */
[----:B------:R-:W-:Y:S01]  /*0960*/  IMAD.MOV.U32 R240, RZ, RZ, RZ ;  /* 0x000000fffff07224 */ /* 0x000fe200078e00ff */
[----:B------:R-:W-:Y:S01]  /*0970*/  IADD3 R8, P1, R6, c[0x0][0x248], RZ ;  /* 0x0000920006087a10 */ /* 0x000fe20007f3e0ff */
[----:B------:R-:W-:Y:S01]  /*0980*/  IMAD.MOV.U32 R241, RZ, RZ, -0x1 ;  /* 0xfffffffffff17424 */ /* 0x000fe200078e00ff */
[----:B------:R-:W2:Y:S01]  /*0990*/  @P2 LDG.E R36, [R12.64] ;  /* 0x000000080c242981 */ /* 0x000ea2000c1e1900 */
[C---:B------:R-:W-:Y:S02]  /*09a0*/  @P3 IADD3.X R11, R5.reuse, c[0x0][0x254], RZ, P0, !PT ;  /* 0x00009500050b3a10 */ /* 0x040fe400007fe4ff */
[----:B------:R-:W-:Y:S01]  /*09b0*/  IADD3.X R9, R5, c[0x0][0x24c], RZ, P1, !PT ;  /* 0x0000930005097a10 */ /* 0x000fe20000ffe4ff */
[----:B------:R-:W2:Y:S04]  /*09c0*/  @P2 LDG.E R7, [R12.64+0x4] ;  /* 0x000004080c072981 */ /* 0x000ea8000c1e1900 */
[----:B-----5:R1:W5:Y:S04]  /*09d0*/  @P3 LDG.E R240, [R10.64] ;  /* 0x000000080af03981 */ /* 0x020368000c1e1900 */
[----:B------:R1:W5:Y:S01]  /*09e0*/  @!P5 LDG.E R241, [R8.64] ;  /* 0x0000000808f1d981 */ /* 0x000362000c1e1900 */
[----:B------:R-:W-:Y:S01]  /*09f0*/  ISETP.NE.U32.AND P0, PT, RZ, c[0x0][0x248], PT ;  /* 0x00009200ff007a0c */ /* 0x000fe20003f05070 */
[----:B------:R-:W-:-:S03]  /*0a00*/  IMAD.MOV.U32 R4, RZ, RZ, c[0x0][0x218] ;  /* 0x00008600ff047624 */ /* 0x000fc600078e00ff */
[----:B------:R-:W-:Y:S01]  /*0a10*/  ISETP.NE.AND.EX P0, PT, RZ, c[0x0][0x24c], PT, P0 ;  /* 0x00009300ff007a0c */ /* 0x000fe20003f05300 */
[----:B--2---:R-:W-:Y:S02]  /*0a20*/  @P2 IMAD.IADD R242, R7, 0x1, -R36 ;  /* 0x0000000107f22824 */ /* 0x004fe400078e0a24 */
[----:B------:R-:W-:-:S10]  /*0a30*/  @!P2 IMAD.MOV.U32 R242, RZ, RZ, c[0x0][0x214] ;  /* 0x00008500fff2a624 */ /* 0x000fd400078e00ff */
[----:B------:R-:W-:Y:S05]  /*0a40*/  @!P0 BRA `(.L_x_1136) ;  /* 0x0000003000008947 */ /* 0x000fea0003800000 */
[----:B-1----:R-:W2:Y:S02]  /*0a50*/  @P4 LDG.E R4, [R8.64+0x4] ;  /* 0x0000040808044981 */ /* 0x002ea4000c1e1900 */
[----:B--2--5:R-:W-:-:S06]  /*0a60*/  @P4 IADD3 R4, R4, -R241, RZ ;  /* 0x800000f104044210 */ /* 0x024fcc0007ffe0ff */
[----:B------:R1:W5:Y:S02]  /*0a70*/  @!P4 LDG.E R4, [R8.64] ;  /* 0x000000080804c981 */ /* 0x000364000c1e1900 */
.L_x_1136:
        /* <DEDUP_REMOVED lines=28> */
[----:B------:R-:W-:Y:S02]  /*0c40*/  ISETP.NE.AND P1, PT, R36, -0x1, PT ;  /* 0xffffffff2400780c */ /* 0x000fe40003f25270 */
[----:B------:R-:W-:Y:S01]  /*0c50*/  SHF.R.S32.HI R4, RZ, 0x6, R4 ;  /* 0x00000006ff047819 */ /* 0x000fe20000011404 */
[C---:B------:R-:W-:Y:S01]  /*0c60*/  @P0 IMAD.WIDE.U32 R10, R9.reuse, c[0x0][0x198], RZ ;  /* 0x00006600090a0a25 */ /* 0x040fe200078e00ff */
        /* <DEDUP_REMOVED lines=18> */
.L_x_1138:
        /* <DEDUP_REMOVED lines=13> */
.L_x_1139:
[----:B------:R-:W-:Y:S01]  /*0e60*/  IABS R6, c[0x0][0x1c8] ;  /* 0x0000720000067a13 */ /* 0x000fe20000000000 */
[----:B------:R-:W1:Y:S01]  /*0e70*/  LDC.U8 R19, c[0x0][0x328] ;  /* 0x0000ca00ff137b82 */ /* 0x000e620000000000 */
[----:B------:R-:W-:Y:S01]  /*0e80*/  IABS R5, R232 ;  /* 0x000000e800057213 */ /* 0x000fe20000000000 */
[C---:B------:R-:W-:Y:S01]  /*0e90*/  IMAD.WIDE.U32 R26, R211.reuse, c[0x0][0x224], RZ ;  /* 0x00008900d31a7a25 */ /* 0x040fe200078e00ff */
[----:B------:R-:W2:Y:S01]  /*0ea0*/  I2F.RP R7, R6 ;  /* 0x0000000600077306 */ /* 0x000ea20000209400 */
[----:B------:R-:W-:Y:S02]  /*0eb0*/  MOV R28, c[0x0][0x22c] ;  /* 0x00008b00001c7a02 */ /* 0x000fe40000000f00 */
[----:B------:R-:W-:Y:S01]  /*0ec0*/  @P1 IMAD.WIDE.U32 R30, R36, c[0x0][0x370], RZ ;  /* 0x0000dc00241e1a25 */ /* 0x000fe200078e00ff */
[----:B------:R-:W-:Y:S02]  /*0ed0*/  LOP3.LUT R16, R232, c[0x0][0x1c8], RZ, 0x3c, !PT ;  /* 0x00007200e8107a12 */ /* 0x000fe400078e3cff */
[C---:B------:R-:W-:Y:S01]  /*0ee0*/  SHF.L.U32 R34, R211.reuse, 0x7, RZ ;  /* 0x00000007d3227819 */ /* 0x040fe200000006ff */
[----:B------:R-:W-:Y:S01]  /*0ef0*/  @!P1 IMAD.WIDE.U32 R24, R211, c[0x0][0x368], RZ ;  /* 0x0000da00d3189a25 */ /* 0x000fe200078e00ff */
[----:B------:R-:W-:-:S02]  /*0f00*/  ISETP.GE.AND P4, PT, R16, RZ, PT ;  /* 0x000000ff1000720c */ /* 0x000fc40003f86270 */
[----:B------:R-:W-:Y:S01]  /*0f10*/  SHF.L.U64.HI R16, R211, 0x7, R18 ;  /* 0x00000007d3107819 */ /* 0x000fe20000010212 */
[----:B------:R-:W-:Y:S01]  /*0f20*/  @P1 IMAD R29, R36, c[0x0][0x374], R31 ;  /* 0x0000dd00241d1a24 */ /* 0x000fe200078e021f */
[----:B------:R-:W-:Y:S01]  /*0f30*/  SEL R34, R34, RZ, P2 ;  /* 0x000000ff22227207 */ /* 0x000fe20001000000 */
[----:B------:R-:W-:Y:S01]  /*0f40*/  IMAD R32, R232, c[0x0][0x22c], RZ ;  /* 0x00008b00e8207a24 */ /* 0x000fe200078e02ff */
[----:B------:R-:W-:Y:S01]  /*0f50*/  SEL R16, R16, RZ, P2 ;  /* 0x000000ff10107207 */ /* 0x000fe20001000000 */
[----:B--2---:R-:W2:Y:S01]  /*0f60*/  MUFU.RCP R20, R7 ;  /* 0x0000000700147308 */ /* 0x004ea20000001000 */
[----:B------:R-:W-:Y:S02]  /*0f70*/  @!P1 MOV R30, R24 ;  /* 0x00000018001e9202 */ /* 0x000fe40000000f00 */
[----:B------:R-:W-:Y:S02]  /*0f80*/  IADD3 R34, P2, R17, R34, RZ ;  /* 0x0000002211227210 */ /* 0x000fe40007f5e0ff */
[----:B-1----:R-:W-:-:S02]  /*0f90*/  ISETP.NE.AND P3, PT, R19, RZ, PT ;  /* 0x000000ff1300720c */ /* 0x002fc40003f65270 */
[----:B------:R-:W-:Y:S02]  /*0fa0*/  IADD3.X R16, R23, R16, RZ, P2, !PT ;  /* 0x0000001017107210 */ /* 0x000fe400017fe4ff */
[----:B--2---:R-:W-:-:S09]  /*0fb0*/  IADD3 R20, R20, 0xffffffe, RZ ;  /* 0x0ffffffe14147810 */ /* 0x004fd20007ffe0ff */
[----:B------:R-:W-:Y:S01]  /*0fc0*/  @P3 IMAD R19, R211, c[0x0][0x214], RZ ;  /* 0x00008500d3133a24 */ /* 0x000fe200078e02ff */
[----:B------:R-:W1:Y:S04]  /*0fd0*/  F2I.FTZ.U32.TRUNC.NTZ R21, R20 ;  /* 0x0000001400157305 */ /* 0x000e68000021f000 */
[----:B------:R-:W-:Y:S02]  /*0fe0*/  @P3 SEL R19, R19, R36, !P1 ;  /* 0x0000002413133207 */ /* 0x000fe40004800000 */
[----:B-1----:R-:W-:Y:S01]  /*0ff0*/  IADD3 R4, RZ, -R21, RZ ;  /* 0x80000015ff047210 */ /* 0x002fe20007ffe0ff */
[----:B------:R-:W-:-:S04]  /*1000*/  IMAD.MOV.U32 R20, RZ, RZ, RZ ;  /* 0x000000ffff147224 */ /* 0x000fc800078e00ff */
[----:B------:R-:W-:Y:S01]  /*1010*/  IMAD R8, R4, R6, RZ ;  /* 0x0000000604087224 */ /* 0x000fe200078e02ff */
[----:B------:R-:W-:-:S03]  /*1020*/  MOV R4, c[0x0][0x224] ;  /* 0x0000890000047a02 */ /* 0x000fc60000000f00 */
[----:B------:R-:W-:Y:S01]  /*1030*/  IMAD.HI.U32 R8, R21, R8, R20 ;  /* 0x0000000815087227 */ /* 0x000fe200078e0014 */
[----:B------:R-:W-:-:S03]  /*1040*/  SHF.R.S32.HI R4, RZ, 0x1f, R4 ;  /* 0x0000001fff047819 */ /* 0x000fc60000011404 */
[----:B------:R-:W-:Y:S02]  /*1050*/  @!P1 IMAD R20, R18, c[0x0][0x368], RZ ;  /* 0x0000da0012149a24 */ /* 0x000fe400078e02ff */
[----:B------:R-:W-:-:S04]  /*1060*/  IMAD.HI.U32 R8, R8, R5, RZ ;  /* 0x0000000508087227 */ /* 0x000fc800078e00ff */
[----:B------:R-:W-:Y:S02]  /*1070*/  IMAD.MOV R7, RZ, RZ, -R8 ;  /* 0x000000ffff077224 */ /* 0x000fe400078e0a08 */
[----:B------:R-:W-:Y:S02]  /*1080*/  @!P1 IMAD R13, R211, c[0x0][0x36c], R20 ;  /* 0x0000db00d30d9a24 */ /* 0x000fe400078e0214 */
[----:B------:R-:W-:Y:S02]  /*1090*/  IMAD R7, R6, R7, R5 ;  /* 0x0000000706077224 */ /* 0x000fe400078e0205 */
[----:B------:R-:W-:Y:S02]  /*10a0*/  IMAD R5, R4, R211, RZ ;  /* 0x000000d304057224 */ /* 0x000fe400078e02ff */
[----:B------:R-:W1:Y:S01]  /*10b0*/  S2R R4, SR_CTAID.X ;  /* 0x0000000000047919 */ /* 0x000e620000002500 */
[----:B------:R-:W-:Y:S01]  /*10c0*/  ISETP.GT.U32.AND P5, PT, R6, R7, PT ;  /* 0x000000070600720c */ /* 0x000fe20003fa4070 */
[----:B------:R-:W-:-:S02]  /*10d0*/  IMAD R5, R18, c[0x0][0x224], R5 ;  /* 0x0000890012057a24 */ /* 0x000fc400078e0205 */
[----:B------:R-:W-:-:S04]  /*10e0*/  IMAD.WIDE R20, R28, c[0x0][0x1c0], RZ ;  /* 0x000070001c147a25 */ /* 0x000fc800078e02ff */
[----:B------:R-:W-:Y:S02]  /*10f0*/  IMAD.IADD R22, R27, 0x1, R5 ;  /* 0x000000011b167824 */ /* 0x000fe400078e0205 */
[----:B------:R-:W2:Y:S01]  /*1100*/  LDC.U8 R5, c[0x0][0x3d0] ;  /* 0x0000f400ff057b82 */ /* 0x000ea20000000000 */
[----:B------:R-:W-:Y:S02]  /*1110*/  @!P1 IMAD.IADD R29, R25, 0x1, R13 ;  /* 0x00000001191d9824 */ /* 0x000fe400078e020d */
[----:B------:R-:W-:Y:S01]  /*1120*/  IMAD R13, R21, R26, RZ ;  /* 0x0000001a150d7224 */ /* 0x000fe200078e02ff */
[----:B------:R-:W-:Y:S01]  /*1130*/  @!P5 IADD3 R8, R8, 0x1, RZ ;  /* 0x000000010808d810 */ /* 0x000fe20007ffe0ff */
[----:B------:R-:W-:Y:S01]  /*1140*/  @!P5 IMAD.IADD R7, R7, 0x1, -R6 ;  /* 0x000000010707d824 */ /* 0x000fe200078e0a06 */
[----:B------:R-:W-:Y:S01]  /*1150*/  ISETP.NE.AND P5, PT, RZ, c[0x0][0x1c8], PT ;  /* 0x00007200ff007a0c */ /* 0x000fe20003fa5270 */
[C---:B------:R-:W-:Y:S02]  /*1160*/  IMAD R13, R20.reuse, R22, R13 ;  /* 0x00000016140d7224 */ /* 0x040fe400078e020d */
[----:B------:R-:W-:Y:S01]  /*1170*/  IMAD.WIDE.U32 R26, R20, R26, RZ ;  /* 0x0000001a141a7225 */ /* 0x000fe200078e00ff */
[----:B------:R-:W-:-:S03]  /*1180*/  ISETP.GE.U32.AND P6, PT, R7, R6, PT ;  /* 0x000000060700720c */ /* 0x000fc60003fc6070 */
[----:B------:R-:W-:Y:S01]  /*1190*/  IMAD.WIDE.U32 R24, R20, R36, RZ ;  /* 0x0000002414187225 */ /* 0x000fe200078e00ff */
[----:B------:R-:W-:-:S03]  /*11a0*/  IADD3 R13, R27, R13, RZ ;  /* 0x0000000d1b0d7210 */ /* 0x000fc60007ffe0ff */
[C---:B------:R-:W-:Y:S02]  /*11b0*/  IMAD R6, R21.reuse, R36, RZ ;  /* 0x0000002415067224 */ /* 0x040fe400078e02ff */
[----:B------:R-:W-:Y:S01]  /*11c0*/  IMAD R7, R21, R34, RZ ;  /* 0x0000002215077224 */ /* 0x000fe200078e02ff */
[----:B------:R-:W-:Y:S01]  /*11d0*/  SEL R21, R26, R24, !P1 ;  /* 0x000000181a157207 */ /* 0x000fe20004800000 */
[----:B------:R-:W-:Y:S01]  /*11e0*/  @P1 IMAD.IADD R13, R25, 0x1, R6 ;  /* 0x00000001190d1824 */ /* 0x000fe200078e0206 */
[----:B------:R-:W-:Y:S01]  /*11f0*/  SHF.R.S32.HI R6, RZ, 0x1f, R227 ;  /* 0x0000001fff067819 */ /* 0x000fe200000114e3 */
[----:B-1----:R-:W-:Y:S01]  /*1200*/  IMAD.WIDE.U32 R24, R4, c[0x0][0x3d8], RZ ;  /* 0x0000f60004187a25 */ /* 0x002fe200078e00ff */
[----:B------:R-:W-:Y:S02]  /*1210*/  @P6 IADD3 R8, R8, 0x1, RZ ;  /* 0x0000000108086810 */ /* 0x000fe40007ffe0ff */
[----:B--2---:R-:W-:Y:S01]  /*1220*/  ISETP.NE.AND P2, PT, R5, RZ, PT ;  /* 0x000000ff0500720c */ /* 0x004fe20003f45270 */
[----:B------:R-:W-:Y:S01]  /*1230*/  IMAD.WIDE.U32 R34, R20, R34, RZ ;  /* 0x0000002214227225 */ /* 0x000fe200078e00ff */
[----:B------:R-:W-:-:S02]  /*1240*/  @!P4 IADD3 R8, -R8, RZ, RZ ;  /* 0x000000ff0808c210 */ /* 0x000fc40007ffe1ff */
[----:B------:R-:W-:Y:S01]  /*1250*/  @!P5 LOP3.LUT R8, RZ, c[0x0][0x1c8], RZ, 0x33, !PT ;  /* 0x00007200ff08da12 */ /* 0x000fe200078e33ff */
[----:B------:R-:W-:Y:S01]  /*1260*/  IMAD R7, R20, R16, R7 ;  /* 0x0000001014077224 */ /* 0x000fe200078e0207 */
[----:B------:R-:W-:Y:S01]  /*1270*/  SEL R24, R24, RZ, P2 ;  /* 0x000000ff18187207 */ /* 0x000fe20001000000 */
[----:B------:R-:W-:Y:S01]  /*1280*/  IMAD R16, R4, c[0x0][0x3dc], R25 ;  /* 0x0000f70004107a24 */ /* 0x000fe200078e0219 */
[----:B------:R-:W-:Y:S01]  /*1290*/  SHF.R.S32.HI R26, RZ, 0x1f, R32 ;  /* 0x0000001fff1a7819 */ /* 0x000fe20000011420 */
[--C-:B------:R-:W-:Y:S01]  /*12a0*/  @!P3 IMAD R5, R211, c[0x0][0x1c0], R232.reuse ;  /* 0x00007000d305ba24 */ /* 0x100fe200078e02e8 */
[----:B------:R-:W-:Y:S01]  /*12b0*/  IADD3 R20, R35, R7, RZ ;  /* 0x0000000723147210 */ /* 0x000fe20007ffe0ff */
[----:B------:R-:W-:Y:S01]  /*12c0*/  @P3 IMAD R4, R232, c[0x0][0x234], R19 ;  /* 0x00008d00e8043a24 */ /* 0x000fe200078e0213 */
[----:B------:R-:W-:Y:S01]  /*12d0*/  SEL R16, R16, RZ, P2 ;  /* 0x000000ff10107207 */ /* 0x000fe20001000000 */
[----:B------:R-:W-:Y:S01]  /*12e0*/  @!P3 IMAD R4, R5, c[0x0][0x214], RZ ;  /* 0x000085000504ba24 */ /* 0x000fe200078e02ff */
        /* <DEDUP_REMOVED lines=10> */
.L_x_1140:
[----:B------:R-:W-:-:S04]  /*1390*/  IMAD R36, R211, c[0x0][0x1c0], R232 ;  /* 0x00007000d3247a24 */ /* 0x000fc800078e02e8 */
[----:B------:R-:W-:Y:S02]  /*13a0*/  IMAD R36, R36, c[0x0][0x224], RZ ;  /* 0x0000890024247a24 */ /* 0x000fe400078e02ff */
.L_x_1141:
[----:B------:R-:W1:Y:S01]  /*13b0*/  S2R R22, SR_TID.X ;  /* 0x0000000000167919 */ /* 0x000e620000002100 */
[----:B------:R-:W-:Y:S01]  /*13c0*/  IADD3 R30, P4, R212, R30, RZ ;  /* 0x0000001ed41e7210 */ /* 0x000fe20007f9e0ff */
[----:B------:R-:W-:Y:S01]  /*13d0*/  IMAD R28, R28, c[0x0][0x1c0], RZ ;  /* 0x000070001c1c7a24 */ /* 0x000fe200078e02ff */
[----:B------:R-:W-:Y:S01]  /*13e0*/  SHF.R.S32.HI R213, RZ, 0x1f, R212 ;  /* 0x0000001fffd57819 */ /* 0x000fe200000114d4 */
[----:B------:R-:W-:Y:S01]  /*13f0*/  IMAD.IADD R225, R227, 0x1, R242 ;  /* 0x00000001e3e17824 */ /* 0x000fe200078e02f2 */
[----:B------:R-:W-:Y:S01]  /*1400*/  BSSY B1, `(.L_x_1137) ;  /* 0x000079d000017945 */ /* 0x000fe20003800000 */
[----:B------:R-:W-:Y:S02]  /*1410*/  IMAD.SHL.U32 R27, R28, 0x40, RZ ;  /* 0x000000401c1b7824 */ /* 0x000fe400078e00ff */
[----:B------:R-:W-:Y:S02]  /*1420*/  IMAD.X R31, R213, 0x1, R29, P4 ;  /* 0x00000001d51f7824 */ /* 0x000fe400020e061d */
[C---:B------:R-:W-:Y:S01]  /*1430*/  IMAD.IADD R229, R17.reuse, 0x1, R36 ;  /* 0x0000000111e57824 */ /* 0x040fe200078e0224 */
[----:B------:R-:W-:Y:S01]  /*1440*/  IADD3 R25, P3, P1, R34, R27, R32 ;  /* 0x0000001b22197210 */ /* 0x000fe2000797e020 */
[----:B------:R-:W-:Y:S01]  /*1450*/  IMAD.WIDE.U32 R30, R17, c[0x0][0x370], R30 ;  /* 0x0000dc00111e7a25 */ /* 0x000fe200078e001e */
[----:B------:R-:W-:-:S03]  /*1460*/  SHF.R.S32.HI R27, RZ, 0x1f, R27 ;  /* 0x0000001fff1b7819 */ /* 0x000fc6000001141b */
[----:B------:R-:W-:Y:S01]  /*1470*/  IMAD.IADD R249, R17, 0x1, R4 ;  /* 0x0000000111f97824 */ /* 0x000fe200078e0204 */
[----:B------:R-:W-:Y:S01]  /*1480*/  SHF.R.S32.HI R4, RZ, 0x1f, R210 ;  /* 0x0000001fff047819 */ /* 0x000fe200000114d2 */
[----:B------:R-:W-:Y:S01]  /*1490*/  IMAD.MOV.U32 R248, RZ, RZ, 0x4 ;  /* 0x00000004fff87424 */ /* 0x000fe200078e00ff */
[----:B------:R-:W-:Y:S02]  /*14a0*/  IADD3.X R20, R20, R27, R26, P3, P1 ;  /* 0x0000001b14147210 */ /* 0x000fe40001fe241a */
[----:B------:R-:W-:Y:S01]  /*14b0*/  IADD3 R21, P3, P1, R24, R25, R21 ;  /* 0x0000001918157210 */ /* 0x000fe2000797e015 */
[----:B------:R-:W-:Y:S01]  /*14c0*/  IMAD.WIDE R228, R229, R248, c[0x0][0x3c8] ;  /* 0x0000f200e5e47625 */ /* 0x000fe200078e02f8 */
[----:B-1----:R-:W-:-:S03]  /*14d0*/  SHF.R.S32.HI R19, RZ, 0x1f, R22 ;  /* 0x0000001fff137819 */ /* 0x002fc60000011416 */
[----:B------:R-:W-:Y:S01]  /*14e0*/  IMAD.WIDE R248, R249, R248, c[0x0][0x200] ;  /* 0x00008000f9f87625 */ /* 0x000fe200078e02f8 */
[----:B------:R-:W-:-:S03]  /*14f0*/  LEA.HI R19, R19, R22, RZ, 0x5 ;  /* 0x0000001613137211 */ /* 0x000fc600078f28ff */
[----:B------:R-:W-:Y:S01]  /*1500*/  IMAD R22, R23, c[0x0][0x370], RZ ;  /* 0x0000dc0017167a24 */ /* 0x000fe200078e02ff */
[----:B------:R-:W-:-:S03]  /*1510*/  SHF.R.S32.HI R19, RZ, 0x5, R19 ;  /* 0x00000005ff137819 */ /* 0x000fc60000011413 */
[----:B------:R-:W-:Y:S01]  /*1520*/  IMAD R22, R17, c[0x0][0x374], R22 ;  /* 0x0000dd0011167a24 */ /* 0x000fe200078e0216 */
[----:B------:R-:W-:Y:S01]  /*1530*/  IADD3 R17, P4, R210, R17, RZ ;  /* 0x00000011d2117210 */ /* 0x000fe20007f9e0ff */
[----:B------:R-:W-:-:S03]  /*1540*/  IMAD R24, R19, R28, R208 ;  /* 0x0000001c13187224 */ /* 0x000fc600078e02d0 */
[----:B------:R-:W-:Y:S01]  /*1550*/  IADD3 R31, R31, R22, RZ ;  /* 0x000000161f1f7210 */ /* 0x000fe20007ffe0ff */
[----:B------:R-:W-:Y:S01]  /*1560*/  IMAD.X R23, R4, 0x1, R23, P4 ;  /* 0x0000000104177824 */ /* 0x000fe200020e0617 */
[----:B------:R-:W-:-:S03]  /*1570*/  IADD3 R22, R225, -c[0x0][0x2e8], -R238 ;  /* 0x8000ba00e1167a10 */ /* 0x000fc60007ffe8ee */
[----:B------:R-:W-:Y:S01]  /*1580*/  IMAD R26, R23, c[0x0][0x190], RZ ;  /* 0x00006400171a7a24 */ /* 0x000fe200078e02ff */
[----:B------:R-:W-:Y:S01]  /*1590*/  SHF.R.S32.HI R25, RZ, 0x1f, R22 ;  /* 0x0000001fff197819 */ /* 0x000fe20000011416 */
[----:B------:R-:W-:Y:S02]  /*15a0*/  IMAD R23, R5, c[0x0][0x378], RZ ;  /* 0x0000de0005177a24 */ /* 0x000fe400078e02ff */
[----:B------:R-:W-:Y:S01]  /*15b0*/  IMAD R19, R17, c[0x0][0x194], R26 ;  /* 0x0000650011137a24 */ /* 0x000fe200078e021a */
[----:B------:R-:W-:Y:S01]  /*15c0*/  LEA.HI R25, R25, R22, RZ, 0x6 ;  /* 0x0000001619197211 */ /* 0x000fe200078f30ff */
[----:B------:R-:W-:-:S03]  /*15d0*/  IMAD.WIDE.U32 R26, R17, c[0x0][0x190], R212 ;  /* 0x00006400111a7a25 */ /* 0x000fc600078e00d4 */
[----:B------:R-:W-:Y:S01]  /*15e0*/  SHF.R.S32.HI R25, RZ, 0x6, R25 ;  /* 0x00000006ff197819 */ /* 0x000fe20000011419 */
[----:B------:R-:W-:Y:S01]  /*15f0*/  IMAD R17, R232, c[0x0][0x37c], R23 ;  /* 0x0000df00e8117a24 */ /* 0x000fe200078e0217 */
[----:B------:R-:W-:Y:S01]  /*1600*/  IADD3.X R23, R16, R20, R13, P3, P1 ;  /* 0x0000001410177210 */ /* 0x000fe20001fe240d */
[----:B------:R-:W-:Y:S01]  /*1610*/  IMAD.WIDE.U32 R30, R232, c[0x0][0x378], R30 ;  /* 0x0000de00e81e7a25 */ /* 0x000fe200078e001e */
[----:B------:R-:W-:Y:S02]  /*1620*/  IADD3 R20, P3, R15, R26, RZ ;  /* 0x0000001a0f147210 */ /* 0x000fe40007f7e0ff */
[----:B------:R-:W-:Y:S01]  /*1630*/  IMNMX R224, RZ, R25, !PT ;  /* 0x00000019ffe07217 */ /* 0x000fe20007800200 */
[----:B------:R-:W-:Y:S01]  /*1640*/  IMAD.IADD R31, R31, 0x1, R17 ;  /* 0x000000011f1f7824 */ /* 0x000fe200078e0211 */
[----:B------:R-:W-:Y:S01]  /*1650*/  IADD3 R13, P1, R24, R21, RZ ;  /* 0x00000015180d7210 */ /* 0x000fe20007f3e0ff */
[----:B------:R-:W-:Y:S01]  /*1660*/  IMAD R17, R5, c[0x0][0x1a8], RZ ;  /* 0x00006a0005117a24 */ /* 0x000fe200078e02ff */
[----:B------:R-:W-:Y:S01]  /*1670*/  IADD3.X R21, R14, R27, R19, P3, !PT ;  /* 0x0000001b0e157210 */ /* 0x000fe20001ffe413 */
[----:B------:R-:W-:Y:S01]  /*1680*/  IMAD R15, R4, c[0x0][0x370], RZ ;  /* 0x0000dc00040f7a24 */ /* 0x000fe200078e02ff */
[----:B------:R-:W-:Y:S01]  /*1690*/  ISETP.GT.AND P5, PT, R239, R224, PT ;  /* 0x000000e0ef00720c */ /* 0x000fe20003fa4270 */
[----:B------:R-:W-:Y:S01]  /*16a0*/  IMAD R17, R232, c[0x0][0x1ac], R17 ;  /* 0x00006b00e8117a24 */ /* 0x000fe200078e0211 */
[----:B------:R-:W-:Y:S01]  /*16b0*/  LEA.HI.X.SX32 R24, R24, R23, 0x1, P1 ;  /* 0x0000001718187211 */ /* 0x000fe200008f0eff */
[----:B------:R-:W-:Y:S01]  /*16c0*/  IMAD.WIDE.U32 R22, R232, c[0x0][0x1a8], R20 ;  /* 0x00006a00e8167a25 */ /* 0x000fe200078e0014 */
[----:B------:R-:W-:-:S02]  /*16d0*/  LEA R250, P1, R13, c[0x0][0x350], 0x2 ;  /* 0x0000d4000dfa7a11 */ /* 0x000fc400078210ff */
[----:B------:R-:W-:Y:S01]  /*16e0*/  IADD3 R239, R239, -0x1, RZ ;  /* 0xffffffffefef7810 */ /* 0x000fe20007ffe0ff */
[C---:B------:R-:W-:Y:S01]  /*16f0*/  IMAD R15, R210.reuse, c[0x0][0x374], R15 ;  /* 0x0000dd00d20f7a24 */ /* 0x040fe200078e020f */
[----:B------:R-:W-:Y:S01]  /*1700*/  IADD3 R14, R23, R17, RZ ;  /* 0x00000011170e7210 */ /* 0x000fe20007ffe0ff */
[----:B------:R-:W-:Y:S01]  /*1710*/  IMAD.WIDE.U32 R20, R210, c[0x0][0x370], R30 ;  /* 0x0000dc00d2147a25 */ /* 0x000fe200078e001e */
[----:B------:R-:W-:Y:S02]  /*1720*/  LEA R246, P4, R22, c[0x0][0x160], 0x1 ;  /* 0x0000580016f67a11 */ /* 0x000fe400078808ff */
[----:B------:R-:W-:Y:S01]  /*1730*/  LEA.HI.X R251, R13, c[0x0][0x354], R24, 0x2, P1 ;  /* 0x0000d5000dfb7a11 */ /* 0x000fe200008f1418 */
[----:B------:R-:W-:Y:S01]  /*1740*/  IMAD.IADD R16, R21, 0x1, R15 ;  /* 0x0000000115107824 */ /* 0x000fe200078e020f */
[----:B------:R-:W-:Y:S02]  /*1750*/  LEA R244, P3, R20, c[0x0][0x330], 0x1 ;  /* 0x0000cc0014f47a11 */ /* 0x000fe400078608ff */
[----:B------:R-:W-:-:S02]  /*1760*/  LEA.HI.X R247, R22, c[0x0][0x164], R14, 0x1, P4 ;  /* 0x0000590016f77a11 */ /* 0x000fc400020f0c0e */
        /* <DEDUP_REMOVED lines=15> */
.L_x_1143:
        /* <DEDUP_REMOVED lines=15> */
.L_x_1144:
        /* <DEDUP_REMOVED lines=27> */
.L_x_1146:
[----:B------:R-:W-:Y:S05]  /*1b00*/  BSYNC B0 ;  /* 0x0000000000007941 */ /* 0x000fea0003800000 */
.L_x_1145:
[----:B------:R-:W-:Y:S01]  /*1b10*/  IADD3 R10, R210, 0x20, RZ ;  /* 0x00000020d20a7810 */ /* 0x000fe20007ffe0ff */
[----:B------:R-:W-:Y:S03]  /*1b20*/  BSSY B0, `(.L_x_1147) ;  /* 0x0000013000007945 */ /* 0x000fe60003800000 */
[----:B------:R-:W-:-:S13]  /*1b30*/  ISETP.GE.AND P3, PT, R10, R11, PT ;  /* 0x0000000b0a00720c */ /* 0x000fda0003f66270 */
[----:B------:R-:W-:Y:S05]  /*1b40*/  @P3 BRA `(.L_x_1148) ;  /* 0x0000010000003947 */ /* 0x000fea0003800000 */
[----:B------:R-:W-:Y:S01]  /*1b50*/  IADD3 R11, P0, R210, 0x20, RZ ;  /* 0x00000020d20b7810 */ /* 0x000fe20007f1e0ff */
[----:B-1----:R-:W-:Y:S01]  /*1b60*/  IMAD.MOV.U32 R12, RZ, RZ, R14 ;  /* 0x000000ffff0c7224 */ /* 0x002fe200078e000e */
        /* <DEDUP_REMOVED lines=14> */
.L_x_1148:
[----:B------:R-:W-:Y:S05]  /*1c50*/  BSYNC B0 ;  /* 0x0000000000007941 */ /* 0x000fea0003800000 */
.L_x_1147:
        /* <DEDUP_REMOVED lines=20> */
[----:B-1----:R-:W-:-:S04]  /*1da0*/  LEA R12, P4, R10, c[0x0][0x348], 0x1 ;  /* 0x0000d2000a0c7a11 */ /* 0x002fc800078808ff */
[----:B------:R-:W-:-:S05]  /*1db0*/  LEA.HI.X R13, R10, c[0x0][0x34c], R6, 0x1, P4 ;  /* 0x0000d3000a0d7a11 */ /* 0x000fca00020f0c06 */
[----:B------:R1:W-:Y:S04]  /*1dc0*/  @!P2 STG.E.128 [R12.64], RZ ;  /* 0x000000ff0c00a986 */ /* 0x0003e8000c101d08 */
[----:B------:R1:W-:Y:S04]  /*1dd0*/  @!P1 STG.E.128 [R12.64+0x80], RZ ;  /* 0x000080ff0c009986 */ /* 0x0003e8000c101d08 */
[----:B------:R1:W-:Y:S02]  /*1de0*/  @!P0 STG.E.128 [R12.64+0x100], RZ ;  /* 0x000100ff0c008986 */ /* 0x0003e4000c101d08 */
.L_x_1150:
[----:B------:R-:W-:Y:S05]  /*1df0*/  BSYNC B0 ;  /* 0x0000000000007941 */ /* 0x000fea0003800000 */
.L_x_1149:
[----:B------:R-:W-:Y:S05]  /*1e00*/  @P3 BRA `(.L_x_1151) ;  /* 0x00006fc000003947 */ /* 0x000fea0003800000 */
[----:B------:R-:W-:Y:S02]  /*1e10*/  IADD3 R6, P0, R210, 0x20, RZ ;  /* 0x00000020d2067810 */ /* 0x000fe40007f1e0ff */
[----:B------:R-:W-:-:S03]  /*1e20*/  ISETP.GE.AND P1, PT, R212, c[0x0][0x220], PT ;  /* 0x00008800d4007a0c */ /* 0x000fc60003f26270 */
[----:B------:R-:W-:Y:S01]  /*1e30*/  IMAD.X R4, RZ, RZ, R4, P0 ;  /* 0x000000ffff047224 */ /* 0x000fe200000e0604 */
[----:B------:R-:W-:-:S03]  /*1e40*/  ISETP.GE.AND P0, PT, R217, c[0x0][0x220], PT ;  /* 0x00008800d9007a0c */ /* 0x000fc60003f06270 */
[----:B------:R-:W-:Y:S02]  /*1e50*/  IMAD R7, R4, c[0x0][0x3a8], RZ ;  /* 0x0000ea0004077a24 */ /* 0x000fe400078e02ff */
[----:B------:R-:W-:Y:S02]  /*1e60*/  IMAD.MOV.U32 R4, RZ, RZ, R8 ;  /* 0x000000ffff047224 */ /* 0x000fe400078e0008 */
[C---:B------:R-:W-:Y:S02]  /*1e70*/  IMAD R7, R6.reuse, c[0x0][0x3ac], R7 ;  /* 0x0000eb0006077a24 */ /* 0x040fe400078e0207 */
[----:B------:R-:W-:-:S04]  /*1e80*/  IMAD.WIDE.U32 R4, R6, c[0x0][0x3a8], R4 ;  /* 0x0000ea0006047a25 */ /* 0x000fc800078e0004 */
[----:B------:R-:W-:Y:S01]  /*1e90*/  IMAD.IADD R7, R5, 0x1, R7 ;  /* 0x0000000105077824 */ /* 0x000fe200078e0207 */
[----:B------:R-:W-:-:S04]  /*1ea0*/  LEA R6, P2, R4, c[0x0][0x348], 0x1 ;  /* 0x0000d20004067a11 */ /* 0x000fc800078408ff */
[----:B------:R-:W-:-:S05]  /*1eb0*/  LEA.HI.X R7, R4, c[0x0][0x34c], R7, 0x1, P2 ;  /* 0x0000d30004077a11 */ /* 0x000fca00010f0c07 */
[----:B------:R2:W-:Y:S04]  /*1ec0*/  @!P1 STG.E.128 [R6.64], RZ ;  /* 0x000000ff06009986 */ /* 0x0005e8000c101d08 */
[----:B------:R2:W-:Y:S01]  /*1ed0*/  @!P0 STG.E.128 [R6.64+0x80], RZ ;  /* 0x000080ff06008986 */ /* 0x0005e2000c101d08 */
[----:B------:R-:W-:-:S13]  /*1ee0*/  ISETP.GE.AND P0, PT, R216, c[0x0][0x220], PT ;  /* 0x00008800d8007a0c */ /* 0x000fda0003f06270 */
[----:B------:R-:W-:Y:S05]  /*1ef0*/  @P0 BRA `(.L_x_1151) ;  /* 0x00006ed000000947 */ /* 0x000fea0003800000 */
[----:B------:R3:W-:Y:S01]  /*1f00*/  STG.E.128 [R6.64+0x100], RZ ;  /* 0x000100ff06007986 */ /* 0x0007e2000c101d08 */
[----:B------:R-:W-:Y:S05]  /*1f10*/  BRA `(.L_x_1151) ;  /* 0x00006eb000007947 */ /* 0x000fea0003800000 */
.L_x_1142:
        /* <DEDUP_REMOVED lines=31> */
.L_x_1153:
[----:B------:R-:W-:Y:S05]  /*2110*/  BSYNC B0 ;  /* 0x0000000000007941 */ /* 0x000fea0003800000 */
.L_x_1152:
        /* <DEDUP_REMOVED lines=16> */
[----:B------:R-:W-:Y:S01]  /*2220*/  @!P3 IMAD.MOV.U32 R17, RZ, RZ, c[0x0][0x374] ;  /* 0x0000dd00ff11b624 */ /* 0x000fe200078e00ff */
[----:B------:R-:W-:Y:S02]  /*2230*/  @!P2 LEA R20, P6, R15, c[0x0][0x330], 0x1 ;  /* 0x0000cc000f14aa11 */ /* 0x000fe400078c08ff */
[----:B------:R-:W-:Y:S02]  /*2240*/  @!P3 LEA R18, P1, R19, R244, 0x6 ;  /* 0x000000f41312b211 */ /* 0x000fe400078230ff */
[----:B------:R-:W-:Y:S02]  /*2250*/  @!P2 LEA.HI.X R21, R15, c[0x0][0x334], R16, 0x1, P6 ;  /* 0x0000cd000f15aa11 */ /* 0x000fe400030f0c10 */
[----:B------:R-:W-:Y:S02]  /*2260*/  @!P3 LEA.HI.X R19, R19, R245, R17, 0x6, P1 ;  /* 0x000000f51313b211 */ /* 0x000fe400008f3411 */
[----:B------:R-:W-:-:S03]  /*2270*/  ISETP.GE.AND P1, PT, R216, c[0x0][0x220], PT ;  /* 0x00008800d8007a0c */ /* 0x000fc60003f26270 */
        /* <DEDUP_REMOVED lines=17> */
.L_x_1155:
[----:B------:R-:W-:Y:S05]  /*2390*/  BSYNC B0 ;  /* 0x0000000000007941 */ /* 0x000fea0003800000 */
.L_x_1154:
        /* <DEDUP_REMOVED lines=18> */
.L_x_1157:
        /* <DEDUP_REMOVED lines=28> */
.L_x_1158:
[----:B------:R-:W-:Y:S05]  /*2680*/  BSYNC B0 ;  /* 0x0000000000007941 */ /* 0x000fea0003800000 */
.L_x_1156:
        /* <DEDUP_REMOVED lines=17> */
.L_x_1160:
        /* <DEDUP_REMOVED lines=38> */
.L_x_1161:
[----:B------:R-:W-:Y:S05]  /*2a00*/  BSYNC B0 ;  /* 0x0000000000007941 */ /* 0x000fea0003800000 */
.L_x_1159:
[CC--:B------:R-:W-:Y:S01]  /*2a10*/  ISETP.GE.AND P2, PT, R214.reuse, R13.reuse, PT ;  /* 0x0000000dd600720c */ /* 0x0c0fe20003f46270 */
[C---:B-1----:R-:W-:Y:S01]  /*2a20*/  IMAD.WIDE R18, R214.reuse, 0x4, R248 ;  /* 0x00000004d6127825 */ /* 0x042fe200078e02f8 */
[----:B------:R-:W-:Y:S02]  /*2a30*/  MOV R235, 0x7f800000 ;  /* 0x7f80000000eb7802 */ /* 0x000fe40000000f00 */
[----:B------:R-:W-:Y:S02]  /*2a40*/  IADD3 R14, R214, 0x8, RZ ;  /* 0x00000008d60e7810 */ /* 0x000fe40007ffe0ff */
[----:B------:R-:W-:Y:S02]  /*2a50*/  MOV R236, 0x7f800000 ;  /* 0x7f80000000ec7802 */ /* 0x000fe40000000f00 */
[----:B------:R-:W-:-:S05]  /*2a60*/  ISETP.GE.AND P1, PT, R14, R13, PT ;  /* 0x0000000d0e00720c */ /* 0x000fca0003f26270 */
[----:B------:R1:W5:Y:S01]  /*2a70*/  @!P2 LDG.E R235, [R18.64] ;  /* 0x0000000812eba981 */ /* 0x000362000c1e1900 */
[----:B------:R-:W-:-:S05]  /*2a80*/  IMAD R13, R218, -0x40, R238 ;  /* 0xffffffc0da0d7824 */ /* 0x000fca00078e02ee */
[----:B------:R-:W-:Y:S01]  /*2a90*/  ISETP.GE.AND P6, PT, R210, R13, PT ;  /* 0x0000000dd200720c */ /* 0x000fe20003fc6270 */
[----:B------:R-:W-:Y:S01]  /*2aa0*/  IMAD R14, R6, c[0x0][0x198], RZ ;  /* 0x00006600060e7a24 */ /* 0x000fe200078e02ff */
[----:B------:R1:W5:Y:S01]  /*2ab0*/  @!P1 LDG.E R236, [R18.64+0x20] ;  /* 0x0000200812ec9981 */ /* 0x000362000c1e1900 */
[C---:B------:R-:W-:Y:S01]  /*2ac0*/  IMAD.WIDE.U32 R16, R227.reuse, c[0x0][0x198], R212 ;  /* 0x00006600e3107a25 */ /* 0x040fe200078e00d4 */
[----:B------:R-:W-:Y:S03]  /*2ad0*/  BSSY B0, `(.L_x_1162) ;  /* 0x000002a000007945 */ /* 0x000fe60003800000 */
[----:B------:R-:W-:Y:S01]  /*2ae0*/  IMAD R14, R227, c[0x0][0x19c], R14 ;  /* 0x00006700e30e7a24 */ /* 0x000fe200078e020e */
[----:B------:R-:W-:Y:S01]  /*2af0*/  IADD3 R16, P1, R10, R16, RZ ;  /* 0x000000100a107210 */ /* 0x000fe20007f3e0ff */
[----:B------:R-:W-:-:S03]  /*2b00*/  IMAD R15, R7, c[0x0][0x1b0], RZ ;  /* 0x00006c00070f7a24 */ /* 0x000fc600078e02ff */
[----:B------:R-:W-:Y:S01]  /*2b10*/  IADD3.X R17, R9, R17, R14, P1, !PT ;  /* 0x0000001109117210 */ /* 0x000fe20000ffe40e */
[----:B------:R1:W-:Y:S01]  /*2b20*/  @P6 STS.128 [R215+0x12000], RZ ;  /* 0x012000ffd7006388 */ /* 0x0003e20000000c00 */
[----:B------:R-:W-:-:S03]  /*2b30*/  IMAD R15, R8, c[0x0][0x1b4], R15 ;  /* 0x00006d00080f7a24 */ /* 0x000fc600078e020f */
[----:B------:R1:W-:Y:S01]  /*2b40*/  @P6 STS.128 [R215+0x14000], RZ ;  /* 0x014000ffd7006388 */ /* 0x0003e20000000c00 */
[----:B------:R-:W-:-:S03]  /*2b50*/  IMAD.WIDE.U32 R16, R8, c[0x0][0x1b0], R16 ;  /* 0x00006c0008107a25 */ /* 0x000fc600078e0010 */
[----:B------:R1:W-:Y:S02]  /*2b60*/  @P6 STS.128 [R215+0x16000], RZ ;  /* 0x016000ffd7006388 */ /* 0x0003e40000000c00 */
        /* <DEDUP_REMOVED lines=8> */
[----:B-1----:R-:W-:-:S04]  /*2bf0*/  IMAD.WIDE.U32 R18, R210, c[0x0][0x198], R14 ;  /* 0x00006600d2127a25 */ /* 0x002fc800078e000e */
        /* <DEDUP_REMOVED lines=23> */
.L_x_1163:
[----:B------:R-:W-:Y:S05]  /*2d70*/  BSYNC B0 ;  /* 0x0000000000007941 */ /* 0x000fea0003800000 */
.L_x_1162:
        /* <DEDUP_REMOVED lines=19> */
[----:B-1----:R-:W-:-:S03]  /*2eb0*/  @!P3 LEA R18, P2, R14, c[0x0][0x168], 0x1 ;  /* 0x00005a000e12ba11 */ /* 0x002fc600078408ff */
        /* <DEDUP_REMOVED lines=18> */
.L_x_1165:
[----:B------:R-:W-:Y:S05]  /*2fe0*/  BSYNC B0 ;  /* 0x0000000000007941 */ /* 0x000fea0003800000 */
.L_x_1164:
        /* <DEDUP_REMOVED lines=44> */
.L_x_1167:
[----:B------:R-:W-:Y:S05]  /*32b0*/  BSYNC B0 ;  /* 0x0000000000007941 */ /* 0x000fea0003800000 */
.L_x_1166:
        /* <DEDUP_REMOVED lines=16> */
[C---:B-1----:R-:W-:Y:S01]  /*33c0*/  @!P4 LEA R12, P3, R6.reuse, c[0x0][0x170], 0x1 ;  /* 0x00005c00060cca11 */ /* 0x042fe200078608ff */
        /* <DEDUP_REMOVED lines=19> */
.L_x_1169:
[----:B------:R-:W-:Y:S05]  /*3500*/  BSYNC B0 ;  /* 0x0000000000007941 */ /* 0x000fea0003800000 */
.L_x_1168:
[----:B-1----:R-:W-:Y:S01]  /*3510*/  IMAD.MOV.U32 R8, RZ, RZ, c[0x0][0x308] ;  /* 0x0000c200ff087624 */ /* 0x002fe200078e00ff */
[----:B------:R-:W0:Y:S01]  /*3520*/  LDGDEPBAR ;  /* 0x00000000000079af */ /* 0x000e220000000000 */
[----:B------:R-:W-:-:S05]  /*3530*/  IMAD.MOV.U32 R9, RZ, RZ, c[0x0][0x30c] ;  /* 0x0000c300ff097624 */ /* 0x000fca00078e00ff */
[----:B--2---:R-:W2:Y:S04]  /*3540*/  LDG.E.64 R6, [R8.64+0x8] ;  /* 0x0000080808067981 */ /* 0x004ea8000c1e1b00 */
[----:B------:R1:W5:Y:S01]  /*3550*/  LDG.E.64 R202, [R8.64] ;  /* 0x0000000808ca7981 */ /* 0x000362000c1e1b00 */
[----:B------:R-:W-:Y:S01]  /*3560*/  IMAD R5, R211, c[0x0][0x1c0], R232 ;  /* 0x00007000d3057a24 */ /* 0x000fe200078e02e8 */
[----:B------:R-:W-:Y:S01]  /*3570*/  SHF.R.S32.HI R231, RZ, 0x1f, R208 ;  /* 0x0000001fffe77819 */ /* 0x000fe200000114d0 */
[----:B------:R-:W-:Y:S01]  /*3580*/  IMAD.MOV.U32 R192, RZ, RZ, 0x40 ;  /* 0x00000040ffc07424 */ /* 0x000fe200078e00ff */
[----:B------:R-:W-:Y:S01]  /*3590*/  IADD3 R195, R200, 0x3000, RZ ;  /* 0x00003000c8c37810 */ /* 0x000fe20007ffe0ff */
[----:B------:R-:W-:Y:S01]  /*35a0*/  IMAD.SHL.U32 R5, R5, 0x20, RZ ;  /* 0x0000002005057824 */ /* 0x000fe200078e00ff */
[----:B------:R-:W-:Y:S01]  /*35b0*/  IADD3 R194, R199, 0x3000, RZ ;  /* 0x00003000c7c27810 */ /* 0x000fe20007ffe0ff */
[----:B------:R-:W-:Y:S01]  /*35c0*/  IMAD.MOV.U32 R234, RZ, RZ, c[0x0][0x2e4] ;  /* 0x0000b900ffea7624 */ /* 0x000fe200078e00ff */
[----:B------:R-:W-:Y:S01]  /*35d0*/  SEL R195, R195, R200, !P0 ;  /* 0x000000c8c3c37207 */ /* 0x000fe20004000000 */
[----:B------:R-:W-:Y:S01]  /*35e0*/  IMAD.MOV.U32 R233, RZ, RZ, R237 ;  /* 0x000000ffffe97224 */ /* 0x000fe200078e00ed */
[----:B------:R-:W-:Y:S01]  /*35f0*/  SHF.R.S32.HI R4, RZ, 0x1f, R5 ;  /* 0x0000001fff047819 */ /* 0x000fe20000011405 */
        /* <DEDUP_REMOVED lines=51> */
[----:B------:R-:W-:-:S02]  /*3930*/  IMAD.SHL.U32 R195, R195, 0x2, RZ ;  /* 0x00000002c3c37824 */ /* 0x000fc400078e00ff */
[----:B------:R-:W-:Y:S01]  /*3940*/  IMAD.SHL.U32 R194, R194, 0x2, RZ ;  /* 0x00000002c2c27824 */ /* 0x000fe200078e00ff */
[----:B--2---:R-:W-:-:S04]  /*3950*/  IADD3 R230, P2, P1, R5, R6, R208 ;  /* 0x0000000605e67210 */ /* 0x004fc8000795e0d0 */
[----:B------:R-:W-:Y:S02]  /*3960*/  IADD3.X R231, R4, R7, R231, P2, P1 ;  /* 0x0000000704e77210 */ /* 0x000fe400017e24e7 */
[----:B------:R-:W-:-:S05]  /*3970*/  R2P PR, R206, 0x6 ;  /* 0x00000006ce007804 */ /* 0x000fca0000000000 */
[----:B------:R-:W-:Y:S02]  /*3980*/  SEL R193, R193, 0xffffffe0, !P1 ;  /* 0xffffffe0c1c17807 */ /* 0x000fe40004800000 */
[----:B------:R-:W-:-:S03]  /*3990*/  SEL R192, R192, 0xffffffc0, !P2 ;  /* 0xffffffc0c0c07807 */ /* 0x000fc60005000000 */
[C---:B------:R-:W-:Y:S02]  /*39a0*/  IMAD.IADD R191, R196.reuse, 0x1, R193 ;  /* 0x00000001c4bf7824 */ /* 0x040fe400078e02c1 */
[----:B------:R-:W-:Y:S02]  /*39b0*/  IMAD.IADD R189, R196, 0x1, R192 ;  /* 0x00000001c4bd7824 */ /* 0x000fe400078e02c0 */
[----:B-1----:R-:W-:Y:S02]  /*39c0*/  IMAD.IADD R190, R192, 0x1, R191 ;  /* 0x00000001c0be7824 */ /* 0x002fe400078e02bf */
.L_x_1174:
[----:B------:R-:W0:Y:S01]  /*39d0*/  LDGDEPBAR ;  /* 0x00000000000079af */ /* 0x000e220000000000 */
[C---:B------:R-:W-:Y:S01]  /*39e0*/  IMAD.IADD R95, R195.reuse, 0x1, R193 ;  /* 0x00000001c35f7824 */ /* 0x040fe200078e02c1 */
[C---:B------:R-:W-:Y:S01]  /*39f0*/  LEA R96, P0, R214.reuse, R228, 0x2 ;  /* 0x000000e4d6607211 */ /* 0x040fe200078010ff */
[----:B------:R-:W-:Y:S02]  /*3a00*/  IMAD.IADD R93, R195, 0x1, R192 ;  /* 0x00000001c35d7824 */ /* 0x000fe400078e02c0 */
[----:B------:R-:W-:Y:S01]  /*3a10*/  IMAD.SHL.U32 R94, R239, 0x40, RZ ;  /* 0x00000040ef5e7824 */ /* 0x000fe200078e00ff */
[----:B------:R-:W-:Y:S02]  /*3a20*/  IADD3 R92, R95, R192, RZ ;  /* 0x000000c05f5c7210 */ /* 0x000fe40007ffe0ff */
[----:B------:R-:W-:Y:S02]  /*3a30*/  LEA.HI.X.SX32 R97, R214, R229, 0x2, P0 ;  /* 0x000000e5d6617211 */ /* 0x000fe400000f16ff */
        /* <DEDUP_REMOVED lines=14> */
[----:B--2---:R-:W-:Y:S04]  /*3b20*/  MOV R97, c[0x0][0x2e4] ;  /* 0x0000b90000617a02 */ /* 0x004fe80000000f00 */
        /* <DEDUP_REMOVED lines=84> */
.L_x_1170:
[--C-:B------:R-:W-:Y:S01]  /*4070*/  IADD3 R20, R238, 0x1, -R242.reuse ;  /* 0x00000001ee147810 */ /* 0x100fe20007ffe8f2 */
[----:B------:R-:W1:Y:S01]  /*4080*/  S2R R25, SR_TID.X ;  /* 0x0000000000197919 */ /* 0x000e620000002100 */
[-C--:B------:R-:W-:Y:S01]  /*4090*/  IADD3 R22, -R97, R238.reuse, -R242 ;  /* 0x000000ee61167210 */ /* 0x080fe20007ffe9f2 */
[----:B------:R-:W-:Y:S01]  /*40a0*/  IMAD.IADD R29, R214, 0x1, R94 ;  /* 0x00000001d61d7824 */ /* 0x000fe200078e025e */
[----:B------:R-:W-:Y:S01]  /*40b0*/  IADD3 R20, R20, c[0x0][0x2e8], RZ ;  /* 0x0000ba0014147a10 */ /* 0x000fe20007ffe0ff */
[----:B------:R-:W-:Y:S02]  /*40c0*/  IMAD.MOV.U32 R234, RZ, RZ, R97 ;  /* 0x000000ffffea7224 */ /* 0x000fe400078e0061 */
[C---:B------:R-:W-:Y:S01]  /*40d0*/  IMAD.IADD R31, R29.reuse, 0x1, R22 ;  /* 0x000000011d1f7824 */ /* 0x040fe200078e0216 */
[C---:B------:R-:W-:Y:S01]  /*40e0*/  IADD3 R23, R29.reuse, 0x8, RZ ;  /* 0x000000081d177810 */ /* 0x040fe20007ffe0ff */
[----:B------:R-:W-:Y:S03]  /*40f0*/  IMAD.IADD R29, R29, 0x1, R20 ;  /* 0x000000011d1d7824 */ /* 0x000fe600078e0214 */
[----:B------:R-:W-:Y:S01]  /*4100*/  IMNMX R31, RZ, R31, !PT ;  /* 0x0000001fff1f7217 */ /* 0x000fe20007800200 */
[--C-:B------:R-:W-:Y:S01]  /*4110*/  IMAD.IADD R21, R22, 0x1, R23.reuse ;  /* 0x0000000116157824 */ /* 0x100fe200078e0217 */
[-C--:B------:R-:W-:Y:S01]  /*4120*/  IMNMX R29, R29, R238.reuse, PT ;  /* 0x000000ee1d1d7217 */ /* 0x080fe20003800200 */
[----:B------:R-:W-:Y:S03]  /*4130*/  IMAD.IADD R23, R20, 0x1, R23 ;  /* 0x0000000114177824 */ /* 0x000fe600078e0217 */
[----:B------:R-:W-:Y:S02]  /*4140*/  IMNMX R21, RZ, R21, !PT ;  /* 0x00000015ff157217 */ /* 0x000fe40007800200 */
[----:B------:R-:W-:Y:S01]  /*4150*/  IMNMX R20, R23, R238, PT ;  /* 0x000000ee17147217 */ /* 0x000fe20003800200 */
[----:B-1----:R-:W-:Y:S05]  /*4160*/  IMAD.SHL.U32 R25, R25, 0x2, RZ ;  /* 0x0000000219197824 */ /* 0x002fea00078e00ff */
[----:B------:R-:W-:Y:S05]  /*4170*/  LOP3.LUT R25, R204, 0x6, R25, 0xf8, !PT ;  /* 0x00000006cc197812 */ /* 0x000fea00078ef819 */
[----:B------:R-:W-:Y:S05]  /*4180*/  IMAD R22, R218, 0x40, R25 ;  /* 0x00000040da167824 */ /* 0x000fea00078e0219 */
[C---:B------:R-:W-:Y:S02]  /*4190*/  ISETP.GE.AND P1, PT, R22.reuse, R31, PT ;  /* 0x0000001f1600720c */ /* 0x040fe40003f26270 */
[C---:B------:R-:W-:Y:S02]  /*41a0*/  ISETP.GE.AND P0, PT, R22.reuse, R21, PT ;  /* 0x000000151600720c */ /* 0x040fe40003f06270 */
[C---:B------:R-:W-:Y:S02]  /*41b0*/  IADD3 R28, R22.reuse, 0x1, RZ ;  /* 0x00000001161c7810 */ /* 0x040fe40007ffe0ff */
[C---:B------:R-:W-:Y:S02]  /*41c0*/  IADD3 R27, R22.reuse, 0x8, RZ ;  /* 0x00000008161b7810 */ /* 0x040fe40007ffe0ff */
[C---:B------:R-:W-:Y:S02]  /*41d0*/  IADD3 R26, R22.reuse, 0x9, RZ ;  /* 0x00000009161a7810 */ /* 0x040fe40007ffe0ff */
[C---:B------:R-:W-:Y:S02]  /*41e0*/  IADD3 R25, R22.reuse, 0x10, RZ ;  /* 0x0000001016197810 */ /* 0x040fe40007ffe0ff */
[C---:B------:R-:W-:Y:S02]  /*41f0*/  IADD3 R24, R22.reuse, 0x11, RZ ;  /* 0x0000001116187810 */ /* 0x040fe40007ffe0ff */
[C---:B------:R-:W-:Y:S02]  /*4200*/  IADD3 R23, R22.reuse, 0x18, RZ ;  /* 0x0000001816177810 */ /* 0x040fe40007ffe0ff */
[C---:B------:R-:W-:Y:S02]  /*4210*/  ISETP.GE.OR P1, PT, R22.reuse, R29, !P1 ;  /* 0x0000001d1600720c */ /* 0x040fe40004f26670 */
[CC--:B------:R-:W-:Y:S02]  /*4220*/  ISETP.GE.OR P0, PT, R22.reuse, R20.reuse, !P0 ;  /* 0x000000141600720c */ /* 0x0c0fe40004706670 */
[----:B------:R-:W-:Y:S02]  /*4230*/  IADD3 R22, R22, 0x19, RZ ;  /* 0x0000001916167810 */ /* 0x000fe40007ffe0ff */
[-C--:B------:R-:W-:Y:S02]  /*4240*/  ISETP.GE.AND P6, PT, R28, R31.reuse, PT ;  /* 0x0000001f1c00720c */ /* 0x080fe40003fc6270 */
[-C--:B------:R-:W-:Y:S02]  /*4250*/  ISETP.GE.AND P5, PT, R27, R31.reuse, PT ;  /* 0x0000001f1b00720c */ /* 0x080fe40003fa6270 */
[-C--:B------:R-:W-:Y:S02]  /*4260*/  ISETP.GE.AND P4, PT, R26, R31.reuse, PT ;  /* 0x0000001f1a00720c */ /* 0x080fe40003f86270 */
[-C--:B------:R-:W-:Y:S02]  /*4270*/  ISETP.GE.AND P3, PT, R25, R31.reuse, PT ;  /* 0x0000001f1900720c */ /* 0x080fe40003f66270 */
        /* <DEDUP_REMOVED lines=40> */
.L_x_1171:
[----:B------:R-:W-:Y:S01]  /*4500*/  IMAD.WIDE.U32 R24, R230, -0x2daee0ad, RZ ;  /* 0xd2511f53e6187825 */ /* 0x000fe200078e00ff */
[----:B------:R-:W-:Y:S02]  /*4510*/  IADD3 R26, R203, -0x4498517b, RZ ;  /* 0xbb67ae85cb1a7810 */ /* 0x000fe40007ffe0ff */
[----:B------:R-:W-:Y:S01]  /*4520*/  FSETP.NEU.FTZ.AND P0, PT, R235, -INF , PT ;  /* 0xff800000eb00780b */ /* 0x000fe20003f1d000 */
[----:B------:R-:W-:Y:S02]  /*4530*/  IMAD R28, R218, 0x2, R205 ;  /* 0x00000002da1c7824 */ /* 0x000fe400078e02cd */
[----:B------:R-:W-:Y:S02]  /*4540*/  IMAD R30, R239, 0x4, R207 ;  /* 0x00000004ef1e7824 */ /* 0x000fe400078e02cf */
[----:B------:R-:W-:Y:S01]  /*4550*/  FMUL.FTZ R20, R235, 1.4426950216293334961 ;  /* 0x3fb8aa3beb147820 */ /* 0x000fe20000410000 */
[----:B------:R-:W-:Y:S01]  /*4560*/  LOP3.LUT R28, R25, R203, R28, 0x96, !PT ;  /* 0x000000cb191c7212 */ /* 0x000fe200078e961c */
[----:B------:R-:W-:Y:S01]  /*4570*/  IMAD.WIDE.U32 R30, R30, -0x326172a9, RZ ;  /* 0xcd9e8d571e1e7825 */ /* 0x000fe200078e00ff */
[----:B------:R-:W-:Y:S02]  /*4580*/  IADD3 R25, R202, -0x61c88647, RZ ;  /* 0x9e3779b9ca197810 */ /* 0x000fe40007ffe0ff */
[----:B------:R-:W-:Y:S01]  /*4590*/  FSEL R20, R20, RZ, P0 ;  /* 0x000000ff14147208 */ /* 0x000fe20000000000 */
[----:B------:R-:W-:Y:S01]  /*45a0*/  IMAD.WIDE.U32 R28, R28, -0x326172a9, RZ ;  /* 0xcd9e8d571c1c7825 */ /* 0x000fe200078e00ff */
[----:B------:R-:W-:Y:S02]  /*45b0*/  LOP3.LUT R22, R31, R231, R202, 0x96, !PT ;  /* 0x000000e71f167212 */ /* 0x000fe400078e96ca */
[----:B------:R-:W-:Y:S01]  /*45c0*/  FSETP.NEU.FTZ.AND P0, PT, R236, -INF , PT ;  /* 0xff800000ec00780b */ /* 0x000fe20003f1d000 */
[----:B------:R-:W-:Y:S01]  /*45d0*/  FFMA.FTZ R166, R16, c[0x0][0x23c], -R20 ;  /* 0x00008f0010a67a23 */ /* 0x000fe20000010814 */
[----:B------:R-:W-:Y:S01]  /*45e0*/  LOP3.LUT R30, R29, R30, R25, 0x96, !PT ;  /* 0x0000001e1d1e7212 */ /* 0x000fe200078e9619 */
[----:B------:R-:W-:Y:S04]  /*45f0*/  IMAD.WIDE.U32 R22, R22, -0x2daee0ad, RZ ;  /* 0xd2511f5316167825 */ /* 0x000fe800078e00ff */
[----:B------:R-:W-:Y:S01]  /*4600*/  IMAD.WIDE.U32 R30, R30, -0x2daee0ad, RZ ;  /* 0xd2511f531e1e7825 */ /* 0x000fe200078e00ff */
[----:B------:R-:W-:Y:S01]  /*4610*/  LOP3.LUT R26, R23, R24, R26, 0x96, !PT ;  /* 0x00000018171a7212 */ /* 0x000fe200078e961a */
[----:B------:R-:W-:Y:S01]  /*4620*/  MUFU.EX2 R166, R166 ;  /* 0x000000a600a67308 */ /* 0x000fe20000000800 */
[----:B------:R-:W-:Y:S01]  /*4630*/  IADD3 R23, R203, 0x76cf5d0a, RZ ;  /* 0x76cf5d0acb177810 */ /* 0x000fe20007ffe0ff */
[----:B------:R-:W-:Y:S01]  /*4640*/  FMUL.FTZ R21, R236, 1.4426950216293334961 ;  /* 0x3fb8aa3bec157820 */ /* 0x000fe20000410000 */
[----:B------:R-:W-:Y:S01]  /*4650*/  IADD3 R24, R202, 0x3c6ef372, RZ ;  /* 0x3c6ef372ca187810 */ /* 0x000fe20007ffe0ff */
[----:B------:R-:W-:Y:S01]  /*4660*/  IMAD.WIDE.U32 R26, R26, -0x326172a9, RZ ;  /* 0xcd9e8d571a1a7825 */ /* 0x000fe200078e00ff */
[----:B------:R-:W-:Y:S02]  /*4670*/  LOP3.LUT R22, R31, R22, R23, 0x96, !PT ;  /* 0x000000161f167212 */ /* 0x000fe400078e9617 */
[----:B------:R-:W-:Y:S01]  /*4680*/  FSEL R21, R21, RZ, P0 ;  /* 0x000000ff15157208 */ /* 0x000fe20000000000 */
[----:B------:R-:W-:Y:S01]  /*4690*/  FFMA.FTZ R167, R8, c[0x0][0x23c], -R20 ;  /* 0x00008f0008a77a23 */ /* 0x000fe20000010814 */
[----:B------:R-:W-:Y:S01]  /*46a0*/  LOP3.LUT R24, R27, R28, R24, 0x96, !PT ;  /* 0x0000001c1b187212 */ /* 0x000fe200078e9618 */
[----:B------:R-:W-:Y:S01]  /*46b0*/  IMAD.WIDE.U32 R22, R22, -0x326172a9, RZ ;  /* 0xcd9e8d5716167825 */ /* 0x000fe200078e00ff */
[----:B------:R-:W-:Y:S02]  /*46c0*/  IADD3 R27, R202, -0x255992d5, RZ ;  /* 0xdaa66d2bca1b7810 */ /* 0x000fe40007ffe0ff */
[----:B------:R-:W-:Y:S01]  /*46d0*/  IADD3 R28, R203, 0x32370b8f, RZ ;  /* 0x32370b8fcb1c7810 */ /* 0x000fe20007ffe0ff */
[----:B------:R-:W-:Y:S01]  /*46e0*/  IMAD.WIDE.U32 R24, R24, -0x2daee0ad, RZ ;  /* 0xd2511f5318187825 */ /* 0x000fe200078e00ff */
[----:B------:R-:W-:Y:S01]  /*46f0*/  LOP3.LUT R26, R23, R26, R27, 0x96, !PT ;  /* 0x0000001a171a7212 */ /* 0x000fe200078e961b */
[----:B------:R-:W-:Y:S01]  /*4700*/  MUFU.EX2 R167, R167 ;  /* 0x000000a700a77308 */ /* 0x000fe20000000800 */
[----:B------:R-:W-:Y:S01]  /*4710*/  IADD3 R23, R202, 0x78dde6e4, RZ ;  /* 0x78dde6e4ca177810 */ /* 0x000fe20007ffe0ff */
[----:B------:R-:W-:Y:S01]  /*4720*/  FFMA.FTZ R170, R4, c[0x0][0x23c], -R20 ;  /* 0x00008f0004aa7a23 */ /* 0x000fe20000010814 */
[----:B------:R-:W-:Y:S01]  /*4730*/  LOP3.LUT R28, R25, R30, R28, 0x96, !PT ;  /* 0x0000001e191c7212 */ /* 0x000fe200078e961c */
[----:B------:R-:W-:Y:S01]  /*4740*/  IMAD.WIDE.U32 R26, R26, -0x2daee0ad, RZ ;  /* 0xd2511f531a1a7825 */ /* 0x000fe200078e00ff */
[----:B------:R-:W-:Y:S03]  /*4750*/  IADD3 R25, R203, -0x126145ec, RZ ;  /* 0xed9eba14cb197810 */ /* 0x000fe60007ffe0ff */
[----:B------:R-:W-:Y:S01]  /*4760*/  IMAD.WIDE.U32 R28, R28, -0x326172a9, RZ ;  /* 0xcd9e8d571c1c7825 */ /* 0x000fe200078e00ff */
[----:B------:R-:W-:Y:S01]  /*4770*/  LOP3.LUT R24, R27, R24, R25, 0x96, !PT ;  /* 0x000000181b187212 */ /* 0x000fe200078e9619 */
[----:B------:R-:W-:Y:S01]  /*4780*/  MUFU.EX2 R170, R170 ;  /* 0x000000aa00aa7308 */ /* 0x000fe20000000800 */
[----:B------:R-:W-:Y:S01]  /*4790*/  IADD3 R27, R202, -0x4ab325aa, RZ ;  /* 0xb54cda56ca1b7810 */ /* 0x000fe20007ffe0ff */
[----:B------:R-:W-:Y:S01]  /*47a0*/  FFMA.FTZ R169, R7, c[0x0][0x23c], -R21 ;  /* 0x00008f0007a97a23 */ /* 0x000fe20000010815 */
[----:B------:R-:W-:Y:S01]  /*47b0*/  LOP3.LUT R23, R29, R22, R23, 0x96, !PT ;  /* 0x000000161d177212 */ /* 0x000fe200078e9617 */
[----:B------:R-:W-:Y:S01]  /*47c0*/  IMAD.WIDE.U32 R24, R24, -0x326172a9, RZ ;  /* 0xcd9e8d5718187825 */ /* 0x000fe200078e00ff */
[----:B------:R-:W-:Y:S03]  /*47d0*/  IADD3 R22, R202, 0x1715609d, RZ ;  /* 0x1715609dca167810 */ /* 0x000fe60007ffe0ff */
[----:B------:R-:W-:Y:S01]  /*47e0*/  FFMA.FTZ R172, R6, c[0x0][0x23c], -R21 ;  /* 0x00008f0006ac7a23 */ /* 0x000fe20000010815 */
[----:B------:R-:W-:Y:S01]  /*47f0*/  LOP3.LUT R25, R25, R28, R22, 0x96, !PT ;  /* 0x0000001c19197212 */ /* 0x000fe200078e9616 */
[----:B------:R-:W-:Y:S01]  /*4800*/  IMAD.WIDE.U32 R28, R23, -0x2daee0ad, RZ ;  /* 0xd2511f53171c7825 */ /* 0x000fe200078e00ff */
[C---:B------:R-:W-:Y:S01]  /*4810*/  IADD3 R22, R203.reuse, -0x56f99767, RZ ;  /* 0xa9066899cb167810 */ /* 0x040fe20007ffe0ff */
[----:B------:R-:W-:Y:S01]  /*4820*/  MUFU.EX2 R169, R169 ;  /* 0x000000a900a97308 */ /* 0x000fe20000000800 */
[----:B------:R-:W-:Y:S01]  /*4830*/  IADD3 R23, R203, 0x646e171e, RZ ;  /* 0x646e171ecb177810 */ /* 0x000fe20007ffe0ff */
[----:B------:R-:W-:Y:S01]  /*4840*/  IMAD.WIDE.U32 R30, R25, -0x2daee0ad, RZ ;  /* 0xd2511f53191e7825 */ /* 0x000fe200078e00ff */
[----:B------:R-:W-:Y:S03]  /*4850*/  LOP3.LUT R22, R29, R26, R22, 0x96, !PT ;  /* 0x0000001a1d167212 */ /* 0x000fe600078e9616 */
[--C-:B------:R-:W-:Y:S01]  /*4860*/  FFMA.FTZ R171, R5, c[0x0][0x23c], -R20.reuse ;  /* 0x00008f0005ab7a23 */ /* 0x100fe20000010814 */
[----:B------:R-:W-:Y:S01]  /*4870*/  LOP3.LUT R23, R31, R28, R23, 0x96, !PT ;  /* 0x0000001c1f177212 */ /* 0x000fe200078e9617 */
[----:B------:R-:W-:Y:S01]  /*4880*/  IMAD.WIDE.U32 R32, R22, -0x326172a9, RZ ;  /* 0xcd9e8d5716207825 */ /* 0x000fe200078e00ff */
[C---:B------:R-:W-:Y:S01]  /*4890*/  LOP3.LUT R28, R30.reuse, 0xff, RZ, 0xc0, !PT ;  /* 0x000000ff1e1c7812 */ /* 0x040fe200078ec0ff */
[----:B------:R-:W-:Y:S01]  /*48a0*/  MUFU.EX2 R172, R172 ;  /* 0x000000ac00ac7308 */ /* 0x000fe20000000800 */
[----:B------:R-:W-:Y:S01]  /*48b0*/  LOP3.LUT R22, R30, 0xffff, RZ, 0xc0, !PT ;  /* 0x0000ffff1e167812 */ /* 0x000fe200078ec0ff */
[----:B------:R-:W-:Y:S01]  /*48c0*/  FFMA.FTZ R174, R9, c[0x0][0x23c], -R20 ;  /* 0x00008f0009ae7a23 */ /* 0x000fe20000010814 */
[----:B------:R-:W-:Y:S01]  /*48d0*/  ISETP.LE.U32.AND P2, PT, R28, UR6, PT ;  /* 0x000000061c007c0c */ /* 0x000fe2000bf43070 */
[----:B------:R-:W-:Y:S01]  /*48e0*/  FFMA.FTZ R173, R10, c[0x0][0x23c], -R21 ;  /* 0x00008f000aad7a23 */ /* 0x000fe20000010815 */
[----:B------:R-:W-:Y:S01]  /*48f0*/  LOP3.LUT R27, R33, R24, R27, 0x96, !PT ;  /* 0x00000018211b7212 */ /* 0x000fe200078e961b */
[--C-:B------:R-:W-:Y:S01]  /*4900*/  FFMA.FTZ R168, R11, c[0x0][0x23c], -R21.reuse ;  /* 0x00008f000ba87a23 */ /* 0x100fe20000010815 */
[----:B------:R-:W-:Y:S01]  /*4910*/  SHF.R.U32.HI R26, RZ, 0x18, R30 ;  /* 0x00000018ff1a7819 */ /* 0x000fe2000001161e */
[----:B------:R-:W-:Y:S01]  /*4920*/  FFMA.FTZ R181, R12, c[0x0][0x23c], -R20 ;  /* 0x00008f000cb57a23 */ /* 0x000fe20000010814 */
[----:B------:R-:W-:Y:S01]  /*4930*/  SHF.R.U32.HI R25, RZ, 0x10, R30 ;  /* 0x00000010ff197819 */ /* 0x000fe2000001161e */
[----:B------:R-:W-:Y:S01]  /*4940*/  MUFU.EX2 R171, R171 ;  /* 0x000000ab00ab7308 */ /* 0x000fe20000000800 */
[----:B------:R-:W-:Y:S01]  /*4950*/  SHF.R.U32.HI R30, RZ, 0x18, R32 ;  /* 0x00000018ff1e7819 */ /* 0x000fe20000011620 */
[--C-:B------:R-:W-:Y:S01]  /*4960*/  FFMA.FTZ R180, R13, c[0x0][0x23c], -R20.reuse ;  /* 0x00008f000db47a23 */ /* 0x100fe20000010814 */
[----:B------:R-:W-:Y:S01]  /*4970*/  LOP3.LUT R29, R32, 0xff, RZ, 0xc0, !PT ;  /* 0x000000ff201d7812 */ /* 0x000fe200078ec0ff */
[--C-:B------:R-:W-:Y:S01]  /*4980*/  FFMA.FTZ R177, R15, c[0x0][0x23c], -R21.reuse ;  /* 0x00008f000fb17a23 */ /* 0x100fe20000010815 */
[----:B------:R-:W-:Y:S01]  /*4990*/  ISETP.LE.U32.AND P1, PT, R30, UR6, PT ;  /* 0x000000061e007c0c */ /* 0x000fe2000bf23070 */
[--C-:B------:R-:W-:Y:S01]  /*49a0*/  FFMA.FTZ R178, R14, c[0x0][0x23c], -R21.reuse ;  /* 0x00008f000eb27a23 */ /* 0x100fe20000010815 */
[----:B------:R-:W-:Y:S01]  /*49b0*/  LOP3.LUT R30, R27, 0xff, RZ, 0xc0, !PT ;  /* 0x000000ff1b1e7812 */ /* 0x000fe200078ec0ff */
[----:B------:R-:W-:Y:S01]  /*49c0*/  FFMA.FTZ R20, R17, c[0x0][0x23c], -R20 ;  /* 0x00008f0011147a23 */ /* 0x000fe20000010814 */
[----:B------:R-:W-:Y:S01]  /*49d0*/  ISETP.LE.U32.AND P0, PT, R26, UR6, PT ;  /* 0x000000061a007c0c */ /* 0x000fe2000bf03070 */
[----:B------:R-:W-:Y:S01]  /*49e0*/  MUFU.EX2 R174, R174 ;  /* 0x000000ae00ae7308 */ /* 0x000fe20000000800 */
[----:B------:R-:W-:Y:S01]  /*49f0*/  ISETP.LE.U32.AND P6, PT, R29, UR6, PT ;  /* 0x000000061d007c0c */ /* 0x000fe2000bfc3070 */
[--C-:B------:R-:W-:Y:S01]  /*4a00*/  FFMA.FTZ R175, R19, c[0x0][0x23c], -R21.reuse ;  /* 0x00008f0013af7a23 */ /* 0x100fe20000010815 */
[----:B------:R-:W-:Y:S01]  /*4a10*/  LOP3.LUT R29, R23, 0xff, RZ, 0xc0, !PT ;  /* 0x000000ff171d7812 */ /* 0x000fe200078ec0ff */
[----:B------:R-:W-:Y:S01]  /*4a20*/  FFMA.FTZ R21, R18, c[0x0][0x23c], -R21 ;  /* 0x00008f0012157a23 */ /* 0x000fe20000010815 */
[----:B------:R-:W-:Y:S01]  /*4a30*/  SHF.R.U32.HI R26, RZ, 0x18, R23 ;  /* 0x00000018ff1a7819 */ /* 0x000fe20000011617 */
[----:B------:R-:W-:Y:S01]  /*4a40*/  IMAD.SHL.U32 R162, R200, 0x2, RZ ;  /* 0x00000002c8a27824 */ /* 0x000fe200078e00ff */
[----:B------:R-:W-:Y:S01]  /*4a50*/  ISETP.LE.U32.AND P5, PT, R29, UR6, PT ;  /* 0x000000061d007c0c */ /* 0x000fe2000bfa3070 */
[----:B------:R-:W-:Y:S01]  /*4a60*/  IMAD.MOV.U32 R252, RZ, RZ, c[0x0][0x22c] ;  /* 0x00008b00fffc7624 */ /* 0x000fe200078e00ff */
[--C-:B------:R-:W-:Y:S01]  /*4a70*/  SHF.R.U32.HI R29, RZ, 0x18, R27.reuse ;  /* 0x00000018ff1d7819 */ /* 0x100fe2000001161b */
[----:B------:R-:W-:Y:S01]  /*4a80*/  MUFU.EX2 R173, R173 ;  /* 0x000000ad00ad7308 */ /* 0x000fe20000000800 */
[----:B------:R-:W-:Y:S01]  /*4a90*/  ISETP.LE.U32.AND P3, PT, R26, UR6, PT ;  /* 0x000000061a007c0c */ /* 0x000fe2000bf63070 */
[--C-:B------:R-:W-:Y:S01]  /*4aa0*/  IMAD.IADD R163, R193, 0x1, R162.reuse ;  /* 0x00000001c1a37824 */ /* 0x100fe200078e02a2 */
[----:B------:R-:W-:Y:S01]  /*4ab0*/  SHF.R.U32.HI R26, RZ, 0x10, R27 ;  /* 0x00000010ff1a7819 */ /* 0x000fe2000001161b */
[C---:B------:R-:W-:Y:S01]  /*4ac0*/  IMAD.IADD R161, R192.reuse, 0x1, R162 ;  /* 0x00000001c0a17824 */ /* 0x040fe200078e02a2 */
[----:B------:R-:W-:Y:S01]  /*4ad0*/  LOP3.LUT R27, R27, 0xffff, RZ, 0xc0, !PT ;  /* 0x0000ffff1b1b7812 */ /* 0x000fe200078ec0ff */
[----:B------:R-:W-:Y:S01]  /*4ae0*/  IMAD.IADD R160, R192, 0x1, R163 ;  /* 0x00000001c0a07824 */ /* 0x000fe200078e02a3 */
[----:B------:R-:W-:Y:S01]  /*4af0*/  ISETP.LE.U32.AND P4, PT, R29, UR6, PT ;  /* 0x000000061d007c0c */ /* 0x000fe2000bf83070 */
[----:B------:R-:W-:Y:S01]  /*4b00*/  IMAD R252, R252, c[0x0][0x1c0], RZ ;  /* 0x00007000fcfc7a24 */ /* 0x000fe200078e02ff */
[----:B------:R-:W-:Y:S01]  /*4b10*/  SHF.R.U32.HI R27, RZ, 0x8, R27 ;  /* 0x00000008ff1b7819 */ /* 0x000fe2000001161b */
[----:B------:R-:W-:Y:S01]  /*4b20*/  MUFU.EX2 R168, R168 ;  /* 0x000000a800a87308 */ /* 0x000fe20000000800 */
[----:B------:R-:W-:Y:S02]  /*4b30*/  LOP3.LUT R28, R32, 0xffff, RZ, 0xc0, !PT ;  /* 0x0000ffff201c7812 */ /* 0x000fe400078ec0ff */
[----:B------:R-:W-:Y:S02]  /*4b40*/  LOP3.LUT R26, R26, 0xff, RZ, 0xc0, !PT ;  /* 0x000000ff1a1a7812 */ /* 0x000fe400078ec0ff */
[----:B------:R-:W-:Y:S02]  /*4b50*/  LOP3.LUT R27, R27, 0xffff, RZ, 0xc0, !PT ;  /* 0x0000ffff1b1b7812 */ /* 0x000fe400078ec0ff */
[----:B------:R-:W-:Y:S02]  /*4b60*/  SHF.R.U32.HI R28, RZ, 0x8, R28 ;  /* 0x00000008ff1c7819 */ /* 0x000fe4000001161c */
[----:B------:R-:W-:Y:S01]  /*4b70*/  SHF.R.U32.HI R24, RZ, 0x10, R32 ;  /* 0x00000010ff187819 */ /* 0x000fe20000011620 */
[----:B------:R-:W-:Y:S01]  /*4b80*/  MUFU.EX2 R181, R181 ;  /* 0x000000b500b57308 */ /* 0x000fe20000000800 */
[----:B------:R-:W-:Y:S02]  /*4b90*/  LOP3.LUT R28, R28, 0xffff, RZ, 0xc0, !PT ;  /* 0x0000ffff1c1c7812 */ /* 0x000fe400078ec0ff */
[----:B------:R-:W-:Y:S02]  /*4ba0*/  LOP3.LUT R24, R24, 0xff, RZ, 0xc0, !PT ;  /* 0x000000ff18187812 */ /* 0x000fe400078ec0ff */
[----:B------:R-:W-:Y:S02]  /*4bb0*/  SHF.R.U32.HI R22, RZ, 0x8, R22 ;  /* 0x00000008ff167819 */ /* 0x000fe40000011616 */
[----:B------:R-:W-:Y:S02]  /*4bc0*/  LOP3.LUT R25, R25, 0xff, RZ, 0xc0, !PT ;  /* 0x000000ff19197812 */ /* 0x000fe400078ec0ff */
[----:B------:R-:W-:Y:S01]  /*4bd0*/  LOP3.LUT R22, R22, 0xffff, RZ, 0xc0, !PT ;  /* 0x0000ffff16167812 */ /* 0x000fe200078ec0ff */
[----:B------:R-:W-:Y:S10]  /*4be0*/  MUFU.EX2 R177, R177 ;  /* 0x000000b100b17308 */ /* 0x000ff40000000800 */
[----:B------:R-:W-:Y:S10]  /*4bf0*/  MUFU.EX2 R180, R180 ;  /* 0x000000b400b47308 */ /* 0x000ff40000000800 */
[----:B------:R-:W-:Y:S10]  /*4c00*/  MUFU.EX2 R178, R178 ;  /* 0x000000b200b27308 */ /* 0x000ff40000000800 */
[----:B------:R-:W-:Y:S10]  /*4c10*/  MUFU.EX2 R179, R20 ;  /* 0x0000001400b37308 */ /* 0x000ff40000000800 */
[----:B------:R-:W-:Y:S10]  /*4c20*/  MUFU.EX2 R176, R21 ;  /* 0x0000001500b07308 */ /* 0x000ff40000000800 */
[----:B------:R-:W1:Y:S02]  /*4c30*/  MUFU.EX2 R175, R175 ;  /* 0x000000af00af7308 */ /* 0x000e640000000800 */
[----:B-1----:R-:W-:Y:S02]  /*4c40*/  @!P0 FADD.FTZ R175, -R175, -RZ ;  /* 0x800000ffafaf8221 */ /* 0x002fe40000010100 */
[----:B------:R-:W-:Y:S01]  /*4c50*/  @!P2 FADD.FTZ R166, -R166, -RZ ;  /* 0x800000ffa6a6a221 */ /* 0x000fe20000010100 */
[----:B------:R-:W-:Y:S01]  /*4c60*/  ISETP.LE.U32.AND P2, PT, R30, UR6, PT ;  /* 0x000000061e007c0c */ /* 0x000fe2000bf43070 */
[----:B------:R-:W-:Y:S01]  /*4c70*/  @!P6 FADD.FTZ R167, -R167, -RZ ;  /* 0x800000ffa7a7e221 */ /* 0x000fe20000010100 */
[----:B------:R-:W-:Y:S01]  /*4c80*/  ISETP.LE.U32.AND P6, PT, R26, UR6, PT ;  /* 0x000000061a007c0c */ /* 0x000fe2000bfc3070 */
[----:B------:R-:W-:Y:S01]  /*4c90*/  @!P4 FADD.FTZ R169, -R169, -RZ ;  /* 0x800000ffa9a9c221 */ /* 0x000fe20000010100 */
[----:B------:R-:W-:Y:S01]  /*4ca0*/  ISETP.LE.U32.AND P4, PT, R28, UR6, PT ;  /* 0x000000061c007c0c */ /* 0x000fe2000bf83070 */
[----:B------:R-:W-:Y:S01]  /*4cb0*/  @!P1 FADD.FTZ R168, -R168, -RZ ;  /* 0x800000ffa8a89221 */ /* 0x000fe20000010100 */
[----:B------:R-:W-:Y:S01]  /*4cc0*/  ISETP.LE.U32.AND P1, PT, R25, UR6, PT ;  /* 0x0000000619007c0c */ /* 0x000fe2000bf23070 */
[----:B------:R-:W-:Y:S02]  /*4cd0*/  @!P5 FADD.FTZ R181, -R181, -RZ ;  /* 0x800000ffb5b5d221 */ /* 0x000fe40000010100 */
[----:B------:R-:W-:Y:S04]  /*4ce0*/  @!P3 FADD.FTZ R177, -R177, -RZ ;  /* 0x800000ffb1b1b221 */ /* 0x000fe80000010100 */
[----:B------:R-:W-:Y:S01]  /*4cf0*/  @!P2 FADD.FTZ R170, -R170, -RZ ;  /* 0x800000ffaaaaa221 */ /* 0x000fe20000010100 */
[----:B------:R-:W-:Y:S01]  /*4d00*/  ISETP.LE.U32.AND P2, PT, R27, UR6, PT ;  /* 0x000000061b007c0c */ /* 0x000fe2000bf43070 */
[----:B------:R-:W-:Y:S01]  /*4d10*/  @!P6 FADD.FTZ R172, -R172, -RZ ;  /* 0x800000ffacace221 */ /* 0x000fe20000010100 */
[----:B------:R-:W-:Y:S01]  /*4d20*/  ISETP.LE.U32.AND P6, PT, R24, UR6, PT ;  /* 0x0000000618007c0c */ /* 0x000fe2000bfc3070 */
[----:B------:R-:W-:Y:S01]  /*4d30*/  @!P4 FADD.FTZ R174, -R174, -RZ ;  /* 0x800000ffaeaec221 */ /* 0x000fe20000010100 */
[----:B------:R-:W-:Y:S01]  /*4d40*/  SHF.R.U32.HI R24, RZ, 0x10, R23 ;  /* 0x00000010ff187819 */ /* 0x000fe20000011617 */
[----:B------:R-:W-:Y:S01]  /*4d50*/  @!P1 FADD.FTZ R176, -R176, -RZ ;  /* 0x800000ffb0b09221 */ /* 0x000fe20000010100 */
[----:B------:R-:W-:Y:S02]  /*4d60*/  LOP3.LUT R23, R23, 0xffff, RZ, 0xc0, !PT ;  /* 0x0000ffff17177812 */ /* 0x000fe400078ec0ff */
[----:B------:R-:W-:Y:S02]  /*4d70*/  LOP3.LUT R24, R24, 0xff, RZ, 0xc0, !PT ;  /* 0x000000ff18187812 */ /* 0x000fe400078ec0ff */
[----:B------:R-:W-:Y:S02]  /*4d80*/  SHF.R.U32.HI R23, RZ, 0x8, R23 ;  /* 0x00000008ff177819 */ /* 0x000fe40000011617 */
[----:B------:R-:W-:Y:S01]  /*4d90*/  ISETP.LE.U32.AND P4, PT, R24, UR6, PT ;  /* 0x0000000618007c0c */ /* 0x000fe2000bf83070 */
[----:B------:R-:W-:Y:S01]  /*4da0*/  @!P2 FADD.FTZ R171, -R171, -RZ ;  /* 0x800000ffababa221 */ /* 0x000fe20000010100 */
[----:B------:R-:W-:Y:S01]  /*4db0*/  LOP3.LUT R23, R23, 0xffff, RZ, 0xc0, !PT ;  /* 0x0000ffff17177812 */ /* 0x000fe200078ec0ff */
[----:B------:R-:W-:Y:S01]  /*4dc0*/  @!P6 FADD.FTZ R173, -R173, -RZ ;  /* 0x800000ffadade221 */ /* 0x000fe20000010100 */
[----:B------:R-:W-:Y:S02]  /*4dd0*/  ISETP.LE.U32.AND P2, PT, R22, UR6, PT ;  /* 0x0000000616007c0c */ /* 0x000fe4000bf43070 */
[----:B------:R-:W-:Y:S02]  /*4de0*/  F2FP.RELU.BF16.PACK_AB R24, R171, R170 ;  /* 0x000000aaab18723e */ /* 0x000fe400000018ff */
[----:B------:R-:W-:Y:S02]  /*4df0*/  ISETP.LE.U32.AND P6, PT, R23, UR6, PT ;  /* 0x0000000617007c0c */ /* 0x000fe4000bfc3070 */
[----:B------:R-:W-:Y:S01]  /*4e00*/  F2FP.RELU.BF16.PACK_AB R22, R169, R172 ;  /* 0x000000aca916723e */ /* 0x000fe200000018ff */
[----:B------:R1:W-:Y:S01]  /*4e10*/  STS [R219+0x20000], R24 ;  /* 0x02000018db007388 */ /* 0x0003e20000000800 */
[----:B------:R-:W-:Y:S01]  /*4e20*/  F2FP.RELU.BF16.PACK_AB R20, R174, R167 ;  /* 0x000000a7ae14723e */ /* 0x000fe200000018ff */
[----:B------:R-:W-:Y:S01]  /*4e30*/  @!P4 FADD.FTZ R178, -R178, -RZ ;  /* 0x800000ffb2b2c221 */ /* 0x000fe20000010100 */
[----:B------:R-:W-:Y:S01]  /*4e40*/  F2FP.RELU.BF16.PACK_AB R28, R168, R173 ;  /* 0x000000ada81c723e */ /* 0x000fe200000018ff */
[----:B------:R-:W-:Y:S01]  /*4e50*/  STS [R219+0x20400], R22 ;  /* 0x02040016db007388 */ /* 0x000fe20000000800 */
[----:B------:R-:W-:Y:S01]  /*4e60*/  F2FP.RELU.BF16.PACK_AB R29, R175, R176 ;  /* 0x000000b0af1d723e */ /* 0x000fe200000018ff */
[----:B------:R-:W-:Y:S01]  /*4e70*/  @!P2 FADD.FTZ R179, -R179, -RZ ;  /* 0x800000ffb3b3a221 */ /* 0x000fe20000010100 */
[----:B------:R-:W-:Y:S01]  /*4e80*/  FSETP.GE.FTZ.AND P1, PT, R172, RZ, PT ;  /* 0x000000ffac00720b */ /* 0x000fe20003f36000 */
[----:B------:R-:W-:Y:S01]  /*4e90*/  STS [R223+0x20000], R20 ;  /* 0x02000014df007388 */ /* 0x000fe20000000800 */
[----:B------:R-:W-:Y:S01]  /*4ea0*/  FSETP.GE.FTZ.AND P3, PT, R170, RZ, PT ;  /* 0x000000ffaa00720b */ /* 0x000fe20003f76000 */
[----:B------:R-:W-:Y:S01]  /*4eb0*/  @!P6 FADD.FTZ R180, -R180, -RZ ;  /* 0x800000ffb4b4e221 */ /* 0x000fe20000010100 */
[----:B------:R-:W-:Y:S01]  /*4ec0*/  F2FP.RELU.BF16.PACK_AB R31, R179, R166 ;  /* 0x000000a6b31f723e */ /* 0x000fe200000018ff */
[----:B------:R-:W-:Y:S01]  /*4ed0*/  STS [R223+0x20400], R28 ;  /* 0x0204001cdf007388 */ /* 0x000fe20000000800 */
[----:B------:R-:W-:Y:S02]  /*4ee0*/  FSETP.GE.FTZ.AND P2, PT, R171, RZ, PT ;  /* 0x000000ffab00720b */ /* 0x000fe40003f56000 */
[----:B------:R-:W-:Y:S02]  /*4ef0*/  F2FP.RELU.BF16.PACK_AB R26, R180, R181 ;  /* 0x000000b5b41a723e */ /* 0x000fe400000018ff */
[----:B------:R-:W-:Y:S02]  /*4f00*/  FSETP.GE.FTZ.AND P4, PT, R174, RZ, PT ;  /* 0x000000ffae00720b */ /* 0x000fe40003f96000 */
[----:B------:R-:W-:Y:S01]  /*4f10*/  ISETP.GT.AND P6, PT, R239, R224, PT ;  /* 0x000000e0ef00720c */ /* 0x000fe20003fc4270 */
[----:B------:R-:W-:Y:S01]  /*4f20*/  STS [R221+0x20000], R26 ;  /* 0x0200001add007388 */ /* 0x000fe20000000800 */
[----:B-1----:R-:W-:Y:S05]  /*4f30*/  F2FP.RELU.BF16.PACK_AB R24, R177, R178 ;  /* 0x000000b2b118723e */ /* 0x002fea00000018ff */
[----:B------:R-:W-:Y:S04]  /*4f40*/  STS [R221+0x20400], R24 ;  /* 0x02040018dd007388 */ /* 0x000fe80000000800 */
[----:B------:R-:W-:Y:S04]  /*4f50*/  STS [R226+0x20000], R31 ;  /* 0x0200001fe2007388 */ /* 0x000fe80000000800 */
[----:B------:R-:W-:Y:S04]  /*4f60*/  STS [R226+0x20400], R29 ;  /* 0x0204001de2007388 */ /* 0x000fe80000000800 */
[----:B------:R-:W-:Y:S08]  /*4f70*/  LDSM.16.M88.4 R84, [R162+0xc000] ;  /* 0x00c00000a254783b */ /* 0x000ff00000000200 */
[----:B------:R-:W1:Y:S08]  /*4f80*/  LDSM.16.M88.4 R88, [R198+0x18000] ;  /* 0x01800000c658783b */ /* 0x000e700000000200 */
[----:B------:R-:W2:Y:S08]  /*4f90*/  LDSM.16.M88.4 R92, [R198+0x18800] ;  /* 0x01880000c65c783b */ /* 0x000eb00000000200 */
[----:B------:R-:W-:Y:S08]  /*4fa0*/  LDSM.16.M88.4 R96, [R163+0xc000] ;  /* 0x00c00000a360783b */ /* 0x000ff00000000200 */
[----:B------:R-:W3:Y:S08]  /*4fb0*/  LDSM.16.M88.4 R148, [R188+0x18000] ;  /* 0x01800000bc94783b */ /* 0x000ef00000000200 */
[----:B------:R-:W-:Y:S01]  /*4fc0*/  LDSM.16.M88.4 R152, [R161+0xc000] ;  /* 0x00c00000a198783b */ /* 0x000fe20000000200 */
[C---:B-1----:R-:W-:Y:S07]  /*4fd0*/  HMMA.16816.F32.BF16 R20, R84.reuse, R88, RZ ;  /* 0x000000585414723c */ /* 0x042fee00000418ff */
[----:B------:R-:W-:Y:S01]  /*4fe0*/  LDSM.16.M88.4 R156, [R3+0x18000] ;  /* 0x01800000039c783b */ /* 0x000fe20000000200 */
[C---:B------:R-:W-:Y:S07]  /*4ff0*/  HMMA.16816.F32.BF16 R24, R84.reuse, R90, RZ ;  /* 0x0000005a5418723c */ /* 0x040fee00000418ff */
[----:B------:R-:W1:Y:S01]  /*5000*/  LDSM.16.M88.4 R88, [R188+0x18800] ;  /* 0x01880000bc58783b */ /* 0x000e620000000200 */
[C---:B--2---:R-:W-:Y:S08]  /*5010*/  HMMA.16816.F32.BF16 R28, R84.reuse, R92, RZ ;  /* 0x0000005c541c723c */ /* 0x044ff000000418ff */
[----:B------:R-:W-:Y:S01]  /*5020*/  HMMA.16816.F32.BF16 R32, R84, R94, RZ ;  /* 0x0000005e5420723c */ /* 0x000fe200000418ff */
[----:B------:R-:W2:Y:S07]  /*5030*/  LDSM.16.M88.4 R84, [R3+0x18800] ;  /* 0x018800000354783b */ /* 0x000eae0000000200 */
[C---:B---3--:R-:W-:Y:S01]  /*5040*/  HMMA.16816.F32.BF16 R20, R96.reuse, R148, R20 ;  /* 0x000000946014723c */ /* 0x048fe20000041814 */
[----:B------:R-:W-:Y:S07]  /*5050*/  LDSM.16.M88.4 R92, [R160+0xc000] ;  /* 0x00c00000a05c783b */ /* 0x000fee0000000200 */
[C---:B------:R-:W-:Y:S01]  /*5060*/  HMMA.16816.F32.BF16 R24, R96.reuse, R150, R24 ;  /* 0x000000966018723c */ /* 0x040fe20000041818 */
[----:B------:R-:W3:Y:S07]  /*5070*/  LDSM.16.M88.4 R148, [R2+0x18000] ;  /* 0x018000000294783b */ /* 0x000eee0000000200 */
[C---:B-1----:R-:W-:Y:S08]  /*5080*/  HMMA.16816.F32.BF16 R28, R96.reuse, R88, R28 ;  /* 0x00000058601c723c */ /* 0x042ff0000004181c */
[----:B------:R-:W-:Y:S01]  /*5090*/  HMMA.16816.F32.BF16 R32, R96, R90, R32 ;  /* 0x0000005a6020723c */ /* 0x000fe20000041820 */
[----:B------:R-:W1:Y:S07]  /*50a0*/  LDSM.16.M88.4 R88, [R2+0x18800] ;  /* 0x018800000258783b */ /* 0x000e6e0000000200 */
[C---:B------:R-:W-:Y:S01]  /*50b0*/  HMMA.16816.F32.BF16 R20, R152.reuse, R156, R20 ;  /* 0x0000009c9814723c */ /* 0x040fe20000041814 */
[----:B------:R-:W-:Y:S07]  /*50c0*/  LDSM.16.M88.4 R96, [R162+0xe000] ;  /* 0x00e00000a260783b */ /* 0x000fee0000000200 */
[C---:B------:R-:W-:Y:S01]  /*50d0*/  HMMA.16816.F32.BF16 R24, R152.reuse, R158, R24 ;  /* 0x0000009e9818723c */ /* 0x040fe20000041818 */
[----:B------:R-:W4:Y:S07]  /*50e0*/  LDSM.16.M88.4 R156, [R198+0x1a000] ;  /* 0x01a00000c69c783b */ /* 0x000f2e0000000200 */
[C---:B--2---:R-:W-:Y:S08]  /*50f0*/  HMMA.16816.F32.BF16 R28, R152.reuse, R84, R28 ;  /* 0x00000054981c723c */ /* 0x044ff0000004181c */
[----:B------:R-:W-:Y:S01]  /*5100*/  HMMA.16816.F32.BF16 R32, R152, R86, R32 ;  /* 0x000000569820723c */ /* 0x000fe20000041820 */
        /* <DEDUP_REMOVED lines=8> */
[C---:B----4-:R-:W-:Y:S01]  /*5190*/  HMMA.16816.F32.BF16 R20, R96.reuse, R156, R20 ;  /* 0x0000009c6014723c */ /* 0x050fe20000041814 */
        /* <DEDUP_REMOVED lines=41> */
[C---:B----4-:R-:W-:Y:S08]  /*5430*/  HMMA.16816.F32.BF16 R20, R96.reuse, R156, R20 ;  /* 0x0000009c6014723c */ /* 0x050ff00000041814 */
[C---:B------:R-:W-:Y:S08]  /*5440*/  HMMA.16816.F32.BF16 R24, R96.reuse, R158, R24 ;  /* 0x0000009e6018723c */ /* 0x040ff00000041818 */
[C---:B--2---:R-:W-:Y:S08]  /*5450*/  HMMA.16816.F32.BF16 R28, R96.reuse, R84, R28 ;  /* 0x00000054601c723c */ /* 0x044ff0000004181c */
[----:B------:R-:W-:Y:S07]  /*5460*/  HMMA.16816.F32.BF16 R32, R96, R86, R32 ;  /* 0x000000566020723c */ /* 0x000fee0000041820 */
[----:B------:R-:W-:Y:S01]  /*5470*/  IMAD.U32 R97, R252, -0x40, RZ ;  /* 0xffffffc0fc617824 */ /* 0x000fe200078e00ff */
[C---:B---3--:R-:W-:Y:S05]  /*5480*/  HMMA.16816.F32.BF16 R20, R148.reuse, R152, R20 ;  /* 0x000000989414723c */ /* 0x048fea0000041814 */
[C---:B------:R-:W-:Y:S03]  /*5490*/  LEA R250, P0, R97.reuse, R250, 0x2 ;  /* 0x000000fa61fa7211 */ /* 0x040fe600078010ff */
[C---:B------:R-:W-:Y:S04]  /*54a0*/  HMMA.16816.F32.BF16 R24, R148.reuse, R154, R24 ;  /* 0x0000009a9418723c */ /* 0x040fe80000041818 */
[----:B------:R-:W-:Y:S02]  /*54b0*/  LEA.HI.X.SX32 R251, R97, R251, 0x2, P0 ;  /* 0x000000fb61fb7211 */ /* 0x000fe400000f16ff */
[----:B------:R-:W-:Y:S02]  /*54c0*/  FSETP.GE.FTZ.AND P0, PT, R169, RZ, PT ;  /* 0x000000ffa900720b */ /* 0x000fe40003f16000 */
[C---:B-1----:R-:W-:Y:S08]  /*54d0*/  HMMA.16816.F32.BF16 R28, R148.reuse, R88, R28 ;  /* 0x00000058941c723c */ /* 0x042ff0000004181c */
[C---:B-----5:R-:W-:Y:S01]  /*54e0*/  FADD.FTZ R23, -R164.reuse, R23 ;  /* 0x00000017a4177221 */ /* 0x060fe20000010100 */
[----:B------:R-:W-:Y:S03]  /*54f0*/  HMMA.16816.F32.BF16 R32, R148, R90, R32 ;  /* 0x0000005a9420723c */ /* 0x000fe60000041820 */
[C---:B------:R-:W-:Y:S02]  /*5500*/  FADD.FTZ R96, -R165.reuse, R20 ;  /* 0x00000014a5607221 */ /* 0x040fe40000010100 */
[C---:B------:R-:W-:Y:S02]  /*5510*/  FADD.FTZ R20, -R165.reuse, R21 ;  /* 0x00000015a5147221 */ /* 0x040fe40000010100 */
[----:B------:R-:W-:Y:S01]  /*5520*/  FADD.FTZ R21, -R164, R22 ;  /* 0x00000016a4157221 */ /* 0x000fe20000010100 */
[-C--:B------:R-:W-:Y:S01]  /*5530*/  FSEL R97, R96, R165.reuse, P3 ;  /* 0x000000a560617208 */ /* 0x080fe20001800000 */
[----:B------:R-:W-:Y:S01]  /*5540*/  FADD.FTZ R24, -R165, R24 ;  /* 0x00000018a5187221 */ /* 0x000fe20000010100 */
[----:B------:R-:W-:Y:S02]  /*5550*/  FSETP.GE.FTZ.AND P3, PT, R181, RZ, PT ;  /* 0x000000ffb500720b */ /* 0x000fe40003f76000 */
[----:B------:R-:W-:Y:S01]  /*5560*/  FADD.FTZ R22, -R165, R25 ;  /* 0x00000019a5167221 */ /* 0x000fe20000010100 */
[-C--:B------:R-:W-:Y:S01]  /*5570*/  FSEL R21, R21, R164.reuse, P1 ;  /* 0x000000a415157208 */ /* 0x080fe20000800000 */
[C---:B------:R-:W-:Y:S01]  /*5580*/  FADD.FTZ R25, -R164.reuse, R26 ;  /* 0x0000001aa4197221 */ /* 0x040fe20000010100 */
[----:B------:R-:W-:Y:S01]  /*5590*/  FSEL R26, R23, R164, P0 ;  /* 0x000000a4171a7208 */ /* 0x000fe20000000000 */
[C---:B------:R-:W-:Y:S01]  /*55a0*/  FADD.FTZ R27, -R164.reuse, R27 ;  /* 0x0000001ba41b7221 */ /* 0x040fe20000010100 */
[----:B------:R-:W-:Y:S01]  /*55b0*/  FSETP.GE.FTZ.AND P0, PT, R167, RZ, PT ;  /* 0x000000ffa700720b */ /* 0x000fe20003f16000 */
[----:B------:R-:W-:Y:S01]  /*55c0*/  FADD.FTZ R96, -R165, R29 ;  /* 0x0000001da5607221 */ /* 0x000fe20000010100 */
[----:B------:R-:W-:Y:S01]  /*55d0*/  FSETP.GE.FTZ.AND P1, PT, R173, RZ, PT ;  /* 0x000000ffad00720b */ /* 0x000fe20003f36000 */
[----:B------:R-:W-:Y:S01]  /*55e0*/  FADD.FTZ R31, -R164, R31 ;  /* 0x0000001fa41f7221 */ /* 0x000fe20000010100 */
[-C--:B------:R-:W-:Y:S01]  /*55f0*/  FSEL R24, R24, R165.reuse, P0 ;  /* 0x000000a518187208 */ /* 0x080fe20000000000 */
[C---:B------:R-:W-:Y:S01]  /*5600*/  FADD.FTZ R28, -R165.reuse, R28 ;  /* 0x0000001ca51c7221 */ /* 0x040fe20000010100 */
[----:B------:R-:W-:Y:S01]  /*5610*/  FSETP.GE.FTZ.AND P0, PT, R168, RZ, PT ;  /* 0x000000ffa800720b */ /* 0x000fe20003f16000 */
[----:B------:R-:W-:Y:S01]  /*5620*/  FADD.FTZ R23, -R164, R30 ;  /* 0x0000001ea4177221 */ /* 0x000fe20000010100 */
[----:B------:R-:W-:Y:S01]  /*5630*/  FSEL R20, R20, R165, P2 ;  /* 0x000000a514147208 */ /* 0x000fe20001000000 */
[----:B------:R-:W-:Y:S01]  /*5640*/  FADD.FTZ R32, -R165, R32 ;  /* 0x00000020a5207221 */ /* 0x000fe20000010100 */
[----:B------:R-:W-:Y:S01]  /*5650*/  FSETP.GE.FTZ.AND P2, PT, R180, RZ, PT ;  /* 0x000000ffb400720b */ /* 0x000fe20003f56000 */
[----:B------:R-:W-:Y:S01]  /*5660*/  FMUL.FTZ R97, R170, R97 ;  /* 0x00000061aa617220 */ /* 0x000fe20000410000 */
[----:B------:R-:W-:Y:S01]  /*5670*/  FSEL R29, R22, R165, P4 ;  /* 0x000000a5161d7208 */ /* 0x000fe20002000000 */
[----:B------:R-:W-:Y:S01]  /*5680*/  FMUL.FTZ R20, R171, R20 ;  /* 0x00000014ab147220 */ /* 0x000fe20000410000 */
[-C--:B------:R-:W-:Y:S01]  /*5690*/  FSEL R22, R25, R164.reuse, P1 ;  /* 0x000000a419167208 */ /* 0x080fe20000800000 */
[----:B------:R-:W-:Y:S01]  /*56a0*/  FMUL.FTZ R21, R172, R21 ;  /* 0x00000015ac157220 */ /* 0x000fe20000410000 */
[----:B------:R-:W-:Y:S01]  /*56b0*/  FSEL R27, R27, R164, P0 ;  /* 0x000000a41b1b7208 */ /* 0x000fe20000000000 */
[----:B------:R-:W-:Y:S01]  /*56c0*/  FMUL.FTZ R26, R169, R26 ;  /* 0x0000001aa91a7220 */ /* 0x000fe20000410000 */
[----:B------:R-:W-:Y:S01]  /*56d0*/  FSETP.GE.FTZ.AND P1, PT, R179, RZ, PT ;  /* 0x000000ffb300720b */ /* 0x000fe20003f36000 */
[----:B------:R-:W-:Y:S01]  /*56e0*/  FMUL.FTZ R24, R167, R24 ;  /* 0x00000018a7187220 */ /* 0x000fe20000410000 */
[----:B------:R-:W-:Y:S01]  /*56f0*/  FSETP.GE.FTZ.AND P0, PT, R175, RZ, PT ;  /* 0x000000ffaf00720b */ /* 0x000fe20003f16000 */
[----:B------:R-:W-:Y:S01]  /*5700*/  FMUL.FTZ R29, R174, R29 ;  /* 0x0000001dae1d7220 */ /* 0x000fe20000410000 */
[----:B------:R-:W-:Y:S01]  /*5710*/  FSEL R25, R96, R165, P2 ;  /* 0x000000a560197208 */ /* 0x000fe20001000000 */
[----:B------:R-:W-:Y:S01]  /*5720*/  FMUL.FTZ R22, R173, R22 ;  /* 0x00000016ad167220 */ /* 0x000fe20000410000 */
[----:B------:R-:W-:Y:S01]  /*5730*/  FSETP.GE.FTZ.AND P2, PT, R177, RZ, PT ;  /* 0x000000ffb100720b */ /* 0x000fe20003f56000 */
[----:B------:R-:W-:Y:S01]  /*5740*/  FMUL.FTZ R27, R168, R27 ;  /* 0x0000001ba81b7220 */ /* 0x000fe20000410000 */
[----:B------:R-:W-:Y:S01]  /*5750*/  FSEL R28, R28, R165, P3 ;  /* 0x000000a51c1c7208 */ /* 0x000fe20001800000 */
[----:B------:R-:W-:Y:S01]  /*5760*/  FMUL.FTZ R25, R180, R25 ;  /* 0x00000019b4197220 */ /* 0x000fe20000410000 */
[----:B------:R-:W-:Y:S01]  /*5770*/  FSEL R30, R31, R164, P2 ;  /* 0x000000a41f1e7208 */ /* 0x000fe20001000000 */
[----:B------:R-:W-:Y:S01]  /*5780*/  FADD.FTZ R31, -R164, R34 ;  /* 0x00000022a41f7221 */ /* 0x000fe20000010100 */
[----:B------:R-:W-:Y:S01]  /*5790*/  FSETP.GE.FTZ.AND P3, PT, R178, RZ, PT ;  /* 0x000000ffb200720b */ /* 0x000fe20003f76000 */
[----:B------:R-:W-:Y:S01]  /*57a0*/  FMUL.FTZ R28, R181, R28 ;  /* 0x0000001cb51c7220 */ /* 0x000fe20000410000 */
[----:B------:R-:W-:Y:S01]  /*57b0*/  FSETP.GE.FTZ.AND P4, PT, R166, RZ, PT ;  /* 0x000000ffa600720b */ /* 0x000fe20003f96000 */
[----:B------:R-:W-:Y:S01]  /*57c0*/  FMUL.FTZ R30, R177, R30 ;  /* 0x0000001eb11e7220 */ /* 0x000fe20000410000 */
[----:B------:R-:W-:Y:S02]  /*57d0*/  FSETP.GE.FTZ.AND P2, PT, R176, RZ, PT ;  /* 0x000000ffb000720b */ /* 0x000fe40003f56000 */
[-C--:B------:R-:W-:Y:S02]  /*57e0*/  FSEL R23, R23, R164.reuse, P3 ;  /* 0x000000a417177208 */ /* 0x080fe40001800000 */
[----:B------:R-:W-:Y:S01]  /*57f0*/  FSEL R99, R32, R165, P4 ;  /* 0x000000a520637208 */ /* 0x000fe20002000000 */
[----:B------:R-:W-:Y:S01]  /*5800*/  @P1 FADD.FTZ R165, -R165, R33 ;  /* 0x00000021a5a51221 */ /* 0x000fe20000010100 */
[----:B------:R-:W-:Y:S01]  /*5810*/  FSEL R31, R31, R164, P2 ;  /* 0x000000a41f1f7208 */ /* 0x000fe20001000000 */
[----:B------:R-:W-:Y:S02]  /*5820*/  @P0 FADD.FTZ R164, -R164, R35 ;  /* 0x00000023a4a40221 */ /* 0x000fe40000010100 */
        /* <DEDUP_REMOVED lines=13> */
[C---:B------:R-:W-:Y:S02]  /*5900*/  LEA R10, P0, R7.reuse, R246, 0x1 ;  /* 0x000000f6070a7211 */ /* 0x040fe400078008ff */
[----:B------:R-:W-:Y:S01]  /*5910*/  ISETP.NE.U32.AND P5, PT, R4, 0x1, PT ;  /* 0x000000010400780c */ /* 0x000fe20003fa5070 */
[----:B------:R-:W-:Y:S01]  /*5920*/  IMAD.MOV.U32 R4, RZ, RZ, c[0x0][0x194] ;  /* 0x00006500ff047624 */ /* 0x000fe200078e00ff */
[----:B------:R-:W-:Y:S02]  /*5930*/  LEA.HI.X.SX32 R11, R7, R247, 0x1, P0 ;  /* 0x000000f7070b7211 */ /* 0x000fe400000f0eff */
[----:B------:R-:W-:Y:S02]  /*5940*/  SEL R6, R6, 0x6000, !P5 ;  /* 0x0000600006067807 */ /* 0x000fe40006800000 */
[C---:B------:R-:W-:Y:S02]  /*5950*/  @!P3 LEA R16, P5, R5.reuse, R10, 0x6 ;  /* 0x0000000a0510b211 */ /* 0x040fe400078a30ff */
[----:B------:R-:W-:Y:S01]  /*5960*/  LEA R9, P4, R5, R7, 0x5 ;  /* 0x0000000705097211 */ /* 0x000fe200078828ff */
[----:B------:R-:W-:Y:S01]  /*5970*/  IMAD.IADD R237, R237, 0x1, R6 ;  /* 0x00000001eded7824 */ /* 0x000fe200078e0206 */
[----:B------:R-:W-:Y:S01]  /*5980*/  @!P3 LEA.HI.X R17, R5, R11, R4, 0x6, P5 ;  /* 0x0000000b0511b211 */ /* 0x000fe200028f3404 */
[--C-:B------:R-:W-:Y:S01]  /*5990*/  IMAD.IADD R233, R233, 0x1, R6.reuse ;  /* 0x00000001e9e97824 */ /* 0x100fe200078e0206 */
[----:B------:R-:W-:Y:S01]  /*59a0*/  @!P1 LEA R14, P0, R9, R246, 0x1 ;  /* 0x000000f6090e9211 */ /* 0x000fe200078008ff */
[----:B------:R-:W-:Y:S01]  /*59b0*/  IMAD.IADD R195, R195, 0x1, R6 ;  /* 0x00000001c3c37824 */ /* 0x000fe200078e0206 */
[----:B------:R1:W-:Y:S01]  /*59c0*/  @P3 STS [R237], RZ ;  /* 0x000000ffed003388 */ /* 0x0003e20000000800 */
[----:B------:R-:W-:Y:S03]  /*59d0*/  SHF.R.S32.HI R8, RZ, 0x1f, R7 ;  /* 0x0000001fff087819 */ /* 0x000fe60000011407 */
[----:B------:R1:W-:Y:S01]  /*59e0*/  @P3 STS [R237+0x4], RZ ;  /* 0x000004ffed003388 */ /* 0x0003e20000000800 */
[----:B------:R-:W-:Y:S02]  /*59f0*/  LEA.HI.X R8, R5, R8, R4, 0x5, P4 ;  /* 0x0000000805087211 */ /* 0x000fe400020f2c04 */
[C---:B------:R-:W-:Y:S01]  /*5a00*/  @!P2 LEA R12, P4, R9.reuse, R246, 0x1 ;  /* 0x000000f6090ca211 */ /* 0x040fe200078808ff */
[----:B------:R1:W-:Y:S01]  /*5a10*/  @P3 STS [R237+0x8], RZ ;  /* 0x000008ffed003388 */ /* 0x0003e20000000800 */
[CC--:B------:R-:W-:Y:S01]  /*5a20*/  @!P1 LEA.HI.X R15, R9.reuse, R247.reuse, R8, 0x1, P0 ;  /* 0x000000f7090f9211 */ /* 0x0c0fe200000f0c08 */
        /* <DEDUP_REMOVED lines=49> */
.L_x_1172:
        /* <DEDUP_REMOVED lines=138> */
.L_x_1173:
        /* <DEDUP_REMOVED lines=9> */
[----:B------:R-:W-:Y:S04]  /*6670*/  LDSM.16.M88.4 R168, [R189] ;  /* 0x00000000bda8783b */ /* 0x000fe80000000200 */
[----:B------:R-:W-:Y:S01]  /*6680*/  LDSM.16.MT88.4 R172, [R201+0x13000] ;  /* 0x01300000c9ac783b */ /* 0x000fe20000004200 */
[-C--:B--2---:R-:W-:Y:S03]  /*6690*/  HMMA.16816.F32.BF16 R4, R148, R16.reuse, RZ ;  /* 0x000000109404723c */ /* 0x084fe600000418ff */
[----:B------:R-:W-:Y:S04]  /*66a0*/  LDSM.16.MT88.4 R176, [R201+0x15000] ;  /* 0x01500000c9b0783b */ /* 0x000fe80000004200 */
[----:B------:R-:W-:Y:S01]  /*66b0*/  LDSM.16.MT88.4 R180, [R201+0x15800] ;  /* 0x01580000c9b4783b */ /* 0x000fe20000004200 */
[C---:B-1-3--:R-:W-:Y:S03]  /*66c0*/  HMMA.16816.F32.BF16 R8, R92.reuse, R16, RZ ;  /* 0x000000105c08723c */ /* 0x04afe600000418ff */
[----:B------:R-:W-:Y:S05]  /*66d0*/  LDSM.16.MT88.4 R184, [R201+0x17800] ;  /* 0x01780000c9b8783b */ /* 0x000fea0000004200 */
        /* <DEDUP_REMOVED lines=15> */
[----:B------:R-:W2:Y:S07]  /*67d0*/  LDSM.16.M88.4 R156, [R189+0x1000] ;  /* 0x00100000bd9c783b */ /* 0x000eae0000000200 */
[-C--:B------:R-:W-:Y:S08]  /*67e0*/  HMMA.16816.F32.BF16 R20, R152, R164.reuse, R20 ;  /* 0x000000a49814723c */ /* 0x080ff00000041814 */
[C---:B------:R-:W-:Y:S08]  /*67f0*/  HMMA.16816.F32.BF16 R24, R160.reuse, R164, R24 ;  /* 0x000000a4a018723c */ /* 0x040ff00000041818 */
[-C--:B------:R-:W-:Y:S08]  /*6800*/  HMMA.16816.F32.BF16 R28, R160, R166.reuse, R28 ;  /* 0x000000a6a01c723c */ /* 0x080ff0000004181c */
[C---:B------:R-:W-:Y:S01]  /*6810*/  HMMA.16816.F32.BF16 R32, R152.reuse, R166, R32 ;  /* 0x000000a69820723c */ /* 0x040fe20000041820 */
[----:B------:R-:W3:Y:S07]  /*6820*/  LDSM.16.MT88.4 R164, [R201+0x17000] ;  /* 0x01700000c9a4783b */ /* 0x000eee0000004200 */
[-C--:B-1----:R-:W-:Y:S08]  /*6830*/  HMMA.16816.F32.BF16 R84, R152, R148.reuse, R84 ;  /* 0x000000949854723c */ /* 0x082ff00000041854 */
[C---:B------:R-:W-:Y:S08]  /*6840*/  HMMA.16816.F32.BF16 R88, R160.reuse, R148, R88 ;  /* 0x00000094a058723c */ /* 0x040ff00000041858 */
[-C--:B------:R-:W-:Y:S01]  /*6850*/  HMMA.16816.F32.BF16 R92, R160, R150.reuse, R92 ;  /* 0x00000096a05c723c */ /* 0x080fe2000004185c */
[----:B------:R-:W-:Y:S07]  /*6860*/  LDSM.16.M88.4 R160, [R190+0x1000] ;  /* 0x00100000bea0783b */ /* 0x000fee0000000200 */
[----:B------:R-:W-:Y:S01]  /*6870*/  HMMA.16816.F32.BF16 R96, R152, R150, R96 ;  /* 0x000000969860723c */ /* 0x000fe20000041860 */
[----:B------:R-:W-:Y:S04]  /*6880*/  LDSM.16.M88.4 R148, [R190] ;  /* 0x00000000be94783b */ /* 0x000fe80000000200 */
[----:B------:R-:W1:Y:S03]  /*6890*/  LDSM.16.MT88.4 R152, [R201+0x13800] ;  /* 0x01380000c998783b */ /* 0x000e660000004200 */
[-C--:B------:R-:W-:Y:S08]  /*68a0*/  HMMA.16816.F32.BF16 R4, R168, R172.reuse, R4 ;  /* 0x000000aca804723c */ /* 0x080ff00000041804 */
[C---:B--2---:R-:W-:Y:S08]  /*68b0*/  HMMA.16816.F32.BF16 R8, R156.reuse, R172, R8 ;  /* 0x000000ac9c08723c */ /* 0x044ff00000041808 */
        /* <DEDUP_REMOVED lines=9> */
[----:B------:R-:W-:Y:S08]  /*6950*/  HMMA.16816.F32.BF16 R96, R168, R166, R96 ;  /* 0x000000a6a860723c */ /* 0x000ff00000041860 */
[-C--:B-1----:R-:W-:Y:S08]  /*6960*/  HMMA.16816.F32.BF16 R4, R148, R152.reuse, R4 ;  /* 0x000000989404723c */ /* 0x082ff00000041804 */
[C---:B------:R-:W-:Y:S07]  /*6970*/  HMMA.16816.F32.BF16 R8, R160.reuse, R152, R8 ;  /* 0x00000098a008723c */ /* 0x040fee0000041808 */
[----:B------:R-:W-:Y:S01]  /*6980*/  @P6 IADD3 R152, P0, R248, -0x100, RZ ;  /* 0xffffff00f8986810 */ /* 0x000fe20007f1e0ff */
[-C--:B------:R-:W-:Y:S04]  /*6990*/  HMMA.16816.F32.BF16 R12, R160, R154.reuse, R12 ;  /* 0x0000009aa00c723c */ /* 0x080fe8000004180c */
[----:B------:R-:W-:Y:S01]  /*69a0*/  @P6 IADD3.X R153, R249, -0x1, RZ, P0, !PT ;  /* 0xfffffffff9996810 */ /* 0x000fe200007fe4ff */
[----:B------:R-:W-:Y:S03]  /*69b0*/  @P6 IMAD.MOV.U32 R248, RZ, RZ, R152 ;  /* 0x000000fffff86224 */ /* 0x000fe600078e0098 */
[C---:B------:R-:W-:Y:S04]  /*69c0*/  HMMA.16816.F32.BF16 R16, R148.reuse, R154, R16 ;  /* 0x0000009a9410723c */ /* 0x040fe80000041810 */
[----:B------:R-:W-:Y:S02]  /*69d0*/  @P6 IMAD.MOV.U32 R249, RZ, RZ, R153 ;  /* 0x000000fffff96224 */ /* 0x000fe400078e0099 */
[----:B------:R-:W-:Y:S02]  /*69e0*/  IMAD.SHL.U32 R153, R252, 0x10, RZ ;  /* 0x00000010fc997824 */ /* 0x000fe400078e00ff */
[-C--:B------:R-:W-:Y:S04]  /*69f0*/  HMMA.16816.F32.BF16 R20, R148, R180.reuse, R20 ;  /* 0x000000b49414723c */ /* 0x080fe80000041814 */
[----:B------:R-:W-:Y:S01]  /*6a00*/  @P6 IMAD.WIDE R156, R214, 0x4, R248 ;  /* 0x00000004d69c6825 */ /* 0x000fe200078e02f8 */
[CC--:B------:R-:W-:Y:S03]  /*6a10*/  LEA R168, P1, R153.reuse, R250.reuse, 0x2 ;  /* 0x000000fa99a87211 */ /* 0x0c0fe600078210ff */
[C---:B------:R-:W-:Y:S01]  /*6a20*/  HMMA.16816.F32.BF16 R24, R160.reuse, R180, R24 ;  /* 0x000000b4a018723c */ /* 0x040fe20000041818 */
[----:B------:R1:W5:Y:S03]  /*6a30*/  @P6 LDG.E R235, [R156.64] ;  /* 0x000000089ceb6981 */ /* 0x000366000c1e1900 */
[-C--:B------:R-:W-:Y:S01]  /*6a40*/  LEA.HI.X.SX32 R169, R153, R251.reuse, 0x2, P1 ;  /* 0x000000fb99a97211 */ /* 0x080fe200008f16ff */
[----:B------:R1:W5:Y:S01]  /*6a50*/  @P6 LDG.E R236, [R156.64+0x20] ;  /* 0x000020089cec6981 */ /* 0x000362000c1e1900 */
[C---:B------:R-:W-:Y:S02]  /*6a60*/  IMAD.SHL.U32 R155, R252.reuse, 0x8, RZ ;  /* 0x00000008fc9b7824 */ /* 0x040fe400078e00ff */
[-C--:B------:R-:W-:Y:S01]  /*6a70*/  HMMA.16816.F32.BF16 R28, R160, R182.reuse, R28 ;  /* 0x000000b6a01c723c */ /* 0x080fe2000004181c */
[----:B------:R-:W-:Y:S03]  /*6a80*/  RED.E.ADD.F32.FTZ.RN.STRONG.GPU [R250.64], R4 ;  /* 0x00000004fa00798e */ /* 0x000fe6000c10e788 */
[CC--:B------:R-:W-:Y:S04]  /*6a90*/  LEA R158, P0, R155.reuse, R250.reuse, 0x2 ;  /* 0x000000fa9b9e7211 */ /* 0x0c0fe800078010ff */
[C---:B------:R-:W-:Y:S04]  /*6aa0*/  HMMA.16816.F32.BF16 R32, R148.reuse, R182, R32 ;  /* 0x000000b69420723c */ /* 0x040fe80000041820 */
[-C--:B------:R-:W-:Y:S04]  /*6ab0*/  LEA.HI.X.SX32 R159, R155, R251.reuse, 0x2, P0 ;  /* 0x000000fb9b9f7211 */ /* 0x080fe800000f16ff */
[-C--:B------:R-:W-:Y:S01]  /*6ac0*/  HMMA.16816.F32.BF16 R84, R148, R184.reuse, R84 ;  /* 0x000000b89454723c */ /* 0x080fe20000041854 */
[----:B------:R2:W-:Y:S04]  /*6ad0*/  RED.E.ADD.F32.FTZ.RN.STRONG.GPU [R158.64], R5 ;  /* 0x000000059e00798e */ /* 0x0005e8000c10e788 */
[----:B------:R-:W-:Y:S01]  /*6ae0*/  RED.E.ADD.F32.FTZ.RN.STRONG.GPU [R168.64], R6 ;  /* 0x00000006a800798e */ /* 0x000fe2000c10e788 */
[C---:B-1----:R-:W-:Y:S02]  /*6af0*/  IMAD R157, R252.reuse, 0x28, RZ ;  /* 0x00000028fc9d7824 */ /* 0x042fe400078e02ff */
[C---:B------:R-:W-:Y:S08]  /*6b00*/  HMMA.16816.F32.BF16 R88, R160.reuse, R184, R88 ;  /* 0x000000b8a058723c */ /* 0x040ff00000041858 */
[-C--:B------:R-:W-:Y:S07]  /*6b10*/  HMMA.16816.F32.BF16 R92, R160, R186.reuse, R92 ;  /* 0x000000baa05c723c */ /* 0x080fee000004185c */
[C---:B------:R-:W-:Y:S01]  /*6b20*/  IMAD R161, R252.reuse, 0x18, RZ ;  /* 0x00000018fca17824 */ /* 0x040fe200078e02ff */
[----:B------:R-:W-:Y:S04]  /*6b30*/  HMMA.16816.F32.BF16 R96, R148, R186, R96 ;  /* 0x000000ba9460723c */ /* 0x000fe80000041860 */
[-C--:B------:R-:W-:Y:S01]  /*6b40*/  LEA R166, P0, R161, R250.reuse, 0x2 ;  /* 0x000000faa1a67211 */ /* 0x080fe200078010ff */
[C---:B------:R-:W-:Y:S01]  /*6b50*/  IMAD.SHL.U32 R163, R252.reuse, 0x20, RZ ;  /* 0x00000020fca37824 */ /* 0x040fe200078e00ff */
[----:B--2---:R-:W-:Y:S02]  /*6b60*/  IADD3 R5, R153, 0x20, RZ ;  /* 0x0000002099057810 */ /* 0x004fe40007ffe0ff */
[-C--:B------:R-:W-:Y:S01]  /*6b70*/  LEA.HI.X.SX32 R167, R161, R251.reuse, 0x2, P0 ;  /* 0x000000fba1a77211 */ /* 0x080fe200000f16ff */
[C---:B------:R-:W-:Y:S03]  /*6b80*/  IMAD R161, R252.reuse, 0x30, RZ ;  /* 0x00000030fca17824 */ /* 0x040fe600078e02ff */
[-C--:B------:R-:W-:Y:S01]  /*6b90*/  LEA R164, P1, R163, R250.reuse, 0x2 ;  /* 0x000000faa3a47211 */ /* 0x080fe200078210ff */
[----:B------:R1:W-:Y:S01]  /*6ba0*/  RED.E.ADD.F32.FTZ.RN.STRONG.GPU [R166.64], R7 ;  /* 0x00000007a600798e */ /* 0x0003e2000c10e788 */
[-C--:B------:R-:W-:Y:S02]  /*6bb0*/  LEA R156, P0, R157, R250.reuse, 0x2 ;  /* 0x000000fa9d9c7211 */ /* 0x080fe400078010ff */
        /* <DEDUP_REMOVED lines=8> */
[-C--:B------:R-:W-:Y:S03]  /*6c40*/  LEA.HI.X.SX32 R163, R163, R251.reuse, 0x2, P0 ;  /* 0x000000fba3a37211 */ /* 0x080fe600000f16ff */
[----:B------:R4:W-:Y:S04]  /*6c50*/  RED.E.ADD.F32.FTZ.RN.STRONG.GPU [R160.64], R10 ;  /* 0x0000000aa000798e */ /* 0x0009e8000c10e788 */
[----:B------:R4:W-:Y:S04]  /*6c60*/  RED.E.ADD.F32.FTZ.RN.STRONG.GPU [R162.64], R11 ;  /* 0x0000000ba200798e */ /* 0x0009e8000c10e788 */
[----:B------:R4:W-:Y:S01]  /*6c70*/  RED.E.ADD.F32.FTZ.RN.STRONG.GPU [R250.64+0x80], R16 ;  /* 0x00008010fa00798e */ /* 0x0009e2000c10e788 */
[----:B-1----:R-:W-:Y:S01]  /*6c80*/  IMAD.IADD R7, R155, 0x1, R5 ;  /* 0x000000019b077824 */ /* 0x002fe200078e0205 */
[CC--:B------:R-:W-:Y:S02]  /*6c90*/  LEA R166, P0, R5.reuse, R250.reuse, 0x2 ;  /* 0x000000fa05a67211 */ /* 0x0c0fe400078010ff */
[----:B------:R1:W-:Y:S02]  /*6ca0*/  RED.E.ADD.F32.FTZ.RN.STRONG.GPU [R158.64+0x80], R17 ;  /* 0x000080119e00798e */ /* 0x0003e4000c10e788 */
[-C--:B------:R-:W-:Y:S01]  /*6cb0*/  LEA.HI.X.SX32 R167, R5, R251.reuse, 0x2, P0 ;  /* 0x000000fb05a77211 */ /* 0x080fe200000f16ff */
[----:B------:R-:W-:Y:S01]  /*6cc0*/  IMAD.IADD R5, R155, 0x1, R7 ;  /* 0x000000019b057824 */ /* 0x000fe200078e0207 */
[CC--:B--2---:R-:W-:Y:S03]  /*6cd0*/  LEA R164, P0, R7.reuse, R250.reuse, 0x2 ;  /* 0x000000fa07a47211 */ /* 0x0c4fe600078010ff */
[----:B------:R2:W-:Y:S01]  /*6ce0*/  RED.E.ADD.F32.FTZ.RN.STRONG.GPU [R166.64], R18 ;  /* 0x00000012a600798e */ /* 0x0005e2000c10e788 */
[-C--:B------:R-:W-:Y:S01]  /*6cf0*/  LEA.HI.X.SX32 R165, R7, R251.reuse, 0x2, P0 ;  /* 0x000000fb07a57211 */ /* 0x080fe200000f16ff */
[----:B------:R-:W-:Y:S01]  /*6d00*/  IMAD.IADD R7, R155, 0x1, R5 ;  /* 0x000000019b077824 */ /* 0x000fe200078e0205 */
[-C--:B---3--:R-:W-:Y:S03]  /*6d10*/  LEA R156, P1, R5, R250.reuse, 0x2 ;  /* 0x000000fa059c7211 */ /* 0x088fe600078210ff */
[----:B------:R-:W-:Y:S01]  /*6d20*/  IMAD.IADD R9, R155, 0x1, R7 ;  /* 0x000000019b097824 */ /* 0x000fe200078e0207 */
[-C--:B------:R-:W-:Y:S01]  /*6d30*/  LEA R6, P0, R7, R250.reuse, 0x2 ;  /* 0x000000fa07067211 */ /* 0x080fe200078010ff */
[----:B------:R3:W-:Y:S01]  /*6d40*/  RED.E.ADD.F32.FTZ.RN.STRONG.GPU [R164.64], R19 ;  /* 0x00000013a400798e */ /* 0x0007e2000c10e788 */
[-C--:B------:R-:W-:Y:S01]  /*6d50*/  LEA.HI.X.SX32 R157, R5, R251.reuse, 0x2, P1 ;  /* 0x000000fb059d7211 */ /* 0x080fe200008f16ff */
[----:B------:R-:W-:Y:S01]  /*6d60*/  IMAD.IADD R5, R155, 0x1, R9 ;  /* 0x000000019b057824 */ /* 0x000fe200078e0209 */
[-C--:B------:R-:W-:Y:S02]  /*6d70*/  LEA.HI.X.SX32 R7, R7, R251.reuse, 0x2, P0 ;  /* 0x000000fb07077211 */ /* 0x080fe400000f16ff */
[CC--:B----4-:R-:W-:Y:S01]  /*6d80*/  LEA R10, P0, R9.reuse, R250.reuse, 0x2 ;  /* 0x000000fa090a7211 */ /* 0x0d0fe200078010ff */
[----:B------:R4:W-:Y:S03]  /*6d90*/  RED.E.ADD.F32.FTZ.RN.STRONG.GPU [R156.64], R12 ;  /* 0x0000000c9c00798e */ /* 0x0009e6000c10e788 */
[-C--:B------:R-:W-:Y:S01]  /*6da0*/  LEA.HI.X.SX32 R11, R9, R251.reuse, 0x2, P0 ;  /* 0x000000fb090b7211 */ /* 0x080fe200000f16ff */
[----:B------:R-:W-:Y:S01]  /*6db0*/  RED.E.ADD.F32.FTZ.RN.STRONG.GPU [R6.64], R13 ;  /* 0x0000000d0600798e */ /* 0x000fe2000c10e788 */
[-C--:B------:R-:W-:Y:S02]  /*6dc0*/  LEA R16, P0, R5, R250.reuse, 0x2 ;  /* 0x000000fa05107211 */ /* 0x080fe400078010ff */
[----:B------:R-:W-:Y:S01]  /*6dd0*/  IADD3 R9, R153, 0x40, RZ ;  /* 0x0000004099097810 */ /* 0x000fe20007ffe0ff */
[----:B------:R4:W-:Y:S01]  /*6de0*/  RED.E.ADD.F32.FTZ.RN.STRONG.GPU [R10.64], R14 ;  /* 0x0000000e0a00798e */ /* 0x0009e2000c10e788 */
[-C--:B-1----:R-:W-:Y:S03]  /*6df0*/  LEA.HI.X.SX32 R17, R5, R251.reuse, 0x2, P0 ;  /* 0x000000fb05117211 */ /* 0x082fe600000f16ff */
[----:B------:R-:W-:Y:S01]  /*6e00*/  IMAD.IADD R5, R155, 0x1, R9 ;  /* 0x000000019b057824 */ /* 0x000fe200078e0209 */
[CC--:B--2---:R-:W-:Y:S01]  /*6e10*/  LEA R18, P0, R9.reuse, R250.reuse, 0x2 ;  /* 0x000000fa09127211 */ /* 0x0c4fe200078010ff */
[----:B------:R1:W-:Y:S04]  /*6e20*/  RED.E.ADD.F32.FTZ.RN.STRONG.GPU [R16.64], R15 ;  /* 0x0000000f1000798e */ /* 0x0003e8000c10e788 */
[----:B------:R-:W-:Y:S01]  /*6e30*/  RED.E.ADD.F32.FTZ.RN.STRONG.GPU [R250.64+0x100], R20 ;  /* 0x00010014fa00798e */ /* 0x000fe2000c10e788 */
[-C--:B---3--:R-:W-:Y:S01]  /*6e40*/  LEA.HI.X.SX32 R19, R9, R251.reuse, 0x2, P0 ;  /* 0x000000fb09137211 */ /* 0x088fe200000f16ff */
[----:B------:R-:W-:Y:S02]  /*6e50*/  IMAD.IADD R9, R155, 0x1, R5 ;  /* 0x000000019b097824 */ /* 0x000fe400078e0205 */
[----:B------:R-:W-:Y:S01]  /*6e60*/  RED.E.ADD.F32.FTZ.RN.STRONG.GPU [R158.64+0x100], R21 ;  /* 0x000100159e00798e */ /* 0x000fe2000c10e788 */
[CC--:B----4-:R-:W-:Y:S03]  /*6e70*/  LEA R156, P0, R5.reuse, R250.reuse, 0x2 ;  /* 0x000000fa059c7211 */ /* 0x0d0fe600078010ff */
[----:B------:R-:W-:Y:S01]  /*6e80*/  RED.E.ADD.F32.FTZ.RN.STRONG.GPU [R18.64], R22 ;  /* 0x000000161200798e */ /* 0x000fe2000c10e788 */
[-C--:B------:R-:W-:Y:S01]  /*6e90*/  LEA.HI.X.SX32 R157, R5, R251.reuse, 0x2, P0 ;  /* 0x000000fb059d7211 */ /* 0x080fe200000f16ff */
[----:B------:R-:W-:Y:S01]  /*6ea0*/  IMAD.IADD R5, R155, 0x1, R9 ;  /* 0x000000019b057824 */ /* 0x000fe200078e0209 */
[-C--:B------:R-:W-:Y:S03]  /*6eb0*/  LEA R10, P1, R9, R250.reuse, 0x2 ;  /* 0x000000fa090a7211 */ /* 0x080fe600078210ff */
        /* <DEDUP_REMOVED lines=89> */
[----:B------:R-:W-:Y:S02]  /*7450*/  LEA R84, P0, R155, R250, 0x2 ;  /* 0x000000fa9b547211 */ /* 0x000fe400078010ff */
[----:B------:R-:W-:Y:S01]  /*7460*/  ISETP.GT.AND P2, PT, R239, R224, PT ;  /* 0x000000e0ef00720c */ /* 0x000fe20003f44270 */
[----:B------:R-:W1:Y:S01]  /*7470*/  LDSM.16.MT88.4 R4, [R197+0x1e000] ;  /* 0x01e00000c504783b */ /* 0x000e620000004200 */
[----:B------:R-:W-:Y:S02]  /*7480*/  LEA.HI.X.SX32 R85, R155, R251, 0x2, P0 ;  /* 0x000000fb9b557211 */ /* 0x000fe400000f16ff */
[----:B------:R-:W-:Y:S01]  /*7490*/  @P6 IADD3 R228, P1, R228, -0x100, RZ ;  /* 0xffffff00e4e46810 */ /* 0x000fe20007f3e0ff */
[----:B------:R-:W-:Y:S03]  /*74a0*/  RED.E.ADD.F32.FTZ.RN.STRONG.GPU [R16.64], R98 ;  /* 0x000000621000798e */ /* 0x000fe6000c10e788 */
[----:B------:R-:W-:Y:S01]  /*74b0*/  @P6 IADD3.X R229, R229, -0x1, RZ, P1, !PT ;  /* 0xffffffffe5e56810 */ /* 0x000fe20000ffe4ff */
        /* <DEDUP_REMOVED lines=55> */
[C---:B------:R-:W-:Y:S01]  /*7830*/  LOP3.LUT R4, R239.reuse, 0x1, RZ, 0xc0, !PT ;  /* 0x00000001ef047812 */ /* 0x040fe200078ec0ff */
[-C--:B-1----:R-:W-:Y:S05]  /*7840*/  HMMA.16816.F32.BF16 R100, R32, R84.reuse, R100 ;  /* 0x000000542064723c */ /* 0x082fea0000041864 */
[----:B------:R-:W-:Y:S02]  /*7850*/  ISETP.NE.U32.AND P0, PT, R4, 0x1, PT ;  /* 0x000000010400780c */ /* 0x000fe40003f05070 */
[C---:B------:R-:W-:Y:S01]  /*7860*/  IADD3 R4, R194.reuse, -0x6000, RZ ;  /* 0xffffa000c2047810 */ /* 0x040fe20007ffe0ff */
[C---:B------:R-:W-:Y:S04]  /*7870*/  HMMA.16816.F32.BF16 R104, R88.reuse, R84, R104 ;  /* 0x000000545868723c */ /* 0x040fe80000041868 */
[----:B------:R-:W-:Y:S04]  /*7880*/  IADD3 R239, R239, -0x1, RZ ;  /* 0xffffffffefef7810 */ /* 0x000fe80007ffe0ff */
[-C--:B------:R-:W-:Y:S04]  /*7890*/  HMMA.16816.F32.BF16 R108, R88, R86.reuse, R108 ;  /* 0x00000056586c723c */ /* 0x080fe8000004186c */
[----:B------:R-:W-:Y:S04]  /*78a0*/  @P0 IADD3 R4, R194, 0x6000, RZ ;  /* 0x00006000c2040810 */ /* 0x000fe80007ffe0ff */
[C---:B------:R-:W-:Y:S04]  /*78b0*/  HMMA.16816.F32.BF16 R112, R32.reuse, R86, R112 ;  /* 0x000000562070723c */ /* 0x040fe80000041870 */
[----:B----4-:R-:W-:Y:S04]  /*78c0*/  IMAD.MOV.U32 R194, RZ, RZ, R4 ;  /* 0x000000ffffc27224 */ /* 0x010fe800078e0004 */
        /* <DEDUP_REMOVED lines=11> */
[----:B------:R-:W-:Y:S01]  /*7980*/  ISETP.NE.AND P0, PT, R241, -0x1, PT ;  /* 0xfffffffff100780c */ /* 0x000fe20003f05270 */
[----:B------:R-:W-:Y:S01]  /*7990*/  FMUL.FTZ R101, R101, c[0x0][0x2e0] ;  /* 0x0000b80065657a20 */ /* 0x000fe20000410000 */
[----:B------:R-:W-:Y:S01]  /*79a0*/  SHF.R.S32.HI R4, RZ, 0x1f, R211 ;  /* 0x0000001fff047819 */ /* 0x000fe200000114d3 */
        /* <DEDUP_REMOVED lines=132> */
[----:B------:R1:W-:Y:S01]  /*81f0*/  STS [R220+0x7400], R43 ;  /* 0x0074002bdc007388 */ /* 0x0003e20000000800 */
        /* <DEDUP_REMOVED lines=49> */
[----:B------:R-:W-:-:S02]  /*8510*/  F2FP.BF16.PACK_AB R77, R77, R76 ;  /* 0x0000004c4d4d723e */ /* 0x000fc400000010ff */
[----:B------:R2:W-:Y:S01]  /*8520*/  STS [R222+0xa000], R81 ;  /* 0x00a00051de007388 */ /* 0x0005e20000000800 */
[----:B------:R-:W-:Y:S02]  /*8530*/  @P0 IADD3 R40, R240, R241, RZ ;  /* 0x000000f1f0280210 */ /* 0x000fe40007ffe0ff */
[----:B------:R-:W-:Y:S01]  /*8540*/  F2FP.BF16.PACK_AB R79, R79, R78 ;  /* 0x0000004e4f4f723e */ /* 0x000fe200000010ff */
[----:B------:R2:W-:Y:S02]  /*8550*/  STS [R222+0xa400], R83 ;  /* 0x00a40053de007388 */ /* 0x0005e40000000800 */
[C---:B-1----:R-:W-:Y:S02]  /*8560*/  @P0 IMAD.WIDE.U32 R42, R40.reuse, c[0x0][0x3a0], RZ ;  /* 0x0000e800282a0a25 */ /* 0x042fe400078e00ff */
[----:B------:R2:W-:Y:S02]  /*8570*/  STS [R220+0xb000], R73 ;  /* 0x00b00049dc007388 */ /* 0x0005e40000000800 */
[----:B------:R-:W-:-:S02]  /*8580*/  @P0 IMAD R40, R40, c[0x0][0x3a4], R43 ;  /* 0x0000e90028280a24 */ /* 0x000fc400078e022b */
        /* <DEDUP_REMOVED lines=13> */
.L_x_1175:
[----:B------:R-:W-:-:S05]  /*8660*/  @P0 IADD3 R52, R240, R241, RZ ;  /* 0x000000f1f0340210 */ /* 0x000fca0007ffe0ff */
[----:B--2---:R-:W-:-:S04]  /*8670*/  @P0 IMAD.WIDE.U32 R54, R52, c[0x0][0x3a8], RZ ;  /* 0x0000ea0034360a25 */ /* 0x004fc800078e00ff */
        /* <DEDUP_REMOVED lines=11> */
.L_x_1176:
        /* <DEDUP_REMOVED lines=30> */
[----:B------:R-:W-:Y:S01]  /*8910*/  IMAD R57, R56, c[0x0][0x3a0], RZ ;  /* 0x0000e80038397a24 */ /* 0x000fe200078e02ff */
[----:B------:R-:W-:Y:S01]  /*8920*/  ISETP.GE.AND P1, PT, R217, c[0x0][0x220], PT ;  /* 0x00008800d9007a0c */ /* 0x000fe20003f26270 */
[----:B------:R-:W-:Y:S01]  /*8930*/  IMAD.MOV.U32 R60, RZ, RZ, R64 ;  /* 0x000000ffff3c7224 */ /* 0x000fe200078e0040 */
[----:B------:R-:W3:Y:S01]  /*8940*/  LDS.128 R44, [R215+0x16000] ;  /* 0x01600000d72c7984 */ /* 0x000ee20000000c00 */
[----:B------:R-:W-:Y:S01]  /*8950*/  IMAD R57, R210, c[0x0][0x3a4], R57 ;  /* 0x0000e900d2397a24 */ /* 0x000fe200078e0239 */
[----:B------:R-:W-:Y:S01]  /*8960*/  ISETP.GE.AND P0, PT, R216, c[0x0][0x220], PT ;  /* 0x00008800d8007a0c */ /* 0x000fe20003f06270 */
[----:B------:R-:W-:-:S04]  /*8970*/  IMAD.WIDE.U32 R66, R210, c[0x0][0x3a0], R60 ;  /* 0x0000e800d2427a25 */ /* 0x000fc800078e003c */
[----:B------:R-:W-:Y:S01]  /*8980*/  IMAD.IADD R57, R57, 0x1, R67 ;  /* 0x0000000139397824 */ /* 0x000fe200078e0243 */
[----:B------:R-:W2:Y:S01]  /*8990*/  @!P2 LDS.128 R40, [R215+0x12000] ;  /* 0x01200000d728a984 */ /* 0x000ea20000000c00 */
[----:B------:R-:W-:-:S04]  /*89a0*/  LEA R68, P3, R66, c[0x0][0x340], 0x1 ;  /* 0x0000d00042447a11 */ /* 0x000fc800078608ff */
[----:B------:R-:W-:-:S05]  /*89b0*/  LEA.HI.X R69, R66, c[0x0][0x344], R57, 0x1, P3 ;  /* 0x0000d10042457a11 */ /* 0x000fca00018f0c39 */
[----:B----4-:R4:W-:Y:S04]  /*89c0*/  @!P1 STG.E.128 [R68.64+0x80], R48 ;  /* 0x0000803044009986 */ /* 0x0109e8000c101d08 */
[----:B---3--:R4:W-:Y:S04]  /*89d0*/  @!P0 STG.E.128 [R68.64+0x100], R44 ;  /* 0x0001002c44008986 */ /* 0x0089e8000c101d08 */
[----:B--2---:R4:W-:Y:S02]  /*89e0*/  @!P2 STG.E.128 [R68.64], R40 ;  /* 0x000000284400a986 */ /* 0x0049e4000c101d08 */
.L_x_1178:
[----:B------:R-:W-:Y:S05]  /*89f0*/  BSYNC B0 ;  /* 0x0000000000007941 */ /* 0x000fea0003800000 */
.L_x_1177:
        /* <DEDUP_REMOVED lines=19> */
.L_x_1180:
[----:B------:R-:W-:Y:S05]  /*8b30*/  BSYNC B0 ;  /* 0x0000000000007941 */ /* 0x000fea0003800000 */
.L_x_1179:
[----:B------:R-:W-:Y:S01]  /*8b40*/  IMAD.WIDE.U32 R62, R227, c[0x0][0x3a8], R62 ;  /* 0x0000ea00e33e7a25 */ /* 0x000fe200078e003e */
[----:B------:R-:W-:Y:S03]  /*8b50*/  BSSY B0, `(.L_x_1181) ;  /* 0x0000017000007945 */ /* 0x000fe60003800000 */
[----:B--2---:R-:W-:Y:S01]  /*8b60*/  IMAD R28, R55, c[0x0][0x3a8], RZ ;  /* 0x0000ea00371c7a24 */ /* 0x004fe200078e02ff */
[----:B---3--:R-:W-:Y:S01]  /*8b70*/  IADD3 R32, P0, R54, R62, RZ ;  /* 0x0000003e36207210 */ /* 0x008fe20007f1e0ff */
[----:B------:R-:W-:-:S02]  /*8b80*/  IMAD R53, R53, c[0x0][0x3c0], RZ ;  /* 0x0000f00035357a24 */ /* 0x000fc400078e02ff */
[----:B------:R-:W-:Y:S02]  /*8b90*/  IMAD R227, R227, c[0x0][0x3ac], R28 ;  /* 0x0000eb00e3e37a24 */ /* 0x000fe400078e021c */
[----:B------:R-:W-:-:S03]  /*8ba0*/  IMAD R29, R232, c[0x0][0x3c4], R53 ;  /* 0x0000f100e81d7a24 */ /* 0x000fc600078e0235 */
[----:B------:R-:W-:-:S05]  /*8bb0*/  IADD3.X R33, R52, R63, R227, P0, !PT ;  /* 0x0000003f34217210 */ /* 0x000fca00007fe4e3 */
[----:B------:R-:W-:-:S05]  /*8bc0*/  IMAD.WIDE.U32 R32, R232, c[0x0][0x3c0], R32 ;  /* 0x0000f000e8207a25 */ /* 0x000fca00078e0020 */
[----:B------:R-:W-:Y:S01]  /*8bd0*/  IADD3 R29, R29, R33, RZ ;  /* 0x000000211d1d7210 */ /* 0x000fe20007ffe0ff */
[----:B------:R-:W-:Y:S05]  /*8be0*/  @P4 BRA `(.L_x_1182) ;  /* 0x000000d000004947 */ /* 0x000fea0003800000 */
[----:B------:R-:W-:Y:S01]  /*8bf0*/  IMAD.MOV.U32 R28, RZ, RZ, R32 ;  /* 0x000000ffff1c7224 */ /* 0x000fe200078e0020 */
[----:B------:R-:W-:Y:S01]  /*8c00*/  ISETP.GE.AND P2, PT, R212, c[0x0][0x220], PT ;  /* 0x00008800d4007a0c */ /* 0x000fe20003f46270 */
        /* <DEDUP_REMOVED lines=8> */
[----:B-1----:R1:W-:Y:S04]  /*8c90*/  @!P2 STG.E.128 [R30.64], R24 ;  /* 0x000000181e00a986 */ /* 0x0023e8000c101d08 */
[----:B------:R1:W-:Y:S04]  /*8ca0*/  @!P1 STG.E.128 [R30.64+0x80], R16 ;  /* 0x000080101e009986 */ /* 0x0003e8000c101d08 */
[----:B------:R1:W-:Y:S02]  /*8cb0*/  @!P0 STG.E.128 [R30.64+0x100], R8 ;  /* 0x000100081e008986 */ /* 0x0003e4000c101d08 */
.L_x_1182:
[----:B------:R-:W-:Y:S05]  /*8cc0*/  BSYNC B0 ;  /* 0x0000000000007941 */ /* 0x000fea0003800000 */
.L_x_1181:
        /* <DEDUP_REMOVED lines=16> */
.L_x_1151:
[----:B------:R-:W-:Y:S05]  /*8dd0*/  BSYNC B1 ;  /* 0x0000000000017941 */ /* 0x000fea0003800000 */
.L_x_1137:
        /* <DEDUP_REMOVED lines=9> */
.L_x_1183:
[----:B------:R-:W-:Y:S05]  /*8e70*/  EXIT ;  /* 0x000000000000794d */ /* 0x000fea0003800000 */
.L_x_1185:
        /* <DEDUP_REMOVED lines=16> */
.L_x_1608:


//--------------------- .text._ZN5flash44flash_bwd_dq_dk_dv_loop_seqk_parallel_kernelI23Flash_bwd_kernel_traitsILi192ELi64ELi64ELi8ELi4ELi2ELi2ELb0ELb0EN7cutlass10bfloat16_tE19Flash_kernel_traitsILi192ELi64ELi64ELi8ES3_EELb0ELb0ELb1ELb0ELb0ELb0ELb1EEEvNS_16Flash_bwd_paramsE --------------------------
	.section	.text._ZN5flash44flash_bwd_dq_dk_dv_loop_seqk_parallel_kernelI23Flash_bwd_kernel_traitsILi192ELi64ELi64ELi8ELi4ELi2ELi2ELb0ELb0EN7cutlass10bfloat16_tE19Flash_kernel_traitsILi192ELi64ELi64ELi8ES3_EELb0ELb0ELb1ELb0ELb0ELb0ELb1EEEvNS_16Flash_bwd_paramsE,"ax",@progbits
	.sectioninfo	@"SHI_REGISTERS=254"
	.align	128
        .global         _ZN5flash44flash_bwd_dq_dk_dv_loop_seqk_parallel_kernelI23Flash_bwd_kernel_traitsILi192ELi64ELi64ELi8ELi4ELi2ELi2ELb0ELb0EN7cutlass10bfloat16_tE19Flash_kernel_traitsILi192ELi64ELi64ELi8ES3_EELb0ELb0ELb1ELb0ELb0ELb0ELb1EEEvNS_16Flash_bwd_paramsE
        .type           _ZN5flash44flash_bwd_dq_dk_dv_loop_seqk_parallel_kernelI23Flash_bwd_kernel_traitsILi192ELi64ELi64ELi8ELi4ELi2ELi2ELb0ELb0EN7cutlass10bfloat16_tE19Flash_kernel_traitsILi192ELi64ELi64ELi8ES3_EELb0ELb0ELb1ELb0ELb0ELb0ELb1EEEvNS_16Flash_bwd_paramsE,@function
        .size           _ZN5flash44flash_bwd_dq_dk_dv_loop_seqk_parallel_kernelI23Flash_bwd_kernel_traitsILi192ELi64ELi64ELi8ELi4ELi2ELi2ELb0ELb0EN7cutlass10bfloat16_tE19Flash_kernel_traitsILi192ELi64ELi64ELi8ES3_EELb0ELb0ELb1ELb0ELb0ELb0ELb1EEEvNS_16Flash_bwd_paramsE,(.L_x_1609 - _ZN5flash44flash_bwd_dq_dk_dv_loop_seqk_parallel_kernelI23Flash_bwd_kernel_traitsILi192ELi64ELi64ELi8ELi4ELi2ELi2ELb0ELb0EN7cutlass10bfloat16_tE19Flash_kernel_traitsILi192ELi64ELi64ELi8ES3_EELb0ELb0ELb1ELb0ELb0ELb0ELb1EEEvNS_16Flash_bwd_paramsE)
        .other          _ZN5flash44flash_bwd_dq_dk_dv_loop_seqk_parallel_kernelI23Flash_bwd_kernel_traitsILi192ELi64ELi64ELi8ELi4ELi2ELi2ELb0ELb0EN7cutlass10bfloat16_tE19Flash_kernel_traitsILi192ELi64ELi64ELi8ES3_EELb0ELb0ELb1ELb0ELb0ELb0ELb1EEEvNS_16Flash_bwd_paramsE,@"STO_CUDA_ENTRY STV_DEFAULT"
_ZN5flash44flash_bwd_dq_dk_dv_loop_seqk_parallel_kernelI23Flash_bwd_kernel_traitsILi192ELi64ELi64ELi8ELi4ELi2ELi2ELb0ELb0EN7cutlass10bfloat16_tE19Flash_kernel_traitsILi192ELi64ELi64ELi8ES3_EELb0ELb0ELb1ELb0ELb0ELb0ELb1EEEvNS_16Flash_bwd_paramsE:
.text._ZN5flash44flash_bwd_dq_dk_dv_loop_seqk_parallel_kernelI23Flash_bwd_kernel_traitsILi192ELi64ELi64ELi8ELi4ELi2ELi2ELb0ELb0EN7cutlass10bfloat16_tE19Flash_kernel_traitsILi192ELi64ELi64ELi8ES3_EELb0ELb0ELb1ELb0ELb0ELb0ELb1EEEvNS_16Flash_bwd_paramsE:
        /* <DEDUP_REMOVED lines=138> */
.L_x_1234:
        /* <DEDUP_REMOVED lines=32> */
.L_x_1186:
        /* <DEDUP_REMOVED lines=49> */
.L_x_1188:
        /* <DEDUP_REMOVED lines=15> */
.L_x_1189:
        /* <DEDUP_REMOVED lines=84> */
.L_x_1190:
[----:B------:R-:W-:-:S04]  /*13e0*/  IMAD R29, R202, c[0x0][0x1c0], R233 ;  /* 0x00007000ca1d7a24 */ /* 0x000fc800078e02e9 */
[----:B------:R-:W-:Y:S02]  /*13f0*/  IMAD R29, R29, c[0x0][0x224], RZ ;  /* 0x000089001d1d7a24 */ /* 0x000fe400078e02ff */
.L_x_1191:
        /* <DEDUP_REMOVED lines=72> */
.L_x_1193:
        /* <DEDUP_REMOVED lines=14> */
.L_x_1194:
        /* <DEDUP_REMOVED lines=27> */
.L_x_1196:
[----:B------:R-:W-:Y:S05]  /*1b10*/  BSYNC B0 ;  /* 0x0000000000007941 */ /* 0x000fea0003800000 */
.L_x_1195:
        /* <DEDUP_REMOVED lines=19> */
.L_x_1198:
[----:B------:R-:W-:Y:S05]  /*1c50*/  BSYNC B0 ;  /* 0x0000000000007941 */ /* 0x000fea0003800000 */
.L_x_1197:
        /* <DEDUP_REMOVED lines=24> */
.L_x_1200:
[----:B------:R-:W-:Y:S05]  /*1de0*/  BSYNC B0 ;  /* 0x0000000000007941 */ /* 0x000fea0003800000 */
.L_x_1199:
        /* <DEDUP_REMOVED lines=18> */
.L_x_1192:
        /* <DEDUP_REMOVED lines=31> */
.L_x_1203:
[----:B------:R-:W-:Y:S05]  /*2100*/  BSYNC B0 ;  /* 0x0000000000007941 */ /* 0x000fea0003800000 */
.L_x_1202:
        /* <DEDUP_REMOVED lines=39> */
.L_x_1205:
[----:B------:R-:W-:Y:S05]  /*2380*/  BSYNC B0 ;  /* 0x0000000000007941 */ /* 0x000fea0003800000 */
.L_x_1204:
        /* <DEDUP_REMOVED lines=18> */
.L_x_1207:
        /* <DEDUP_REMOVED lines=28> */
.L_x_1208:
[----:B------:R-:W-:Y:S05]  /*2670*/  BSYNC B0 ;  /* 0x0000000000007941 */ /* 0x000fea0003800000 */
.L_x_1206:
        /* <DEDUP_REMOVED lines=17> */
.L_x_1210:
        /* <DEDUP_REMOVED lines=38> */
.L_x_1211:
[----:B------:R-:W-:Y:S05]  /*29f0*/  BSYNC B0 ;  /* 0x0000000000007941 */ /* 0x000fea0003800000 */
.L_x_1209:
        /* <DEDUP_REMOVED lines=59> */
.L_x_1213:
[----:B------:R-:W-:Y:S05]  /*2db0*/  BSYNC B0 ;  /* 0x0000000000007941 */ /* 0x000fea0003800000 */
.L_x_1212:
        /* <DEDUP_REMOVED lines=38> */
.L_x_1215:
[----:B------:R-:W-:Y:S05]  /*3020*/  BSYNC B0 ;  /* 0x0000000000007941 */ /* 0x000fea0003800000 */
.L_x_1214:
        /* <DEDUP_REMOVED lines=44> */
.L_x_1217:
[----:B------:R-:W-:Y:S05]  /*32f0*/  BSYNC B0 ;  /* 0x0000000000007941 */ /* 0x000fea0003800000 */
.L_x_1216:
        /* <DEDUP_REMOVED lines=37> */
.L_x_1219:
[----:B------:R-:W-:Y:S05]  /*3550*/  BSYNC B0 ;  /* 0x0000000000007941 */ /* 0x000fea0003800000 */
.L_x_1218:
        /* <DEDUP_REMOVED lines=67> */
.L_x_1224:
[----:B------:R-:W0:Y:S01]  /*3990*/  LDGDEPBAR ;  /* 0x00000000000079af */ /* 0x000e220000000000 */
[C---:B------:R-:W-:Y:S02]  /*39a0*/  IADD3 R151, R195.reuse, R193, RZ ;  /* 0x000000c1c3977210 */ /* 0x040fe40007ffe0ff */
[-C--:B------:R-:W-:Y:S02]  /*39b0*/  IADD3 R149, R195, R192.reuse, RZ ;  /* 0x000000c0c3957210 */ /* 0x080fe40007ffe0ff */
[----:B------:R-:W-:Y:S02]  /*39c0*/  IADD3 R148, R151, R192, RZ ;  /* 0x000000c097947210 */ /* 0x000fe40007ffe0ff */
[----:B------:R-:W-:Y:S02]  /*39d0*/  IADD3 R154, P0, R231, R228, RZ ;  /* 0x000000e4e79a7210 */ /* 0x000fe40007f1e0ff */
[----:B------:R-:W-:Y:S02]  /*39e0*/  SHF.L.U32 R150, R239, 0x6, RZ ;  /* 0x00000006ef967819 */ /* 0x000fe400000006ff */
[----:B------:R-:W-:Y:S02]  /*39f0*/  IADD3.X R155, R232, R227, RZ, P0, !PT ;  /* 0x000000e3e89b7210 */ /* 0x000fe400007fe4ff */
[----:B------:R-:W-:Y:S02]  /*3a00*/  ISETP.GE.AND P0, PT, R150, R243, PT ;  /* 0x000000f39600720c */ /* 0x000fe40003f06270 */
[----:B------:R-:W-:Y:S01]  /*3a10*/  MOV R171, c[0x0][0x2e4] ;  /* 0x0000b90000ab7a02 */ /* 0x000fe20000000f00 */
        /* <DEDUP_REMOVED lines=10> */
[C---:B-1----:R-:W-:Y:S05]  /*3ac0*/  HMMA.16816.F32.BF16 R4, R68.reuse, R72, RZ ;  /* 0x000000484404723c */ /* 0x042fea00000418ff */
[----:B-----5:R1:W5:Y:S03]  /*3ad0*/  LDG.E R153, [R154.64] ;  /* 0x000000069a997981 */ /* 0x020366000c1e1900 */
[C---:B------:R-:W-:Y:S03]  /*3ae0*/  HMMA.16816.F32.BF16 R8, R68.reuse, R74, RZ ;  /* 0x0000004a4408723c */ /* 0x040fe600000418ff */
[----:B------:R-:W1:Y:S06]  /*3af0*/  LDSM.16.M88.4 R72, [R149] ;  /* 0x000000009548783b */ /* 0x000e6c0000000200 */
[----:B------:R1:W5:Y:S01]  /*3b00*/  LDG.E R152, [R154.64+0x20] ;  /* 0x000020069a987981 */ /* 0x000362000c1e1900 */
[C---:B--2---:R-:W-:Y:S08]  /*3b10*/  HMMA.16816.F32.BF16 R12, R68.reuse, R76, RZ ;  /* 0x0000004c440c723c */ /* 0x044ff000000418ff */
[----:B------:R-:W-:Y:S01]  /*3b20*/  HMMA.16816.F32.BF16 R16, R68, R78, RZ ;  /* 0x0000004e4410723c */ /* 0x000fe200000418ff */
[----:B------:R-:W-:Y:S06]  /*3b30*/  LDSM.16.M88.4 R68, [R148] ;  /* 0x000000009444783b */ /* 0x000fec0000000200 */
[----:B------:R-:W2:Y:S01]  /*3b40*/  LDSM.16.M88.4 R76, [R2+0x12000] ;  /* 0x01200000024c783b */ /* 0x000ea20000000200 */
[C---:B---3--:R-:W-:Y:S08]  /*3b50*/  HMMA.16816.F32.BF16 R4, R80.reuse, R84, R4 ;  /* 0x000000545004723c */ /* 0x048ff00000041804 */
[C---:B------:R-:W-:Y:S01]  /*3b60*/  HMMA.16816.F32.BF16 R8, R80.reuse, R86, R8 ;  /* 0x000000565008723c */ /* 0x040fe20000041808 */
[----:B------:R-:W3:Y:S07]  /*3b70*/  LDSM.16.M88.4 R84, [R2+0x12800] ;  /* 0x012800000254783b */ /* 0x000eee0000000200 */
[C---:B----4-:R-:W-:Y:S08]  /*3b80*/  HMMA.16816.F32.BF16 R12, R80.reuse, R88, R12 ;  /* 0x00000058500c723c */ /* 0x050ff0000004180c */
[----:B------:R-:W-:Y:S01]  /*3b90*/  HMMA.16816.F32.BF16 R16, R80, R90, R16 ;  /* 0x0000005a5010723c */ /* 0x000fe20000041810 */
[----:B------:R-:W-:Y:S06]  /*3ba0*/  LDSM.16.M88.4 R80, [R195+0x2000] ;  /* 0x00200000c350783b */ /* 0x000fec0000000200 */
[----:B------:R-:W4:Y:S01]  /*3bb0*/  LDSM.16.M88.4 R88, [R198+0x14000] ;  /* 0x01400000c658783b */ /* 0x000f220000000200 */
[C---:B-1----:R-:W-:Y:S08]  /*3bc0*/  HMMA.16816.F32.BF16 R4, R72.reuse, R92, R4 ;  /* 0x0000005c4804723c */ /* 0x042ff00000041804 */
[C---:B------:R-:W-:Y:S01]  /*3bd0*/  HMMA.16816.F32.BF16 R8, R72.reuse, R94, R8 ;  /* 0x0000005e4808723c */ /* 0x040fe20000041808 */
[----:B------:R-:W-:Y:S07]  /*3be0*/  LDSM.16.M88.4 R92, [R188+0x14000] ;  /* 0x01400000bc5c783b */ /* 0x000fee0000000200 */
[C---:B------:R-:W-:Y:S08]  /*3bf0*/  HMMA.16816.F32.BF16 R12, R72.reuse, R96, R12 ;  /* 0x00000060480c723c */ /* 0x040ff0000004180c */
        /* <DEDUP_REMOVED lines=8> */
[----:B------:R-:W3:Y:S06]  /*3c80*/  LDSM.16.M88.4 R68, [R188+0x14800] ;  /* 0x01480000bc44783b */ /* 0x000eec0000000200 */
        /* <DEDUP_REMOVED lines=21> */
[----:B------:R-:W1:Y:S01]  /*3de0*/  LDSM.16.M88.4 R84, [R151+0x4000] ;  /* 0x004000009754783b */ /* 0x000e620000000200 */
[C---:B----4-:R-:W-:Y:S08]  /*3df0*/  HMMA.16816.F32.BF16 R4, R80.reuse, R88, R4 ;  /* 0x000000585004723c */ /* 0x050ff00000041804 */
[C---:B------:R-:W-:Y:S01]  /*3e00*/  HMMA.16816.F32.BF16 R8, R80.reuse, R90, R8 ;  /* 0x0000005a5008723c */ /* 0x040fe20000041808 */
[----:B------:R-:W-:Y:S07]  /*3e10*/  LDSM.16.M88.4 R88, [R3+0x16000] ;  /* 0x016000000358783b */ /* 0x000fee0000000200 */
[C---:B--2---:R-:W-:Y:S08]  /*3e20*/  HMMA.16816.F32.BF16 R12, R80.reuse, R68, R12 ;  /* 0x00000044500c723c */ /* 0x044ff0000004180c */
[----:B------:R-:W-:Y:S01]  /*3e30*/  HMMA.16816.F32.BF16 R16, R80, R70, R16 ;  /* 0x000000465010723c */ /* 0x000fe20000041810 */
[----:B------:R-:W2:Y:S06]  /*3e40*/  LDSM.16.M88.4 R68, [R188+0x16800] ;  /* 0x01680000bc44783b */ /* 0x000eac0000000200 */
[----:B------:R-:W4:Y:S01]  /*3e50*/  LDSM.16.M88.4 R80, [R149+0x4000] ;  /* 0x004000009550783b */ /* 0x000f220000000200 */
[C---:B---3--:R-:W-:Y:S08]  /*3e60*/  HMMA.16816.F32.BF16 R4, R76.reuse, R92, R4 ;  /* 0x0000005c4c04723c */ /* 0x048ff00000041804 */
[C---:B------:R-:W-:Y:S01]  /*3e70*/  HMMA.16816.F32.BF16 R8, R76.reuse, R94, R8 ;  /* 0x0000005e4c08723c */ /* 0x040fe20000041808 */
[----:B------:R-:W-:Y:S07]  /*3e80*/  LDSM.16.M88.4 R92, [R2+0x16000] ;  /* 0x01600000025c783b */ /* 0x000fee0000000200 */
[C---:B-1----:R-:W-:Y:S08]  /*3e90*/  HMMA.16816.F32.BF16 R12, R76.reuse, R72, R12 ;  /* 0x000000484c0c723c */ /* 0x042ff0000004180c */
[----:B------:R-:W-:Y:S01]  /*3ea0*/  HMMA.16816.F32.BF16 R16, R76, R74, R16 ;  /* 0x0000004a4c10723c */ /* 0x000fe20000041810 */
[----:B------:R-:W1:Y:S06]  /*3eb0*/  LDSM.16.M88.4 R72, [R3+0x16800] ;  /* 0x016800000348783b */ /* 0x000e6c0000000200 */
[----:B------:R-:W3:Y:S01]  /*3ec0*/  LDSM.16.M88.4 R76, [R148+0x4000] ;  /* 0x00400000944c783b */ /* 0x000ee20000000200 */
[C---:B------:R-:W-:Y:S08]  /*3ed0*/  HMMA.16816.F32.BF16 R4, R84.reuse, R96, R4 ;  /* 0x000000605404723c */ /* 0x040ff00000041804 */
[C---:B------:R-:W-:Y:S08]  /*3ee0*/  HMMA.16816.F32.BF16 R8, R84.reuse, R98, R8 ;  /* 0x000000625408723c */ /* 0x040ff00000041808 */
[C---:B--2---:R-:W-:Y:S08]  /*3ef0*/  HMMA.16816.F32.BF16 R12, R84.reuse, R68, R12 ;  /* 0x00000044540c723c */ /* 0x044ff0000004180c */
[----:B------:R-:W-:Y:S01]  /*3f00*/  HMMA.16816.F32.BF16 R16, R84, R70, R16 ;  /* 0x000000465410723c */ /* 0x000fe20000041810 */
[----:B------:R-:W2:Y:S07]  /*3f10*/  LDSM.16.M88.4 R68, [R2+0x16800] ;  /* 0x016800000244783b */ /* 0x000eae0000000200 */
[C---:B----4-:R-:W-:Y:S08]  /*3f20*/  HMMA.16816.F32.BF16 R4, R80.reuse, R88, R4 ;  /* 0x000000585004723c */ /* 0x050ff00000041804 */
[C---:B------:R-:W-:Y:S08]  /*3f30*/  HMMA.16816.F32.BF16 R8, R80.reuse, R90, R8 ;  /* 0x0000005a5008723c */ /* 0x040ff00000041808 */
[C---:B-1----:R-:W-:Y:S08]  /*3f40*/  HMMA.16816.F32.BF16 R12, R80.reuse, R72, R12 ;  /* 0x00000048500c723c */ /* 0x042ff0000004180c */
[----:B------:R-:W-:Y:S08]  /*3f50*/  HMMA.16816.F32.BF16 R16, R80, R74, R16 ;  /* 0x0000004a5010723c */ /* 0x000ff00000041810 */
[C---:B---3--:R-:W-:Y:S08]  /*3f60*/  HMMA.16816.F32.BF16 R4, R76.reuse, R92, R4 ;  /* 0x0000005c4c04723c */ /* 0x048ff00000041804 */
[C---:B------:R-:W-:Y:S08]  /*3f70*/  HMMA.16816.F32.BF16 R8, R76.reuse, R94, R8 ;  /* 0x0000005e4c08723c */ /* 0x040ff00000041808 */
[C---:B--2---:R-:W-:Y:S08]  /*3f80*/  HMMA.16816.F32.BF16 R12, R76.reuse, R68, R12 ;  /* 0x000000444c0c723c */ /* 0x044ff0000004180c */
[----:B------:R-:W-:Y:S04]  /*3f90*/  HMMA.16816.F32.BF16 R16, R76, R70, R16 ;  /* 0x000000464c10723c */ /* 0x000fe80000041810 */
[----:B------:R-:W-:Y:S02]  /*3fa0*/  FMUL.FTZ R154, R4, c[0x0][0x2ec] ;  /* 0x0000bb00049a7a20 */ /* 0x000fe40000410000 */
[----:B------:R-:W-:Y:S02]  /*3fb0*/  FMUL.FTZ R155, R5, c[0x0][0x2ec] ;  /* 0x0000bb00059b7a20 */ /* 0x000fe40000410000 */
[----:B------:R-:W-:Y:S02]  /*3fc0*/  FMUL.FTZ R156, R6, c[0x0][0x2ec] ;  /* 0x0000bb00069c7a20 */ /* 0x000fe40000410000 */
[----:B------:R-:W1:Y:S02]  /*3fd0*/  MUFU.TANH R154, R154 ;  /* 0x0000009a009a7308 */ /* 0x000e640000002400 */
[----:B------:R-:W-:Y:S02]  /*3fe0*/  FMUL.FTZ R157, R7, c[0x0][0x2ec] ;  /* 0x0000bb00079d7a20 */ /* 0x000fe40000410000 */
[----:B------:R-:W-:Y:S02]  /*3ff0*/  FMUL.FTZ R158, R8, c[0x0][0x2ec] ;  /* 0x0000bb00089e7a20 */ /* 0x000fe40000410000 */
[----:B------:R-:W-:Y:S02]  /*4000*/  FMUL.FTZ R159, R9, c[0x0][0x2ec] ;  /* 0x0000bb00099f7a20 */ /* 0x000fe40000410000 */
[----:B------:R-:W-:Y:S02]  /*4010*/  FMUL.FTZ R160, R10, c[0x0][0x2ec] ;  /* 0x0000bb000aa07a20 */ /* 0x000fe40000410000 */
[----:B------:R-:W2:Y:S01]  /*4020*/  MUFU.TANH R155, R155 ;  /* 0x0000009b009b7308 */ /* 0x000ea20000002400 */
[----:B------:R-:W-:Y:S02]  /*4030*/  FMUL.FTZ R161, R11, c[0x0][0x2ec] ;  /* 0x0000bb000ba17a20 */ /* 0x000fe40000410000 */
[----:B------:R-:W-:Y:S02]  /*4040*/  FMUL.FTZ R162, R12, c[0x0][0x2ec] ;  /* 0x0000bb000ca27a20 */ /* 0x000fe40000410000 */
[----:B------:R-:W-:Y:S02]  /*4050*/  FMUL.FTZ R163, R13, c[0x0][0x2ec] ;  /* 0x0000bb000da37a20 */ /* 0x000fe40000410000 */
[----:B------:R-:W-:Y:S02]  /*4060*/  FMUL.FTZ R164, R14, c[0x0][0x2ec] ;  /* 0x0000bb000ea47a20 */ /* 0x000fe40000410000 */
[----:B------:R-:W-:Y:S01]  /*4070*/  FMUL.FTZ R165, R15, c[0x0][0x2ec] ;  /* 0x0000bb000fa57a20 */ /* 0x000fe20000410000 */
[----:B------:R-:W3:Y:S01]  /*4080*/  MUFU.TANH R156, R156 ;  /* 0x0000009c009c7308 */ /* 0x000ee20000002400 */
[----:B------:R-:W-:Y:S02]  /*4090*/  FMUL.FTZ R166, R16, c[0x0][0x2ec] ;  /* 0x0000bb0010a67a20 */ /* 0x000fe40000410000 */
[----:B------:R-:W-:Y:S02]  /*40a0*/  FMUL.FTZ R167, R17, c[0x0][0x2ec] ;  /* 0x0000bb0011a77a20 */ /* 0x000fe40000410000 */
[----:B------:R-:W-:Y:S02]  /*40b0*/  FMUL.FTZ R168, R18, c[0x0][0x2ec] ;  /* 0x0000bb0012a87a20 */ /* 0x000fe40000410000 */
[----:B------:R-:W-:Y:S03]  /*40c0*/  FMUL.FTZ R169, R19, c[0x0][0x2ec] ;  /* 0x0000bb0013a97a20 */ /* 0x000fe60000410000 */
[----:B------:R-:W4:Y:S10]  /*40d0*/  MUFU.TANH R157, R157 ;  /* 0x0000009d009d7308 */ /* 0x000f340000002400 */
[----:B------:R-:W1:Y:S10]  /*40e0*/  MUFU.TANH R158, R158 ;  /* 0x0000009e009e7308 */ /* 0x000e740000002400 */
        /* <DEDUP_REMOVED lines=10> */
[----:B------:R-:W1:Y:S01]  /*4190*/  MUFU.TANH R169, R169 ;  /* 0x000000a900a97308 */ /* 0x000e620000002400 */
[----:B------:R-:W-:-:S05]  /*41a0*/  @!P0 BRA `(.L_x_1220) ;  /* 0x0000017000008947 */ /* 0x000fca0003800000 */
[----:B--234-:R-:W-:Y:S01]  /*41b0*/  IADD3 R5, R236, R223, -R240 ;  /* 0x000000dfec057210 */ /* 0x01cfe20007ffe8f0 */
[----:B------:R-:W-:Y:S01]  /*41c0*/  IMAD.MOV.U32 R171, RZ, RZ, R236 ;  /* 0x000000ffffab7224 */ /* 0x000fe200078e00ec */
[----:B------:R-:W-:Y:S01]  /*41d0*/  IADD3 R4, R150, 0x40, RZ ;  /* 0x0000004096047810 */ /* 0x000fe20007ffe0ff */
[----:B-1----:R-:W-:Y:S01]  /*41e0*/  IMAD.MOV.U32 R9, RZ, RZ, R167 ;  /* 0x000000ffff097224 */ /* 0x002fe200078e00a7 */
[----:B------:R-:W-:Y:S01]  /*41f0*/  IADD3 R7, R225, 0x40, RZ ;  /* 0x00000040e1077810 */ /* 0x000fe20007ffe0ff */
[----:B------:R-:W-:Y:S01]  /*4200*/  IMAD.MOV.U32 R11, RZ, RZ, R166 ;  /* 0x000000ffff0b7224 */ /* 0x000fe200078e00a6 */
[----:B------:R-:W-:Y:S01]  /*4210*/  ISETP.GE.AND P1, PT, R4, R5, PT ;  /* 0x000000050400720c */ /* 0x000fe20003f26270 */
[----:B------:R-:W-:Y:S01]  /*4220*/  IMAD.MOV.U32 R5, RZ, RZ, R169 ;  /* 0x000000ffff057224 */ /* 0x000fe200078e00a9 */
[----:B------:R-:W-:Y:S01]  /*4230*/  ISETP.LT.AND P0, PT, R7, R240, PT ;  /* 0x000000f00700720c */ /* 0x000fe20003f01270 */
[----:B------:R-:W-:Y:S01]  /*4240*/  IMAD.MOV.U32 R15, RZ, RZ, R164 ;  /* 0x000000ffff0f7224 */ /* 0x000fe200078e00a4 */
[----:B------:R-:W-:Y:S01]  /*4250*/  MOV R7, R168 ;  /* 0x000000a800077202 */ /* 0x000fe20000000f00 */
        /* <DEDUP_REMOVED lines=9> */
[----:B------:R-:W-:Y:S02]  /*42f0*/  MOV R87, R156 ;  /* 0x0000009c00577202 */ /* 0x000fe40000000f00 */
[----:B------:R-:W-:Y:S01]  /*4300*/  MOV R91, R154 ;  /* 0x0000009a005b7202 */ /* 0x000fe20000000f00 */
[----:B------:R-:W-:-:S05]  /*4310*/  @!P1 BRA P0, `(.L_x_1221) ;  /* 0x0000046000009947 */ /* 0x000fca0000000000 */
.L_x_1220:
[----:B--234-:R-:W-:Y:S01]  /*4320*/  IADD3 R4, R240, 0x1, -R242 ;  /* 0x00000001f0047810 */ /* 0x01cfe20007ffe8f2 */
[----:B------:R-:W-:Y:S01]  /*4330*/  IMAD.IADD R11, R204, 0x1, R150 ;  /* 0x00000001cc0b7824 */ /* 0x000fe200078e0296 */
[-C--:B------:R-:W-:Y:S01]  /*4340*/  IADD3 R6, -R171, R240.reuse, -R242 ;  /* 0x000000f0ab067210 */ /* 0x080fe20007ffe9f2 */
        /* <DEDUP_REMOVED lines=11> */
[-C--:B------:R-:W-:Y:S02]  /*4400*/  IMNMX R11, R11, R240.reuse, PT ;  /* 0x000000f00b0b7217 */ /* 0x080fe40003800200 */
[CC--:B------:R-:W-:Y:S02]  /*4410*/  ISETP.GE.AND P1, PT, R9.reuse, R17.reuse, PT ;  /* 0x000000110900720c */ /* 0x0c0fe40003f26270 */
[C---:B------:R-:W-:Y:S02]  /*4420*/  ISETP.GE.AND P0, PT, R14.reuse, R17, PT ;  /* 0x000000110e00720c */ /* 0x040fe40003f06270 */
        /* <DEDUP_REMOVED lines=13> */
[----:B-1----:R-:W-:Y:S02]  /*4500*/  FSEL R91, R154, -INF , !P1 ;  /* 0xff8000009a5b7808 */ /* 0x002fe40004800000 */
        /* <DEDUP_REMOVED lines=39> */
.L_x_1221:
[C---:B------:R-:W-:Y:S01]  /*4780*/  FMUL.FTZ R6, R235.reuse, 1.4426950216293334961 ;  /* 0x3fb8aa3beb067820 */ /* 0x040fe20000410000 */
[----:B------:R-:W-:Y:S01]  /*4790*/  FSETP.NEU.FTZ.AND P0, PT, R235, -INF , PT ;  /* 0xff800000eb00780b */ /* 0x000fe20003f1d000 */
[----:B------:R-:W-:Y:S01]  /*47a0*/  FMUL.FTZ R4, R237, 1.4426950216293334961 ;  /* 0x3fb8aa3bed047820 */ /* 0x000fe20000410000 */
[----:B------:R-:W-:Y:S01]  /*47b0*/  SHF.L.U32 R150, R200, 0x1, RZ ;  /* 0x00000001c8967819 */ /* 0x000fe200000006ff */
[----:B------:R-:W-:Y:S01]  /*47c0*/  FFMA.FTZ R154, -R154, R154, 1 ;  /* 0x3f8000009a9a7423 */ /* 0x000fe2000001019a */
[----:B------:R-:W-:Y:S01]  /*47d0*/  FSEL R6, R6, RZ, P0 ;  /* 0x000000ff06067208 */ /* 0x000fe20000000000 */
[----:B------:R-:W-:Y:S01]  /*47e0*/  FFMA.FTZ R155, -R155, R155, 1 ;  /* 0x3f8000009b9b7423 */ /* 0x000fe2000001019b */
[----:B------:R-:W-:Y:S01]  /*47f0*/  FSETP.NEU.FTZ.AND P0, PT, R237, -INF , PT ;  /* 0xff800000ed00780b */ /* 0x000fe20003f1d000 */
[----:B------:R-:W-:Y:S01]  /*4800*/  FFMA.FTZ R156, -R156, R156, 1 ;  /* 0x3f8000009c9c7423 */ /* 0x000fe2000001019c */
[-C--:B------:R-:W-:Y:S01]  /*4810*/  IADD3 R151, R193, R150.reuse, RZ ;  /* 0x00000096c1977210 */ /* 0x080fe20007ffe0ff */
[--C-:B------:R-:W-:Y:S01]  /*4820*/  FFMA.FTZ R185, R91, c[0x0][0x23c], -R6.reuse ;  /* 0x00008f005bb97a23 */ /* 0x100fe20000010806 */
[----:B------:R-:W-:Y:S01]  /*4830*/  FSEL R4, R4, RZ, P0 ;  /* 0x000000ff04047208 */ /* 0x000fe20000000000 */
[--C-:B------:R-:W-:Y:S01]  /*4840*/  FFMA.FTZ R184, R89, c[0x0][0x23c], -R6.reuse ;  /* 0x00008f0059b87a23 */ /* 0x100fe20000010806 */
[C---:B------:R-:W-:Y:S01]  /*4850*/  IADD3 R149, R192.reuse, R150, RZ ;  /* 0x00000096c0957210 */ /* 0x040fe20007ffe0ff */
[----:B------:R-:W-:Y:S01]  /*4860*/  FFMA.FTZ R181, R83, c[0x0][0x23c], -R6 ;  /* 0x00008f0053b57a23 */ /* 0x000fe20000010806 */
[----:B------:R-:W-:Y:S01]  /*4870*/  IADD3 R148, R192, R151, RZ ;  /* 0x00000097c0947210 */ /* 0x000fe20007ffe0ff */
[--C-:B------:R-:W-:Y:S01]  /*4880*/  FFMA.FTZ R183, R87, c[0x0][0x23c], -R4.reuse ;  /* 0x00008f0057b77a23 */ /* 0x100fe20000010804 */
[----:B------:R-:W-:Y:S01]  /*4890*/  MUFU.EX2 R185, R185 ;  /* 0x000000b900b97308 */ /* 0x000fe20000000800 */
[----:B------:R-:W-:Y:S01]  /*48a0*/  FFMA.FTZ R182, R85, c[0x0][0x23c], -R4 ;  /* 0x00008f0055b67a23 */ /* 0x000fe20000010804 */
[----:B------:R-:W-:Y:S01]  /*48b0*/  MOV R245, c[0x0][0x22c] ;  /* 0x00008b0000f57a02 */ /* 0x000fe20000000f00 */
[----:B------:R-:W-:Y:S01]  /*48c0*/  FFMA.FTZ R180, R81, c[0x0][0x23c], -R6 ;  /* 0x00008f0051b47a23 */ /* 0x000fe20000010806 */
[----:B------:R-:W-:Y:S01]  /*48d0*/  ISETP.GT.AND P6, PT, R239, R224, PT ;  /* 0x000000e0ef00720c */ /* 0x000fe20003fc4270 */
[--C-:B------:R-:W-:Y:S02]  /*48e0*/  FFMA.FTZ R175, R79, c[0x0][0x23c], -R4.reuse ;  /* 0x00008f004faf7a23 */ /* 0x100fe40000010804 */
[----:B------:R-:W-:Y:S02]  /*48f0*/  FFMA.FTZ R174, R77, c[0x0][0x23c], -R4 ;  /* 0x00008f004dae7a23 */ /* 0x000fe40000010804 */
[--C-:B------:R-:W-:Y:S01]  /*4900*/  FFMA.FTZ R179, R19, c[0x0][0x23c], -R6.reuse ;  /* 0x00008f0013b37a23 */ /* 0x100fe20000010806 */
[----:B------:R-:W-:Y:S01]  /*4910*/  MUFU.EX2 R184, R184 ;  /* 0x000000b800b87308 */ /* 0x000fe20000000800 */
[----:B------:R-:W-:Y:S02]  /*4920*/  FFMA.FTZ R178, R17, c[0x0][0x23c], -R6 ;  /* 0x00008f0011b27a23 */ /* 0x000fe40000010806 */
[--C-:B------:R-:W-:Y:S02]  /*4930*/  FFMA.FTZ R173, R15, c[0x0][0x23c], -R4.reuse ;  /* 0x00008f000fad7a23 */ /* 0x100fe40000010804 */
[----:B------:R-:W-:Y:S02]  /*4940*/  FFMA.FTZ R172, R13, c[0x0][0x23c], -R4 ;  /* 0x00008f000dac7a23 */ /* 0x000fe40000010804 */
[----:B------:R-:W-:Y:S02]  /*4950*/  FFMA.FTZ R177, R11, c[0x0][0x23c], -R6 ;  /* 0x00008f000bb17a23 */ /* 0x000fe40000010806 */
[----:B------:R-:W-:Y:S01]  /*4960*/  FFMA.FTZ R171, R7, c[0x0][0x23c], -R4 ;  /* 0x00008f0007ab7a23 */ /* 0x000fe20000010804 */
[----:B------:R-:W-:Y:S01]  /*4970*/  MUFU.EX2 R183, R183 ;  /* 0x000000b700b77308 */ /* 0x000fe20000000800 */
[----:B------:R-:W-:Y:S02]  /*4980*/  FFMA.FTZ R6, R9, c[0x0][0x23c], -R6 ;  /* 0x00008f0009067a23 */ /* 0x000fe40000010806 */
[----:B------:R-:W-:Y:S02]  /*4990*/  FFMA.FTZ R4, R5, c[0x0][0x23c], -R4 ;  /* 0x00008f0005047a23 */ /* 0x000fe40000010804 */
[----:B------:R-:W-:Y:S02]  /*49a0*/  IMAD R245, R245, c[0x0][0x1c0], RZ ;  /* 0x00007000f5f57a24 */ /* 0x000fe400078e02ff */
[----:B------:R-:W-:Y:S02]  /*49b0*/  FFMA.FTZ R157, -R157, R157, 1 ;  /* 0x3f8000009d9d7423 */ /* 0x000fe4000001019d */
[----:B------:R-:W-:Y:S01]  /*49c0*/  FFMA.FTZ R158, -R158, R158, 1 ;  /* 0x3f8000009e9e7423 */ /* 0x000fe2000001019e */
[----:B------:R-:W-:Y:S01]  /*49d0*/  MUFU.EX2 R182, R182 ;  /* 0x000000b600b67308 */ /* 0x000fe20000000800 */
[----:B------:R-:W-:Y:S02]  /*49e0*/  FFMA.FTZ R159, -R159, R159, 1 ;  /* 0x3f8000009f9f7423 */ /* 0x000fe4000001019f */
[----:B------:R-:W-:Y:S02]  /*49f0*/  FFMA.FTZ R160, -R160, R160, 1 ;  /* 0x3f800000a0a07423 */ /* 0x000fe400000101a0 */
[----:B------:R-:W-:Y:S02]  /*4a00*/  FFMA.FTZ R161, -R161, R161, 1 ;  /* 0x3f800000a1a17423 */ /* 0x000fe400000101a1 */
        /* <DEDUP_REMOVED lines=9> */
[----:B------:R-:W-:Y:S09]  /*4aa0*/  FFMA.FTZ R169, -R169, R169, 1 ;  /* 0x3f800000a9a97423 */ /* 0x000ff200000101a9 */
        /* <DEDUP_REMOVED lines=20> */
[----:B------:R-:W-:Y:S04]  /*4bf0*/  STS [R222+0x20000], R7 ;  /* 0x02000007de007388 */ /* 0x000fe80000000800 */
[----:B------:R-:W-:Y:S04]  /*4c00*/  STS [R222+0x20400], R5 ;  /* 0x02040005de007388 */ /* 0x000fe80000000800 */
[----:B------:R-:W-:Y:S04]  /*4c10*/  STS [R220+0x20000], R15 ;  /* 0x0200000fdc007388 */ /* 0x000fe80000000800 */
        /* <DEDUP_REMOVED lines=8> */
[----:B------:R-:W4:Y:S01]  /*4ca0*/  LDSM.16.M88.4 R84, [R188+0x18800] ;  /* 0x01880000bc54783b */ /* 0x000f220000000200 */
[C---:B-1----:R-:W-:Y:S07]  /*4cb0*/  HMMA.16816.F32.BF16 R4, R68.reuse, R72, RZ ;  /* 0x000000484404723c */ /* 0x042fee00000418ff */
[----:B------:R-:W-:Y:S01]  /*4cc0*/  LDSM.16.M88.4 R88, [R149+0xc000] ;  /* 0x00c000009558783b */ /* 0x000fe20000000200 */
[C---:B------:R-:W-:Y:S07]  /*4cd0*/  HMMA.16816.F32.BF16 R8, R68.reuse, R74, RZ ;  /* 0x0000004a4408723c */ /* 0x040fee00000418ff */
[----:B------:R-:W1:Y:S01]  /*4ce0*/  LDSM.16.M88.4 R92, [R3+0x18000] ;  /* 0x01800000035c783b */ /* 0x000e620000000200 */
[C---:B--2---:R-:W-:Y:S07]  /*4cf0*/  HMMA.16816.F32.BF16 R12, R68.reuse, R16, RZ ;  /* 0x00000010440c723c */ /* 0x044fee00000418ff */
[----:B------:R-:W-:Y:S01]  /*4d00*/  LDSM.16.M88.4 R72, [R148+0xc000] ;  /* 0x00c000009448783b */ /* 0x000fe20000000200 */
[----:B------:R-:W-:Y:S07]  /*4d10*/  HMMA.16816.F32.BF16 R16, R68, R18, RZ ;  /* 0x000000124410723c */ /* 0x000fee00000418ff */
[----:B------:R-:W2:Y:S01]  /*4d20*/  LDSM.16.M88.4 R68, [R3+0x18800] ;  /* 0x018800000344783b */ /* 0x000ea20000000200 */
[C---:B---3--:R-:W-:Y:S07]  /*4d30*/  HMMA.16816.F32.BF16 R4, R76.reuse, R80, R4 ;  /* 0x000000504c04723c */ /* 0x048fee0000041804 */
[----:B------:R-:W3:Y:S01]  /*4d40*/  LDSM.16.M88.4 R96, [R2+0x18000] ;  /* 0x018000000260783b */ /* 0x000ee20000000200 */
[C---:B------:R-:W-:Y:S07]  /*4d50*/  HMMA.16816.F32.BF16 R8, R76.reuse, R82, R8 ;  /* 0x000000524c08723c */ /* 0x040fee0000041808 */
[----:B------:R-:W-:Y:S01]  /*4d60*/  LDSM.16.M88.4 R80, [R150+0xe000] ;  /* 0x00e000009650783b */ /* 0x000fe20000000200 */
[C---:B----4-:R-:W-:Y:S08]  /*4d70*/  HMMA.16816.F32.BF16 R12, R76.reuse, R84, R12 ;  /* 0x000000544c0c723c */ /* 0x050ff0000004180c */
[----:B------:R-:W-:Y:S01]  /*4d80*/  HMMA.16816.F32.BF16 R16, R76, R86, R16 ;  /* 0x000000564c10723c */ /* 0x000fe20000041810 */
[----:B------:R-:W4:Y:S07]  /*4d90*/  LDSM.16.M88.4 R76, [R2+0x18800] ;  /* 0x01880000024c783b */ /* 0x000f2e0000000200 */
[C---:B-1----:R-:W-:Y:S01]  /*4da0*/  HMMA.16816.F32.BF16 R4, R88.reuse, R92, R4 ;  /* 0x0000005c5804723c */ /* 0x042fe20000041804 */
[----:B------:R-:W1:Y:S07]  /*4db0*/  LDSM.16.M88.4 R84, [R198+0x1a000] ;  /* 0x01a00000c654783b */ /* 0x000e6e0000000200 */
[C---:B------:R-:W-:Y:S01]  /*4dc0*/  HMMA.16816.F32.BF16 R8, R88.reuse, R94, R8 ;  /* 0x0000005e5808723c */ /* 0x040fe20000041808 */
[----:B------:R-:W-:Y:S07]  /*4dd0*/  LDSM.16.M88.4 R92, [R188+0x1a000] ;  /* 0x01a00000bc5c783b */ /* 0x000fee0000000200 */
[C---:B--2---:R-:W-:Y:S08]  /*4de0*/  HMMA.16816.F32.BF16 R12, R88.reuse, R68, R12 ;  /* 0x00000044580c723c */ /* 0x044ff0000004180c */
[----:B------:R-:W-:Y:S01]  /*4df0*/  HMMA.16816.F32.BF16 R16, R88, R70, R16 ;  /* 0x000000465810723c */ /* 0x000fe20000041810 */
[----:B------:R-:W2:Y:S07]  /*4e00*/  LDSM.16.M88.4 R68, [R198+0x1a800] ;  /* 0x01a80000c644783b */ /* 0x000eae0000000200 */
[C---:B---3--:R-:W-:Y:S01]  /*4e10*/  HMMA.16816.F32.BF16 R4, R72.reuse, R96, R4 ;  /* 0x000000604804723c */ /* 0x048fe20000041804 */
[----:B------:R-:W3:Y:S07]  /*4e20*/  LDSM.16.M88.4 R88, [R151+0xe000] ;  /* 0x00e000009758783b */ /* 0x000eee0000000200 */
        /* <DEDUP_REMOVED lines=42> */
[C---:B------:R-:W-:Y:S08]  /*50d0*/  HMMA.16816.F32.BF16 R8, R76.reuse, R98, R8 ;  /* 0x000000624c08723c */ /* 0x040ff00000041808 */
[C---:B----4-:R-:W-:Y:S08]  /*50e0*/  HMMA.16816.F32.BF16 R12, R76.reuse, R72, R12 ;  /* 0x000000484c0c723c */ /* 0x050ff0000004180c */
[----:B------:R-:W-:Y:S01]  /*50f0*/  HMMA.16816.F32.BF16 R16, R76, R74, R16 ;  /* 0x0000004a4c10723c */ /* 0x000fe20000041810 */
[----:B------:R-:W4:Y:S06]  /*5100*/  LDSM.16.M88.4 R72, [R2+0x1c800] ;  /* 0x01c800000248783b */ /* 0x000f2c0000000200 */
[----:B------:R-:W-:Y:S01]  /*5110*/  FMUL.FTZ R76, R155, c[0x0][0x2ec] ;  /* 0x0000bb009b4c7a20 */ /* 0x000fe20000410000 */
[C---:B-1----:R-:W-:Y:S05]  /*5120*/  HMMA.16816.F32.BF16 R4, R80.reuse, R84, R4 ;  /* 0x000000545004723c */ /* 0x042fea0000041804 */
[----:B------:R-:W-:Y:S01]  /*5130*/  FMUL.FTZ R79, R156, c[0x0][0x2ec] ;  /* 0x0000bb009c4f7a20 */ /* 0x000fe20000410000 */
[----:B------:R-:W-:Y:S01]  /*5140*/  LEA R77, -R245, RZ, 0x6 ;  /* 0x000000fff54d7211 */ /* 0x000fe200078e31ff */
[----:B------:R-:W-:Y:S01]  /*5150*/  FMUL.FTZ R78, R157, c[0x0][0x2ec] ;  /* 0x0000bb009d4e7a20 */ /* 0x000fe20000410000 */
[C---:B------:R-:W-:Y:S04]  /*5160*/  HMMA.16816.F32.BF16 R8, R80.reuse, R86, R8 ;  /* 0x000000565008723c */ /* 0x040fe80000041808 */
[C---:B------:R-:W-:Y:S04]  /*5170*/  LEA R250, P0, R77.reuse, R250, 0x2 ;  /* 0x000000fa4dfa7211 */ /* 0x040fe800078010ff */
[C---:B--2---:R-:W-:Y:S04]  /*5180*/  HMMA.16816.F32.BF16 R12, R80.reuse, R68, R12 ;  /* 0x00000044500c723c */ /* 0x044fe8000004180c */
[----:B------:R-:W-:Y:S01]  /*5190*/  LEA.HI.X.SX32 R251, R77, R251, 0x2, P0 ;  /* 0x000000fb4dfb7211 */ /* 0x000fe200000f16ff */
[----:B------:R-:W-:Y:S03]  /*51a0*/  FMUL.FTZ R77, R154, c[0x0][0x2ec] ;  /* 0x0000bb009a4d7a20 */ /* 0x000fe60000410000 */
[----:B------:R-:W-:Y:S08]  /*51b0*/  HMMA.16816.F32.BF16 R16, R80, R70, R16 ;  /* 0x000000465010723c */ /* 0x000ff00000041810 */
[C---:B---3--:R-:W-:Y:S08]  /*51c0*/  HMMA.16816.F32.BF16 R4, R88.reuse, R92, R4 ;  /* 0x0000005c5804723c */ /* 0x048ff00000041804 */
[C---:B------:R-:W-:Y:S08]  /*51d0*/  HMMA.16816.F32.BF16 R8, R88.reuse, R94, R8 ;  /* 0x0000005e5808723c */ /* 0x040ff00000041808 */
[C---:B----4-:R-:W-:Y:S08]  /*51e0*/  HMMA.16816.F32.BF16 R12, R88.reuse, R72, R12 ;  /* 0x00000048580c723c */ /* 0x050ff0000004180c */
[C---:B-----5:R-:W-:Y:S01]  /*51f0*/  FADD.FTZ R4, -R153.reuse, R4 ;  /* 0x0000000499047221 */ /* 0x060fe20000010100 */
[----:B------:R-:W-:Y:S03]  /*5200*/  HMMA.16816.F32.BF16 R16, R88, R74, R16 ;  /* 0x0000004a5810723c */ /* 0x000fe60000041810 */
[----:B------:R-:W-:Y:S02]  /*5210*/  FADD.FTZ R5, -R153, R5 ;  /* 0x0000000599057221 */ /* 0x000fe40000010100 */
[C---:B------:R-:W-:Y:S02]  /*5220*/  FADD.FTZ R6, -R152.reuse, R6 ;  /* 0x0000000698067221 */ /* 0x040fe40000010100 */
[----:B------:R-:W-:Y:S02]  /*5230*/  FADD.FTZ R7, -R152, R7 ;  /* 0x0000000798077221 */ /* 0x000fe40000010100 */
[----:B------:R-:W-:Y:S03]  /*5240*/  FMUL.FTZ R4, R185, R4 ;  /* 0x00000004b9047220 */ /* 0x000fe60000410000 */
        /* <DEDUP_REMOVED lines=19> */
[----:B------:R-:W-:Y:S02]  /*5380*/  FMUL.FTZ R77, R158, c[0x0][0x2ec] ;  /* 0x0000bb009e4d7a20 */ /* 0x000fe40000410000 */
[----:B------:R-:W-:Y:S02]  /*5390*/  FMUL.FTZ R76, R159, c[0x0][0x2ec] ;  /* 0x0000bb009f4c7a20 */ /* 0x000fe40000410000 */
[----:B------:R-:W-:Y:S02]  /*53a0*/  FMUL.FTZ R79, R160, c[0x0][0x2ec] ;  /* 0x0000bb00a04f7a20 */ /* 0x000fe40000410000 */
[----:B------:R-:W-:Y:S02]  /*53b0*/  FMUL.FTZ R78, R161, c[0x0][0x2ec] ;  /* 0x0000bb00a14e7a20 */ /* 0x000fe40000410000 */
        /* <DEDUP_REMOVED lines=108> */
.L_x_1222:
[----:B------:R-:W-:Y:S01]  /*5a80*/  F2FP.BF16.PACK_AB R69, R5, R4 ;  /* 0x000000040545723e */ /* 0x000fe200000010ff */
[----:B------:R-:W-:Y:S01]  /*5a90*/  IMAD.SHL.U32 R201, R199, 0x2, RZ ;  /* 0x00000002c7c97824 */ /* 0x000fe200078e00ff */
        /* <DEDUP_REMOVED lines=136> */
.L_x_1223:
        /* <DEDUP_REMOVED lines=472> */
.L_x_1225:
        /* <DEDUP_REMOVED lines=13> */
.L_x_1226:
        /* <DEDUP_REMOVED lines=44> */
.L_x_1228:
[----:B------:R-:W-:Y:S05]  /*8430*/  BSYNC B0 ;  /* 0x0000000000007941 */ /* 0x000fea0003800000 */
.L_x_1227:
        /* <DEDUP_REMOVED lines=19> */
.L_x_1230:
[----:B------:R-:W-:Y:S05]  /*8570*/  BSYNC B0 ;  /* 0x0000000000007941 */ /* 0x000fea0003800000 */
.L_x_1229:
        /* <DEDUP_REMOVED lines=25> */
.L_x_1232:
[----:B------:R-:W-:Y:S05]  /*8710*/  BSYNC B0 ;  /* 0x0000000000007941 */ /* 0x000fea0003800000 */
.L_x_1231:
        /* <DEDUP_REMOVED lines=16> */
.L_x_1201:
[----:B------:R-:W-:Y:S05]  /*8820*/  BSYNC B1 ;  /* 0x0000000000017941 */ /* 0x000fea0003800000 */
.L_x_1187:
[----:B------:R-:W-:-:S04]  /*8830*/  IADD3 R216, R216, c[0x0][0xc], RZ ;  /* 0x00000300d8d87a10 */ /* 0x000fc80007ffe0ff */
[----:B------:R-:W-:-:S13]  /*8840*/  ISETP.GE.AND P0, PT, R216, UR4, PT ;  /* 0x00000004d8007c0c */ /* 0x000fda000bf06270 */
[----:B------:R-:W-:Y:S01]  /*8850*/  @P0 CALL.REL.NOINC `(.L_x_1233) ;  /* 0x0000001000000944 */ /* 0x000fe20003c00000 */
[----:B------:R-:W-:Y:S05]  /*8860*/  BRA `(.L_x_1234) ;  /* 0xffff803000007947 */ /* 0x000fea000383ffff */
.L_x_1233:
[----:B------:R-:W-:Y:S05]  /*8870*/  EXIT ;  /* 0x000000000000794d */ /* 0x000fea0003800000 */
.L_x_1235:
        /* <DEDUP_REMOVED lines=16> */
.L_x_1609:


//--------------------- .text._ZN5flash44flash_bwd_dq_dk_dv_loop_seqk_parallel_kernelI23Flash_bwd_kernel_traitsILi192ELi64ELi64ELi8ELi4ELi2ELi2ELb0ELb0EN7cutlass10bfloat16_tE19Flash_kernel_traitsILi192ELi64ELi64ELi8ES3_EELb1ELb0ELb0ELb0ELb0ELb1ELb0EEEvNS_16Flash_bwd_paramsE --------------------------
	.section	.text._ZN5flash44flash_bwd_dq_dk_dv_loop_seqk_parallel_kernelI23Flash_bwd_kernel_traitsILi192ELi64ELi64ELi8ELi4ELi2ELi2ELb0ELb0EN7cutlass10bfloat16_tE19Flash_kernel_traitsILi192ELi64ELi64ELi8ES3_EELb1ELb0ELb0ELb0ELb0ELb1ELb0EEEvNS_16Flash_bwd_paramsE,"ax",@progbits
	.sectioninfo	@"SHI_REGISTERS=255"
	.align	128
        .global         _ZN5flash44flash_bwd_dq_dk_dv_loop_seqk_parallel_kernelI23Flash_bwd_kernel_traitsILi192ELi64ELi64ELi8ELi4ELi2ELi2ELb0ELb0EN7cutlass10bfloat16_tE19Flash_kernel_traitsILi192ELi64ELi64ELi8ES3_EELb1ELb0ELb0ELb0ELb0ELb1ELb0EEEvNS_16Flash_bwd_paramsE
        .type           _ZN5flash44flash_bwd_dq_dk_dv_loop_seqk_parallel_kernelI23Flash_bwd_kernel_traitsILi192ELi64ELi64ELi8ELi4ELi2ELi2ELb0ELb0EN7cutlass10bfloat16_tE19Flash_kernel_traitsILi192ELi64ELi64ELi8ES3_EELb1ELb0ELb0ELb0ELb0ELb1ELb0EEEvNS_16Flash_bwd_paramsE,@function
        .size           _ZN5flash44flash_bwd_dq_dk_dv_loop_seqk_parallel_kernelI23Flash_bwd_kernel_traitsILi192ELi64ELi64ELi8ELi4ELi2ELi2ELb0ELb0EN7cutlass10bfloat16_tE19Flash_kernel_traitsILi192ELi64ELi64ELi8ES3_EELb1ELb0ELb0ELb0ELb0ELb1ELb0EEEvNS_16Flash_bwd_paramsE,(.L_x_1610 - _ZN5flash44flash_bwd_dq_dk_dv_loop_seqk_parallel_kernelI23Flash_bwd_kernel_traitsILi192ELi64ELi64ELi8ELi4ELi2ELi2ELb0ELb0EN7cutlass10bfloat16_tE19Flash_kernel_traitsILi192ELi64ELi64ELi8ES3_EELb1ELb0ELb0ELb0ELb0ELb1ELb0EEEvNS_16Flash_bwd_paramsE)
        .other          _ZN5flash44flash_bwd_dq_dk_dv_loop_seqk_parallel_kernelI23Flash_bwd_kernel_traitsILi192ELi64ELi64ELi8ELi4ELi2ELi2ELb0ELb0EN7cutlass10bfloat16_tE19Flash_kernel_traitsILi192ELi64ELi64ELi8ES3_EELb1ELb0ELb0ELb0ELb0ELb1ELb0EEEvNS_16Flash_bwd_paramsE,@"STO_CUDA_ENTRY STV_DEFAULT"
_ZN5flash44flash_bwd_dq_dk_dv_loop_seqk_parallel_kernelI23Flash_bwd_kernel_traitsILi192ELi64ELi64ELi8ELi4ELi2ELi2ELb0ELb0EN7cutlass10bfloat16_tE19Flash_kernel_traitsILi192ELi64ELi64ELi8ES3_EELb1ELb0ELb0ELb0ELb0ELb1ELb0EEEvNS_16Flash_bwd_paramsE:
.text._ZN5flash44flash_bwd_dq_dk_dv_loop_seqk_parallel_kernelI23Flash_bwd_kernel_traitsILi192ELi64ELi64ELi8ELi4ELi2ELi2ELb0ELb0EN7cutlass10bfloat16_tE19Flash_kernel_traitsILi192ELi64ELi64ELi8ES3_EELb1ELb0ELb0ELb0ELb0ELb1ELb0EEEvNS_16Flash_bwd_paramsE:
        /* <DEDUP_REMOVED lines=21> */
[----:B------:R-:W-:Y:S02]  /*0150*/  LOP3.LUT R5, R2, 0xfffffff0, RZ, 0xc0, !PT ;  /* 0xfffffff002057812 */ /* 0x000fe400078ec0ff */
[----:B------:R-:W-:-:S02]  /*0160*/  LEA.HI R10, R3, R11, RZ, 0x3 ;  /* 0x0000000b030a7211 */ /* 0x000fc400078f18ff */
[----:B------:R-:W-:Y:S02]  /*0170*/  LEA.HI R2, R2, R4, RZ, 0x1 ;  /* 0x0000000402027211 */ /* 0x000fe400078f08ff */
[--C-:B------:R-:W-:Y:S02]  /*0180*/  SHF.R.S32.HI R6, RZ, 0x2, R0.reuse ;  /* 0x00000002ff067819 */ /* 0x100fe40000011400 */
[----:B------:R-:W-:Y:S02]  /*0190*/  SHF.R.S32.HI R7, RZ, 0x1f, R0 ;  /* 0x0000001fff077819 */ /* 0x000fe40000011400 */
[----:B------:R-:W-:Y:S02]  /*01a0*/  LOP3.LUT R0, R0, 0x7ffffffc, RZ, 0xc0, !PT ;  /* 0x7ffffffc00007812 */ /* 0x000fe400078ec0ff */
[----:B------:R-:W-:Y:S02]  /*01b0*/  LOP3.LUT R9, R8, 0xffffffe0, RZ, 0xc0, !PT ;  /* 0xffffffe008097812 */ /* 0x000fe400078ec0ff */
[-C--:B------:R-:W-:Y:S01]  /*01c0*/  LEA.HI R244, R3, R11.reuse, RZ, 0x7 ;  /* 0x0000000b03f47211 */ /* 0x080fe200078f38ff */
[----:B------:R-:W-:Y:S01]  /*01d0*/  IMAD.IADD R15, R11, 0x1, -R0 ;  /* 0x000000010b0f7824 */ /* 0x000fe200078e0a00 */
[----:B------:R-:W-:Y:S01]  /*01e0*/  LEA.HI R14, R3, R11, RZ, 0x6 ;  /* 0x0000000b030e7211 */ /* 0x000fe200078f30ff */
[C---:B------:R-:W-:Y:S01]  /*01f0*/  IMAD.IADD R17, R11.reuse, 0x1, -R9 ;  /* 0x000000010b117824 */ /* 0x040fe200078e0a09 */
[----:B------:R-:W-:Y:S01]  /*0200*/  LOP3.LUT R3, R10, 0xfffffff8, RZ, 0xc0, !PT ;  /* 0xfffffff80a037812 */ /* 0x000fe200078ec0ff */
[----:B------:R-:W-:Y:S01]  /*0210*/  IMAD.IADD R9, R11, 0x1, -R5 ;  /* 0x000000010b097824 */ /* 0x000fe200078e0a05 */
[----:B------:R-:W-:-:S02]  /*0220*/  SHF.R.S32.HI R232, RZ, 0x3, R10 ;  /* 0x00000003ffe87819 */ /* 0x000fc4000001140a */
[----:B------:R-:W-:Y:S01]  /*0230*/  LOP3.LUT R2, R2, 0xfffffffe, RZ, 0xc0, !PT ;  /* 0xfffffffe02027812 */ /* 0x000fe200078ec0ff */
[----:B------:R-:W-:Y:S01]  /*0240*/  IMAD.IADD R3, R11, 0x1, -R3 ;  /* 0x000000010b037824 */ /* 0x000fe200078e0a03 */
[----:B------:R-:W-:Y:S01]  /*0250*/  SHF.R.S32.HI R20, RZ, 0x5, R8 ;  /* 0x00000005ff147819 */ /* 0x000fe20000011408 */
[----:B------:R-:W-:Y:S01]  /*0260*/  IMAD.SHL.U32 R5, R232, 0x40, RZ ;  /* 0x00000040e8057824 */ /* 0x000fe200078e00ff */
[----:B------:R-:W-:Y:S01]  /*0270*/  LEA.HI R0, R7, R6, RZ, 0x3 ;  /* 0x0000000607007211 */ /* 0x000fe200078f18ff */
[----:B------:R-:W-:Y:S01]  /*0280*/  IMAD.IADD R12, R4, 0x1, -R2 ;  /* 0x00000001040c7824 */ /* 0x000fe200078e0a02 */
[----:B------:R-:W-:Y:S01]  /*0290*/  LEA.HI R4, R8, R20, RZ, 0x1 ;  /* 0x0000001408047211 */ /* 0x000fe200078f08ff */
[----:B------:R-:W-:Y:S01]  /*02a0*/  IMAD.SHL.U32 R18, R3, 0x8, RZ ;  /* 0x0000000803127824 */ /* 0x000fe200078e00ff */
[----:B------:R-:W-:Y:S01]  /*02b0*/  LOP3.LUT R2, R0, 0xfffffff8, RZ, 0xc0, !PT ;  /* 0xfffffff800027812 */ /* 0x000fe200078ec0ff */
[----:B------:R1:W-:Y:S01]  /*02c0*/  STL [R1+0x8], R17 ;  /* 0x0000081101007387 */ /* 0x0003e20000100800 */
[----:B------:R-:W-:-:S02]  /*02d0*/  LOP3.LUT R0, R5, 0x1c0, RZ, 0xc0, !PT ;  /* 0x000001c005007812 */ /* 0x000fc400078ec0ff */
[----:B------:R-:W-:Y:S01]  /*02e0*/  LOP3.LUT R4, R4, 0xfffffffe, RZ, 0xc0, !PT ;  /* 0xfffffffe04047812 */ /* 0x000fe200078ec0ff */
[----:B------:R-:W-:Y:S01]  /*02f0*/  IMAD.IADD R6, R6, 0x1, -R2 ;  /* 0x0000000106067824 */ /* 0x000fe200078e0a02 */
[----:B------:R-:W-:Y:S02]  /*0300*/  LOP3.LUT R5, R0, 0x38, R18, 0xf8, !PT ;  /* 0x0000003800057812 */ /* 0x000fe400078ef812 */
[----:B------:R-:W-:Y:S01]  /*0310*/  SHF.R.U32.HI R2, RZ, 0x3, R0 ;  /* 0x00000003ff027819 */ /* 0x000fe20000011600 */
[C---:B------:R-:W-:Y:S01]  /*0320*/  IMAD.SHL.U32 R0, R3.reuse, 0x40, RZ ;  /* 0x0000004003007824 */ /* 0x040fe200078e00ff */
[C---:B------:R-:W-:Y:S01]  /*0330*/  LOP3.LUT P4, RZ, R3.reuse, 0x2, RZ, 0xc0, !PT ;  /* 0x0000000203ff7812 */ /* 0x040fe2000788c0ff */
[----:B------:R-:W-:Y:S01]  /*0340*/  IMAD.IADD R181, R20, 0x1, -R4 ;  /* 0x0000000114b57824 */ /* 0x000fe200078e0a04 */
[----:B------:R-:W-:Y:S01]  /*0350*/  LOP3.LUT P3, RZ, R3, 0x4, RZ, 0xc0, !PT ;  /* 0x0000000403ff7812 */ /* 0x000fe2000786c0ff */
[----:B------:R-:W-:Y:S01]  /*0360*/  IMAD.SHL.U32 R4, R12, 0x200, RZ ;  /* 0x000002000c047824 */ /* 0x000fe200078e00ff */
[----:B------:R-:W-:-:S02]  /*0370*/  SHF.R.S32.HI R3, RZ, 0x1f, R9 ;  /* 0x0000001fff037819 */ /* 0x000fc40000011409 */
[----:B------:R-:W-:Y:S01]  /*0380*/  LOP3.LUT R11, R5, R2, RZ, 0x3c, !PT ;  /* 0x00000002050b7212 */ /* 0x000fe200078e3cff */
[----:B------:R-:W-:Y:S01]  /*0390*/  IMAD.SHL.U32 R2, R181, 0x10, RZ ;  /* 0x00000010b5027824 */ /* 0x000fe200078e00ff */
[----:B------:R-:W-:Y:S02]  /*03a0*/  LOP3.LUT R0, R0, 0x1c0, RZ, 0xc0, !PT ;  /* 0x000001c000007812 */ /* 0x000fe400078ec0ff */
[----:B------:R-:W-:Y:S02]  /*03b0*/  LEA.HI R13, R3, R9, RZ, 0x3 ;  /* 0x00000009030d7211 */ /* 0x000fe400078f18ff */
[C---:B------:R-:W-:Y:S02]  /*03c0*/  LOP3.LUT R171, R0.reuse, 0x8, R10, 0xf8, !PT ;  /* 0x0000000800ab7812 */ /* 0x040fe400078ef80a */
[----:B------:R-:W-:Y:S02]  /*03d0*/  LOP3.LUT R7, R0, 0x10, R2, 0xf8, !PT ;  /* 0x0000001000077812 */ /* 0x000fe400078ef802 */
[----:B------:R-:W-:-:S02]  /*03e0*/  SHF.R.U32.HI R174, RZ, 0x3, R0 ;  /* 0x00000003ffae7819 */ /* 0x000fc40000011600 */
[----:B------:R-:W-:Y:S02]  /*03f0*/  SHF.R.S32.HI R244, RZ, 0x7, R244 ;  /* 0x00000007fff47819 */ /* 0x000fe400000114f4 */
[----:B------:R-:W-:Y:S02]  /*0400*/  LOP3.LUT R3, R13, 0xfffffff8, RZ, 0xc0, !PT ;  /* 0xfffffff80d037812 */ /* 0x000fe400078ec0ff */
[----:B------:R-:W-:Y:S01]  /*0410*/  LOP3.LUT R0, R6, 0x1, RZ, 0xc0, !PT ;  /* 0x0000000106007812 */ /* 0x000fe200078ec0ff */
[----:B------:R-:W-:Y:S01]  /*0420*/  IMAD R2, R244, 0x800, R4 ;  /* 0x00000800f4027824 */ /* 0x000fe200078e0204 */
[----:B------:R-:W-:Y:S01]  /*0430*/  LOP3.LUT R171, R171, R174, RZ, 0x3c, !PT ;  /* 0x000000aeabab7212 */ /* 0x000fe200078e3cff */
[----:B------:R-:W-:Y:S01]  /*0440*/  IMAD.IADD R21, R9, 0x1, -R3 ;  /* 0x0000000109157824 */ /* 0x000fe200078e0a03 */
[----:B------:R-:W-:Y:S01]  /*0450*/  ISETP.NE.U32.AND P0, PT, R0, 0x1, PT ;  /* 0x000000010000780c */ /* 0x000fe20003f05070 */
[----:B------:R-:W-:Y:S01]  /*0460*/  IMAD.SHL.U32 R3, R6, 0x40, RZ ;  /* 0x0000004006037824 */ /* 0x000fe200078e00ff */
[----:B------:R-:W-:Y:S01]  /*0470*/  SHF.R.S32.HI R0, RZ, 0x6, R14 ;  /* 0x00000006ff007819 */ /* 0x000fe2000001140e */
[----:B------:R-:W-:Y:S01]  /*0480*/  IMAD.IADD R171, R2, 0x1, R171 ;  /* 0x0000000102ab7824 */ /* 0x000fe200078e02ab */
[----:B------:R-:W-:Y:S01]  /*0490*/  LOP3.LUT R7, R7, 0x8, R10, 0xf8, !PT ;  /* 0x0000000807077812 */ /* 0x000fe200078ef80a */
[----:B------:R-:W-:Y:S01]  /*04a0*/  IMAD.SHL.U32 R22, R244, 0x20, RZ ;  /* 0x00000020f4167824 */ /* 0x000fe200078e00ff */
[----:B------:R-:W-:Y:S01]  /*04b0*/  SHF.R.S32.HI R5, RZ, 0x1f, R8 ;  /* 0x0000001fff057819 */ /* 0x000fe20000011408 */
[----:B------:R-:W-:Y:S01]  /*04c0*/  IMAD R16, R0, 0x200, R11 ;  /* 0x0000020000107824 */ /* 0x000fe200078e020b */
[----:B------:R-:W-:Y:S01]  /*04d0*/  LOP3.LUT R174, R4, R7, R174, 0xf6, !PT ;  /* 0x0000000704ae7212 */ /* 0x000fe200078ef6ae */
[----:B------:R-:W-:Y:S01]  /*04e0*/  IMAD.SHL.U32 R2, R0, 0x8, RZ ;  /* 0x0000000800027824 */ /* 0x000fe200078e00ff */
[----:B------:R-:W-:Y:S01]  /*04f0*/  LOP3.LUT R0, R3, 0x1c0, RZ, 0xc0, !PT ;  /* 0x000001c003007812 */ /* 0x000fe200078ec0ff */
[----:B------:R-:W-:Y:S01]  /*0500*/  IMAD.SHL.U32 R4, R12, 0x20, RZ ;  /* 0x000000200c047824 */ /* 0x000fe200078e00ff */
[----:B------:R-:W-:Y:S01]  /*0510*/  LEA.HI R5, R5, R20, RZ, 0x2 ;  /* 0x0000001405057211 */ /* 0x000fe200078f10ff */
[----:B------:R-:W-:Y:S01]  /*0520*/  IMAD.SHL.U32 R7, R15, 0x2, RZ ;  /* 0x000000020f077824 */ /* 0x000fe200078e00ff */
[----:B------:R-:W-:Y:S01]  /*0530*/  LOP3.LUT R2, R2, 0x18, RZ, 0xc0, !PT ;  /* 0x0000001802027812 */ /* 0x000fe200078ec0ff */
[----:B------:R1:W-:Y:S01]  /*0540*/  STL [R1+0x10], R21 ;  /* 0x0000101501007387 */ /* 0x0003e20000100800 */
[----:B------:R-:W-:Y:S01]  /*0550*/  SHF.R.U32.HI R3, RZ, 0x3, R0 ;  /* 0x00000003ff037819 */ /* 0x000fe20000011600 */
[----:B------:R-:W-:Y:S01]  /*0560*/  IMAD.SHL.U32 R172, R171, 0x2, RZ ;  /* 0x00000002abac7824 */ /* 0x000fe200078e00ff */
[----:B------:R-:W-:Y:S01]  /*0570*/  LOP3.LUT R5, R5, 0xfffffffc, RZ, 0xc0, !PT ;  /* 0xfffffffc05057812 */ /* 0x000fe200078ec0ff */
[----:B------:R1:W-:Y:S01]  /*0580*/  STL [R1+0xc], R16 ;  /* 0x00000c1001007387 */ /* 0x0003e20000100800 */
[----:B------:R-:W-:Y:S01]  /*0590*/  LOP3.LUT R8, R2, 0x20, R4, 0xf8, !PT ;  /* 0x0000002002087812 */ /* 0x000fe200078ef804 */
[----:B------:R-:W-:Y:S01]  /*05a0*/  IMAD.SHL.U32 R4, R13, 0x40, RZ ;  /* 0x000000400d047824 */ /* 0x000fe200078e00ff */
[----:B------:R-:W-:Y:S01]  /*05b0*/  LOP3.LUT R9, R3, R0, R2, 0x1e, !PT ;  /* 0x0000000003097212 */ /* 0x000fe200078e1e02 */
[----:B------:R-:W-:Y:S01]  /*05c0*/  IMAD.SHL.U32 R2, R21, 0x40, RZ ;  /* 0x0000004015027824 */ /* 0x000fe200078e00ff */
[----:B------:R-:W-:Y:S01]  /*05d0*/  LOP3.LUT R0, R0, 0x20, R22, 0xf8, !PT ;  /* 0x0000002000007812 */ /* 0x000fe200078ef816 */
[----:B------:R-:W-:Y:S01]  /*05e0*/  IMAD.IADD R243, R20, 0x1, -R5 ;  /* 0x0000000114f37824 */ /* 0x000fe200078e0a05 */
[----:B------:R-:W-:Y:S01]  /*05f0*/  R2P PR, R6, 0x6 ;  /* 0x0000000606007804 */ /* 0x000fe20000000000 */
[----:B------:R-:W-:Y:S01]  /*0600*/  IMAD.SHL.U32 R5, R12, 0x8, RZ ;  /* 0x000000080c057824 */ /* 0x000fe200078e00ff */
[----:B------:R-:W-:Y:S01]  /*0610*/  LOP3.LUT R2, R2, 0x1c0, RZ, 0xc0, !PT ;  /* 0x000001c002027812 */ /* 0x000fe200078ec0ff */
[----:B------:R-:W-:Y:S01]  /*0620*/  IMAD.SHL.U32 R196, R16, 0x2, RZ ;  /* 0x0000000210c47824 */ /* 0x000fe200078e00ff */
[----:B------:R-:W-:Y:S01]  /*0630*/  LOP3.LUT R6, R0, R3, RZ, 0x3c, !PT ;  /* 0x0000000300067212 */ /* 0x000fe200078e3cff */
[----:B------:R-:W-:Y:S01]  /*0640*/  IMAD R0, R243, 0x400, R7 ;  /* 0x00000400f3007824 */ /* 0x000fe200078e0207 */
[----:B------:R-:W-:-:S02]  /*0650*/  SHF.R.S32.HI R19, RZ, 0x1f, R18 ;  /* 0x0000001fff137819 */ /* 0x000fc40000011412 */
[----:B------:R-:W-:Y:S01]  /*0660*/  SHF.R.U32.HI R3, RZ, 0x3, R2 ;  /* 0x00000003ff037819 */ /* 0x000fe20000011602 */
[----:B------:R-:W-:Y:S01]  /*0670*/  IMAD.IADD R6, R0, 0x1, R6 ;  /* 0x0000000100067824 */ /* 0x000fe200078e0206 */
[----:B------:R-:W-:Y:S01]  /*0680*/  LOP3.LUT R5, R2, 0x8, R5, 0xf8, !PT ;  /* 0x0000000802057812 */ /* 0x000fe200078ef805 */
[----:B------:R1:W-:Y:S01]  /*0690*/  STL.64 [R1], R18 ;  /* 0x0000001201007387 */ /* 0x0003e20000100a00 */
[----:B------:R-:W-:Y:S01]  /*06a0*/  LOP3.LUT R0, R4, 0xfffffe00, RZ, 0xc0, !PT ;  /* 0xfffffe0004007812 */ /* 0x000fe200078ec0ff */
[----:B------:R-:W-:Y:S01]  /*06b0*/  IMAD R4, R181, 0x400, R7 ;  /* 0x00000400b5047824 */ /* 0x000fe200078e0207 */
[----:B------:R-:W-:Y:S01]  /*06c0*/  LOP3.LUT R2, R3, R8, R2, 0x1e, !PT ;  /* 0x0000000803027212 */ /* 0x000fe200078e1e02 */
[----:B------:R-:W-:Y:S01]  /*06d0*/  IMAD.SHL.U32 R205, R6, 0x2, RZ ;  /* 0x0000000206cd7824 */ /* 0x000fe200078e00ff */
[----:B------:R-:W-:Y:S01]  /*06e0*/  SEL R169, R169, 0xffffffe0, !P4 ;  /* 0xffffffe0a9a97807 */ /* 0x000fe20006000000 */
[--C-:B------:R-:W-:Y:S01]  /*06f0*/  IMAD R187, R243, 0x400, R0.reuse ;  /* 0x00000400f3bb7824 */ /* 0x100fe200078e0200 */
[----:B------:R-:W-:Y:S01]  /*0700*/  LOP3.LUT R186, R2, R0, RZ, 0xfc, !PT ;  /* 0x0000000002ba7212 */ /* 0x000fe200078efcff */
[----:B------:R-:W-:Y:S01]  /*0710*/  IMAD R181, R181, 0x400, R0 ;  /* 0x00000400b5b57824 */ /* 0x000fe200078e0200 */
[----:B------:R-:W-:Y:S01]  /*0720*/  SHF.R.S32.HI R0, RZ, 0x1f, R17 ;  /* 0x0000001fff007819 */ /* 0x000fe20000011411 */
[----:B------:R-:W-:Y:S01]  /*0730*/  IMAD.IADD R4, R4, 0x1, R9 ;  /* 0x0000000104047824 */ /* 0x000fe200078e0209 */
[----:B------:R-:W-:Y:S01]  /*0740*/  LOP3.LUT R3, R5, R3, RZ, 0x3c, !PT ;  /* 0x0000000305037212 */ /* 0x000fe200078e3cff */
[----:B------:R-:W-:Y:S01]  /*0750*/  IMAD R169, R171, 0x2, R169 ;  /* 0x00000002aba97824 */ /* 0x000fe200078e02a9 */
[----:B------:R-:W-:-:S02]  /*0760*/  LEA.HI R0, R0, R17, RZ, 0x2 ;  /* 0x0000001100007211 */ /* 0x000fc400078f10ff */
[----:B------:R-:W-:Y:S01]  /*0770*/  SEL R173, R173, 0xffffffc0, !P3 ;  /* 0xffffffc0adad7807 */ /* 0x000fe20005800000 */
[----:B------:R-:W-:Y:S01]  /*0780*/  IMAD.IADD R181, R3, 0x1, R181 ;  /* 0x0000000103b57824 */ /* 0x000fe200078e02b5 */
[----:B------:R-:W-:Y:S01]  /*0790*/  SEL R207, R207, 0x10, !P0 ;  /* 0x00000010cfcf7807 */ /* 0x000fe20004000000 */
[----:B------:R-:W-:Y:S01]  /*07a0*/  IMAD.IADD R187, R187, 0x1, R3 ;  /* 0x00000001bbbb7824 */ /* 0x000fe200078e0203 */
[----:B------:R-:W-:Y:S01]  /*07b0*/  IADD3 R206, R205, 0x20, RZ ;  /* 0x00000020cdce7810 */ /* 0x000fe20007ffe0ff */
[----:B------:R-:W-:Y:S01]  /*07c0*/  IMAD R171, R171, 0x2, R173 ;  /* 0x00000002abab7824 */ /* 0x000fe200078e02ad */
[----:B------:R-:W-:Y:S01]  /*07d0*/  SHF.R.S32.HI R0, RZ, 0x2, R0 ;  /* 0x00000002ff007819 */ /* 0x000fe20000011400 */
[----:B------:R-:W-:Y:S01]  /*07e0*/  IMAD.IADD R170, R173, 0x1, R169 ;  /* 0x00000001adaa7824 */ /* 0x000fe200078e02a9 */
[----:B------:R-:W-:Y:S01]  /*07f0*/  LEA R233, R4, 0x12000, 0x1 ;  /* 0x0001200004e97811 */ /* 0x000fe200078e08ff */
[C---:B------:R-:W-:Y:S01]  /*0800*/  IMAD R173, R174.reuse, 0x2, R173 ;  /* 0x00000002aead7824 */ /* 0x040fe200078e02ad */
[C---:B------:R-:W-:Y:S01]  /*0810*/  @P1 IADD3 R206, R205.reuse, -0x20, RZ ;  /* 0xffffffe0cdce1810 */ /* 0x040fe20007ffe0ff */
[----:B------:R-:W-:Y:S01]  /*0820*/  IMAD.IADD R208, R205, 0x1, R207 ;  /* 0x00000001cdd07824 */ /* 0x000fe200078e02cf */
[----:B------:R-:W-:Y:S01]  /*0830*/  IADD3 R234, R233, 0x40, RZ ;  /* 0x00000040e9ea7810 */ /* 0x000fe20007ffe0ff */
[----:B------:R-:W-:Y:S01]  /*0840*/  IMAD R209, R243, 0x10, R0 ;  /* 0x00000010f3d17824 */ /* 0x000fe200078e0200 */
[----:B------:R-:W-:Y:S01]  /*0850*/  SHF.R.S32.HI R2, RZ, 0x1f, R232 ;  /* 0x0000001fff027819 */ /* 0x000fe200000114e8 */
[----:B------:R-:W-:Y:S01]  /*0860*/  IMAD.SHL.U32 R174, R174, 0x2, RZ ;  /* 0x00000002aeae7824 */ /* 0x000fe200078e00ff */
[----:B------:R-:W-:Y:S01]  /*0870*/  LEA R181, R181, 0x1e000, 0x1 ;  /* 0x0001e000b5b57811 */ /* 0x000fe200078e08ff */
[----:B------:R-:W-:Y:S01]  /*0880*/  IMAD.IADD R207, R207, 0x1, R206 ;  /* 0x00000001cfcf7824 */ /* 0x000fe200078e02ce */
[----:B-1----:R-:W-:-:S02]  /*0890*/  @P2 IADD3 R234, R233, -0x40, RZ ;  /* 0xffffffc0e9ea2810 */ /* 0x002fc40007ffe0ff */
.L_x_1264:
[----:B-1----:R-:W1:Y:S01]  /*08a0*/  S2R R33, SR_CTAID.Y ;  /* 0x0000000000217919 */ /* 0x002e620000002600 */
[----:B--2---:R-:W2:Y:S01]  /*08b0*/  LDC.U8 R0, c[0x0][0x312] ;  /* 0x0000c480ff007b82 */ /* 0x004ea20000000000 */
[----:B------:R-:W-:-:S02]  /*08c0*/  ISETP.NE.U32.AND P3, PT, RZ, c[0x0][0x240], PT ;  /* 0x00009000ff007a0c */ /* 0x000fc40003f65070 */
[----:B------:R-:W3:Y:S01]  /*08d0*/  S2R R2, SR_CTAID.Y ;  /* 0x0000000000027919 */ /* 0x000ee20000002600 */
        /* <DEDUP_REMOVED lines=31> */
.L_x_1236:
        /* <DEDUP_REMOVED lines=44> */
.L_x_1238:
        /* <DEDUP_REMOVED lines=15> */
.L_x_1239:
        /* <DEDUP_REMOVED lines=9> */
[----:B------:R-:W-:Y:S01]  /*0f10*/  @P0 IMAD R10, R0, c[0x0][0x374], R5 ;  /* 0x0000dd00000a0a24 */ /* 0x000fe200078e0205 */
[----:B------:R-:W5:Y:S01]  /*0f20*/  LDC.U8 R19, c[0x0][0x3d0] ;  /* 0x0000f400ff137b82 */ /* 0x000f620000000000 */
[----:B------:R-:W-:Y:S01]  /*0f30*/  @!P0 IMAD.WIDE.U32 R4, R33, c[0x0][0x368], RZ ;  /* 0x0000da0021048a25 */ /* 0x000fe200078e00ff */
[----:B------:R-:W-:-:S03]  /*0f40*/  SHF.R.S32.HI R12, RZ, 0x1f, R12 ;  /* 0x0000001fff0c7819 */ /* 0x000fc6000001140c */
[----:B------:R-:W-:Y:S02]  /*0f50*/  IMAD.MOV.U32 R31, RZ, RZ, c[0x0][0x22c] ;  /* 0x00008b00ff1f7624 */ /* 0x000fe400078e00ff */
[----:B------:R-:W-:Y:S02]  /*0f60*/  @!P0 IMAD.MOV.U32 R9, RZ, RZ, R4 ;  /* 0x000000ffff098224 */ /* 0x000fe400078e0004 */
[----:B------:R-:W-:Y:S01]  /*0f70*/  IMAD.WIDE R20, R31, c[0x0][0x1c0], RZ ;  /* 0x000070001f147a25 */ /* 0x000fe200078e02ff */
[----:B---3--:R-:W3:Y:S01]  /*0f80*/  MUFU.RCP R2, R2 ;  /* 0x0000000200027308 */ /* 0x008ee20000001000 */
[----:B-1----:R-:W-:Y:S02]  /*0f90*/  IABS R7, R34 ;  /* 0x0000002200077213 */ /* 0x002fe40000000000 */
[----:B------:R-:W-:Y:S02]  /*0fa0*/  LOP3.LUT R8, R34, c[0x0][0x1c8], RZ, 0x3c, !PT ;  /* 0x0000720022087a12 */ /* 0x000fe400078e3cff */
[----:B--2---:R-:W-:-:S02]  /*0fb0*/  ISETP.NE.AND P1, PT, R15, RZ, PT ;  /* 0x000000ff0f00720c */ /* 0x004fc40003f25270 */
[----:B------:R-:W-:Y:S02]  /*0fc0*/  ISETP.GE.AND P2, PT, R8, RZ, PT ;  /* 0x000000ff0800720c */ /* 0x000fe40003f46270 */
[----:B------:R-:W-:Y:S02]  /*0fd0*/  SHF.L.U64.HI R8, R33, 0x7, R18 ;  /* 0x0000000721087819 */ /* 0x000fe40000010212 */
[----:B-----5:R-:W-:Y:S02]  /*0fe0*/  ISETP.NE.AND P6, PT, R19, RZ, PT ;  /* 0x000000ff1300720c */ /* 0x020fe40003fc5270 */
[----:B---3--:R-:W-:Y:S02]  /*0ff0*/  IADD3 R2, R2, 0xffffffe, RZ ;  /* 0x0ffffffe02027810 */ /* 0x008fe40007ffe0ff */
[----:B------:R-:W-:Y:S02]  /*1000*/  SEL R8, R8, RZ, P3 ;  /* 0x000000ff08087207 */ /* 0x000fe40001800000 */
[----:B------:R-:W1:Y:S01]  /*1010*/  F2I.FTZ.U32.TRUNC.NTZ R3, R2 ;  /* 0x0000000200037305 */ /* 0x000e62000021f000 */
[----:B------:R-:W-:-:S02]  /*1020*/  SHF.R.S32.HI R38, RZ, 0x1f, R34 ;  /* 0x0000001fff267819 */ /* 0x000fc40000011422 */
        /* <DEDUP_REMOVED lines=11> */
[----:B------:R-:W-:Y:S01]  /*10e0*/  IMAD.SHL.U32 R6, R33, 0x80, RZ ;  /* 0x0000008021067824 */ /* 0x000fe200078e00ff */
[----:B------:R-:W-:Y:S01]  /*10f0*/  ISETP.GT.U32.AND P4, PT, R11, R3, PT ;  /* 0x000000030b00720c */ /* 0x000fe20003f84070 */
[----:B------:R-:W-:-:S03]  /*1100*/  IMAD.WIDE.U32 R12, R33, c[0x0][0x224], RZ ;  /* 0x00008900210c7a25 */ /* 0x000fc600078e00ff */
[----:B------:R-:W-:Y:S01]  /*1110*/  SEL R6, R6, RZ, P3 ;  /* 0x000000ff06067207 */ /* 0x000fe20001800000 */
[----:B------:R-:W-:Y:S02]  /*1120*/  IMAD R5, R18, c[0x0][0x224], R7 ;  /* 0x0000890012057a24 */ /* 0x000fe400078e0207 */
[----:B------:R-:W-:Y:S01]  /*1130*/  IMAD R7, R21, R12, RZ ;  /* 0x0000000c15077224 */ /* 0x000fe200078e02ff */
[----:B------:R-:W-:Y:S02]  /*1140*/  IADD3 R6, P3, R14, R6, RZ ;  /* 0x000000060e067210 */ /* 0x000fe40007f7e0ff */
[----:B------:R-:W-:Y:S01]  /*1150*/  IADD3 R4, R13, R5, RZ ;  /* 0x000000050d047210 */ /* 0x000fe20007ffe0ff */
[C---:B------:R-:W-:Y:S02]  /*1160*/  IMAD.WIDE.U32 R12, R20.reuse, R12, RZ ;  /* 0x0000000c140c7225 */ /* 0x040fe400078e00ff */
[-C--:B------:R-:W-:Y:S02]  /*1170*/  @!P4 IADD3 R3, R3, -R11.reuse, RZ ;  /* 0x8000000b0303c210 */ /* 0x080fe40007ffe0ff */
[----:B------:R-:W-:Y:S01]  /*1180*/  IMAD R7, R20, R4, R7 ;  /* 0x0000000414077224 */ /* 0x000fe200078e0207 */
[----:B------:R-:W-:Y:S01]  /*1190*/  @!P4 IADD3 R2, R2, 0x1, RZ ;  /* 0x000000010202c810 */ /* 0x000fe20007ffe0ff */
[----:B------:R-:W-:Y:S01]  /*11a0*/  IMAD.X R8, R17, 0x1, R8, P3 ;  /* 0x0000000111087824 */ /* 0x000fe200018e0608 */
[----:B------:R-:W-:Y:S01]  /*11b0*/  ISETP.GE.U32.AND P5, PT, R3, R11, PT ;  /* 0x0000000b0300720c */ /* 0x000fe20003fa6070 */
[----:B------:R-:W-:Y:S01]  /*11c0*/  IMAD.WIDE.U32 R4, R20, R0, RZ ;  /* 0x0000000014047225 */ /* 0x000fe200078e00ff */
[----:B------:R-:W-:-:S02]  /*11d0*/  ISETP.NE.AND P3, PT, RZ, c[0x0][0x1c8], PT ;  /* 0x00007200ff007a0c */ /* 0x000fc40003f65270 */
[----:B------:R-:W-:Y:S01]  /*11e0*/  IADD3 R11, R13, R7, RZ ;  /* 0x000000070d0b7210 */ /* 0x000fe20007ffe0ff */
[C---:B------:R-:W-:Y:S01]  /*11f0*/  IMAD R15, R21.reuse, R6, RZ ;  /* 0x00000006150f7224 */ /* 0x040fe200078e02ff */
[----:B------:R-:W-:Y:S01]  /*1200*/  SEL R18, R12, R4, !P0 ;  /* 0x000000040c127207 */ /* 0x000fe20004000000 */
[----:B------:R-:W-:Y:S02]  /*1210*/  IMAD R3, R21, R0, RZ ;  /* 0x0000000015037224 */ /* 0x000fe400078e02ff */
[----:B------:R-:W-:-:S04]  /*1220*/  IMAD.WIDE.U32 R6, R20, R6, RZ ;  /* 0x0000000614067225 */ /* 0x000fc800078e00ff */
[----:B------:R-:W-:Y:S01]  /*1230*/  IMAD R8, R20, R8, R15 ;  /* 0x0000000814087224 */ /* 0x000fe200078e020f */
[----:B------:R-:W-:Y:S01]  /*1240*/  @P5 IADD3 R2, R2, 0x1, RZ ;  /* 0x0000000102025810 */ /* 0x000fe20007ffe0ff */
[----:B------:R-:W-:Y:S02]  /*1250*/  @P1 IMAD R4, R33, c[0x0][0x214], RZ ;  /* 0x0000850021041a24 */ /* 0x000fe400078e02ff */
[----:B----4-:R-:W-:Y:S01]  /*1260*/  IMAD.WIDE.U32 R20, R16, c[0x0][0x3d8], RZ ;  /* 0x0000f60010147a25 */ /* 0x010fe200078e00ff */
[----:B------:R-:W-:Y:S02]  /*1270*/  @!P2 IADD3 R2, -R2, RZ, RZ ;  /* 0x000000ff0202a210 */ /* 0x000fe40007ffe1ff */
[----:B------:R-:W-:Y:S01]  /*1280*/  @P1 SEL R4, R4, R0, !P0 ;  /* 0x0000000004041207 */ /* 0x000fe20004000000 */
[----:B------:R-:W-:Y:S01]  /*1290*/  @P0 IMAD.IADD R11, R5, 0x1, R3 ;  /* 0x00000001050b0824 */ /* 0x000fe200078e0203 */
[----:B------:R-:W-:Y:S01]  /*12a0*/  SEL R13, R20, RZ, P6 ;  /* 0x000000ff140d7207 */ /* 0x000fe20003000000 */
[----:B------:R-:W-:Y:S01]  /*12b0*/  IMAD R3, R16, c[0x0][0x3dc], R21 ;  /* 0x0000f70010037a24 */ /* 0x000fe200078e0215 */
[----:B------:R-:W-:Y:S01]  /*12c0*/  @!P3 LOP3.LUT R2, RZ, c[0x0][0x1c8], RZ, 0x33, !PT ;  /* 0x00007200ff02ba12 */ /* 0x000fe200078e33ff */
[C---:B------:R-:W-:Y:S01]  /*12d0*/  IMAD R20, R34.reuse, c[0x0][0x22c], RZ ;  /* 0x00008b0022147a24 */ /* 0x040fe200078e02ff */
[----:B------:R-:W-:Y:S01]  /*12e0*/  IADD3 R8, R7, R8, RZ ;  /* 0x0000000807087210 */ /* 0x000fe20007ffe0ff */
[----:B------:R-:W-:Y:S01]  /*12f0*/  @!P1 IMAD R5, R33, c[0x0][0x1c0], R34 ;  /* 0x0000700021059a24 */ /* 0x000fe200078e0222 */
[----:B------:R-:W-:Y:S01]  /*1300*/  SEL R15, R3, RZ, P6 ;  /* 0x000000ff030f7207 */ /* 0x000fe20003000000 */
[----:B------:R-:W-:Y:S01]  /*1310*/  @P1 IMAD R12, R34, c[0x0][0x234], R4 ;  /* 0x00008d00220c1a24 */ /* 0x000fe200078e0204 */
[----:B------:R-:W-:Y:S01]  /*1320*/  SHF.R.S32.HI R30, RZ, 0x1f, R20 ;  /* 0x0000001fff1e7819 */ /* 0x000fe20000011414 */
[----:B------:R-:W-:Y:S01]  /*1330*/  @!P1 IMAD R12, R5, c[0x0][0x214], RZ ;  /* 0x00008500050c9a24 */ /* 0x000fe200078e02ff */
        /* <DEDUP_REMOVED lines=9> */
.L_x_1240:
[----:B------:R-:W-:-:S04]  /*13d0*/  IMAD R16, R33, c[0x0][0x1c0], R34 ;  /* 0x0000700021107a24 */ /* 0x000fc800078e0222 */
[----:B------:R-:W-:Y:S02]  /*13e0*/  IMAD R16, R16, c[0x0][0x224], RZ ;  /* 0x0000890010107a24 */ /* 0x000fe400078e02ff */
.L_x_1241:
[----:B------:R-:W2:Y:S04]  /*13f0*/  LDL.64 R36, [R1] ;  /* 0x0000000001247983 */ /* 0x000ea80000100a00 */
[----:B------:R-:W3:Y:S01]  /*1400*/  LDL R32, [R1+0x8] ;  /* 0x0000080001207983 */ /* 0x000ee20000100800 */
[----:B------:R-:W-:Y:S01]  /*1410*/  IMAD R21, R31, c[0x0][0x1c0], RZ ;  /* 0x000070001f157a24 */ /* 0x000fe200078e02ff */
[----:B------:R-:W-:Y:S01]  /*1420*/  SHF.R.S32.HI R35, RZ, 0x1f, R232 ;  /* 0x0000001fff237819 */ /* 0x000fe200000114e8 */
[----:B------:R-:W-:Y:S01]  /*1430*/  IMAD R0, R17, c[0x0][0x370], RZ ;  /* 0x0000dc0011007a24 */ /* 0x000fe200078e02ff */
[----:B------:R-:W1:Y:S01]  /*1440*/  S2R R39, SR_TID.X ;  /* 0x0000000000277919 */ /* 0x000e620000002100 */
[----:B------:R-:W-:Y:S01]  /*1450*/  IMAD.SHL.U32 R3, R21, 0x40, RZ ;  /* 0x0000004015037824 */ /* 0x000fe200078e00ff */
[----:B------:R-:W-:Y:S01]  /*1460*/  BSSY B1, `(.L_x_1237) ;  /* 0x0000685000017945 */ /* 0x000fe20003800000 */
[----:B------:R-:W-:Y:S01]  /*1470*/  IMAD R7, R14, c[0x0][0x374], R0 ;  /* 0x0000dd000e077a24 */ /* 0x000fe200078e0200 */
[----:B------:R-:W4:Y:S01]  /*1480*/  S2R R40, SR_TID.X ;  /* 0x0000000000287919 */ /* 0x000f220000002100 */
[----:B------:R-:W-:-:S02]  /*1490*/  IADD3 R0, P2, R232, R14, RZ ;  /* 0x0000000ee8007210 */ /* 0x000fc40007f5e0ff */
[----:B-1----:R-:W-:-:S04]  /*14a0*/  SHF.R.S32.HI R39, RZ, 0x1f, R39 ;  /* 0x0000001fff277819 */ /* 0x002fc80000011427 */
[----:B----4-:R-:W-:-:S04]  /*14b0*/  LEA.HI R39, R39, R40, RZ, 0x5 ;  /* 0x0000002827277211 */ /* 0x010fc800078f28ff */
[----:B------:R-:W-:Y:S02]  /*14c0*/  SHF.R.S32.HI R39, RZ, 0x5, R39 ;  /* 0x00000005ff277819 */ /* 0x000fe40000011427 */
[----:B--2---:R-:W-:Y:S01]  /*14d0*/  IADD3 R4, P0, R36, R9, RZ ;  /* 0x0000000924047210 */ /* 0x004fe20007f1e0ff */
[----:B------:R-:W-:-:S04]  /*14e0*/  IMAD R9, R38, c[0x0][0x378], RZ ;  /* 0x0000de0026097a24 */ /* 0x000fc800078e02ff */
[----:B------:R-:W-:Y:S01]  /*14f0*/  IMAD.X R5, R37, 0x1, R10, P0 ;  /* 0x0000000125057824 */ /* 0x000fe200000e060a */
[----:B------:R-:W-:Y:S01]  /*1500*/  IADD3 R6, P1, P0, R6, R3, R20 ;  /* 0x0000000306067210 */ /* 0x000fe2000783e014 */
[----:B------:R-:W-:Y:S01]  /*1510*/  IMAD R9, R34, c[0x0][0x37c], R9 ;  /* 0x0000df0022097a24 */ /* 0x000fe200078e0209 */
[----:B------:R-:W-:Y:S01]  /*1520*/  SHF.R.S32.HI R3, RZ, 0x1f, R3 ;  /* 0x0000001fff037819 */ /* 0x000fe20000011403 */
[----:B------:R-:W-:-:S03]  /*1530*/  IMAD.WIDE.U32 R4, R14, c[0x0][0x370], R4 ;  /* 0x0000dc000e047a25 */ /* 0x000fc600078e0004 */
[----:B------:R-:W-:Y:S01]  /*1540*/  IADD3.X R8, R8, R3, R30, P1, P0 ;  /* 0x0000000308087210 */ /* 0x000fe20000fe041e */
[----:B------:R-:W-:Y:S01]  /*1550*/  IMAD.X R3, R35, 0x1, R17, P2 ;  /* 0x0000000123037824 */ /* 0x000fe200010e0611 */
[----:B------:R-:W-:Y:S02]  /*1560*/  IADD3 R10, P1, P0, R13, R6, R18 ;  /* 0x000000060d0a7210 */ /* 0x000fe4000783e012 */
[----:B------:R-:W-:Y:S01]  /*1570*/  IADD3 R5, R5, R7, RZ ;  /* 0x0000000705057210 */ /* 0x000fe20007ffe0ff */
[----:B------:R-:W-:Y:S01]  /*1580*/  IMAD R13, R3, c[0x0][0x190], RZ ;  /* 0x00006400030d7a24 */ /* 0x000fe200078e02ff */
[----:B------:R-:W-:Y:S01]  /*1590*/  IADD3.X R8, R15, R8, R11, P1, P0 ;  /* 0x000000080f087210 */ /* 0x000fe20000fe040b */
[----:B---3--:R-:W-:Y:S01]  /*15a0*/  IMAD R3, R39, R21, R32 ;  /* 0x0000001527037224 */ /* 0x008fe200078e0220 */
[----:B------:R-:W-:Y:S01]  /*15b0*/  ISETP.GE.AND P2, PT, R22, 0x1, PT ;  /* 0x000000011600780c */ /* 0x000fe20003f46270 */
[----:B------:R-:W-:Y:S01]  /*15c0*/  IMAD.WIDE.U32 R6, R0, c[0x0][0x190], R36 ;  /* 0x0000640000067a25 */ /* 0x000fe200078e0024 */
[----:B------:R-:W-:-:S02]  /*15d0*/  IADD3 R15, R14, R12, RZ ;  /* 0x0000000c0e0f7210 */ /* 0x000fc40007ffe0ff */
[----:B------:R-:W-:Y:S01]  /*15e0*/  MOV R30, 0x4 ;  /* 0x00000004001e7802 */ /* 0x000fe20000000f00 */
[----:B------:R-:W-:Y:S01]  /*15f0*/  IMAD.WIDE.U32 R4, R34, c[0x0][0x378], R4 ;  /* 0x0000de0022047a25 */ /* 0x000fe200078e0004 */
[----:B------:R-:W-:-:S03]  /*1600*/  IADD3 R6, P1, R29, R6, RZ ;  /* 0x000000061d067210 */ /* 0x000fc60007f3e0ff */
[----:B------:R-:W-:Y:S01]  /*1610*/  IMAD R13, R0, c[0x0][0x194], R13 ;  /* 0x00006500000d7a24 */ /* 0x000fe200078e020d */
[----:B------:R-:W-:Y:S01]  /*1620*/  IADD3 R0, P0, R3, R10, RZ ;  /* 0x0000000a03007210 */ /* 0x000fe20007f1e0ff */
[----:B------:R-:W-:Y:S02]  /*1630*/  IMAD.IADD R5, R5, 0x1, R9 ;  /* 0x0000000105057824 */ /* 0x000fe400078e0209 */
[----:B------:R-:W-:Y:S01]  /*1640*/  IMAD.IADD R14, R14, 0x1, R16 ;  /* 0x000000010e0e7824 */ /* 0x000fe200078e0210 */
[----:B------:R-:W-:Y:S01]  /*1650*/  LEA.HI.X.SX32 R9, R3, R8, 0x1, P0 ;  /* 0x0000000803097211 */ /* 0x000fe200000f0eff */
[----:B------:R-:W-:Y:S01]  /*1660*/  IMAD R3, R35, c[0x0][0x370], RZ ;  /* 0x0000dc0023037a24 */ /* 0x000fe200078e02ff */
[----:B------:R-:W-:Y:S01]  /*1670*/  IADD3.X R7, R23, R7, R13, P1, !PT ;  /* 0x0000000717077210 */ /* 0x000fe20000ffe40d */
[----:B------:R-:W-:Y:S01]  /*1680*/  IMAD R8, R38, c[0x0][0x1a8], RZ ;  /* 0x00006a0026087a24 */ /* 0x000fe200078e02ff */
[----:B------:R-:W-:Y:S01]  /*1690*/  LEA R188, P0, R0, c[0x0][0x350], 0x2 ;  /* 0x0000d40000bc7a11 */ /* 0x000fe200078010ff */
[----:B------:R-:W-:-:S02]  /*16a0*/  IMAD R3, R232, c[0x0][0x374], R3 ;  /* 0x0000dd00e8037a24 */ /* 0x000fc400078e0203 */
[----:B------:R-:W-:Y:S01]  /*16b0*/  IMAD.WIDE.U32 R4, R232, c[0x0][0x370], R4 ;  /* 0x0000dc00e8047a25 */ /* 0x000fe200078e0004 */
[----:B------:R-:W-:-:S03]  /*16c0*/  LEA.HI.X R189, R0, c[0x0][0x354], R9, 0x2, P0 ;  /* 0x0000d50000bd7a11 */ /* 0x000fc600000f1409 */
[----:B------:R-:W-:Y:S01]  /*16d0*/  IMAD R8, R34, c[0x0][0x1ac], R8 ;  /* 0x00006b0022087a24 */ /* 0x000fe200078e0208 */
[----:B------:R-:W-:Y:S01]  /*16e0*/  LEA R10, P0, R4, c[0x0][0x330], 0x1 ;  /* 0x0000cc00040a7a11 */ /* 0x000fe200078008ff */
[----:B------:R-:W-:-:S04]  /*16f0*/  IMAD.WIDE.U32 R6, R34, c[0x0][0x1a8], R6 ;  /* 0x00006a0022067a25 */ /* 0x000fc800078e0006 */
[----:B------:R-:W-:Y:S01]  /*1700*/  IMAD.IADD R0, R5, 0x1, R3 ;  /* 0x0000000105007824 */ /* 0x000fe200078e0203 */
[----:B------:R-:W-:Y:S01]  /*1710*/  IADD3 R8, R7, R8, RZ ;  /* 0x0000000807087210 */ /* 0x000fe20007ffe0ff */
[-C--:B------:R-:W-:Y:S01]  /*1720*/  IMAD.WIDE R200, R15, R30.reuse, c[0x0][0x200] ;  /* 0x000080000fc87625 */ /* 0x080fe200078e021e */
[----:B------:R-:W-:Y:S02]  /*1730*/  LEA R12, P1, R6, c[0x0][0x160], 0x1 ;  /* 0x00005800060c7a11 */ /* 0x000fe400078208ff */
[----:B------:R-:W-:Y:S01]  /*1740*/  LEA.HI.X R11, R4, c[0x0][0x334], R0, 0x1, P0 ;  /* 0x0000cd00040b7a11 */ /* 0x000fe200000f0c00 */
[----:B------:R-:W-:Y:S01]  /*1750*/  IMAD.WIDE R30, R14, R30, c[0x0][0x3c8] ;  /* 0x0000f2000e1e7625 */ /* 0x000fe200078e021e */
[----:B------:R-:W-:Y:S02]  /*1760*/  LEA.HI.X R13, R6, c[0x0][0x164], R8, 0x1, P1 ;  /* 0x00005900060d7a11 */ /* 0x000fe400008f0c08 */
[----:B------:R-:W-:Y:S01]  /*1770*/  LEA.HI.SX32 R0, R27, 0xffffffff, 0x1a ;  /* 0xffffffff1b007811 */ /* 0x000fe200078fd2ff */
[----:B------:R-:W-:Y:S05]  /*1780*/  @!P2 BRA `(.L_x_1242) ;  /* 0x00005dd00000a947 */ /* 0x000fea0003800000 */
[----:B------:R-:W2:Y:S01]  /*1790*/  LDL R27, [R1+0xc] ;  /* 0x00000c00011b7983 */ /* 0x000ea20000100800 */
[----:B------:R-:W-:Y:S01]  /*17a0*/  IMAD.WIDE.U32 R6, R242, c[0x0][0x198], R36 ;  /* 0x00006600f2067a25 */ /* 0x000fe200078e0024 */
[----:B------:R-:W-:-:S03]  /*17b0*/  IADD3 R15, R232, 0x20, RZ ;  /* 0x00000020e80f7810 */ /* 0x000fc60007ffe0ff */
[----:B------:R-:W-:Y:S02]  /*17c0*/  IMAD R3, R251, c[0x0][0x198], RZ ;  /* 0x00006600fb037a24 */ /* 0x000fe400078e02ff */
[----:B------:R-:W-:Y:S02]  /*17d0*/  IMAD.MOV.U32 R197, RZ, RZ, R0 ;  /* 0x000000ffffc57224 */ /* 0x000fe400078e0000 */
[----:B------:R-:W-:Y:S01]  /*17e0*/  IMAD R0, R227, -0x40, R191 ;  /* 0xffffffc0e3007824 */ /* 0x000fe200078e02bf */
[----:B------:R-:W-:Y:S01]  /*17f0*/  IADD3 R8, P3, R26, R6, RZ ;  /* 0x000000061a087210 */ /* 0x000fe20007f7e0ff */
[----:B------:R-:W-:-:S04]  /*1800*/  IMAD.WIDE.U32 R4, R242, c[0x0][0x1a0], R36 ;  /* 0x00006800f2047a25 */ /* 0x000fc800078e0024 */
[----:B------:R-:W-:Y:S02]  /*1810*/  IMAD R9, R251, c[0x0][0x1a0], RZ ;  /* 0x00006800fb097a24 */ /* 0x000fe400078e02ff */
[C---:B------:R-:W-:Y:S02]  /*1820*/  IMAD R14, R242.reuse, c[0x0][0x19c], R3 ;  /* 0x00006700f20e7a24 */ /* 0x040fe400078e0203 */
[----:B------:R-:W-:Y:S01]  /*1830*/  IMAD R22, R197, -0x40, R22 ;  /* 0xffffffc0c5167824 */ /* 0x000fe200078e0216 */
[C---:B------:R-:W-:Y:S01]  /*1840*/  ISETP.GE.AND P1, PT, R15.reuse, R0, PT ;  /* 0x000000000f00720c */ /* 0x040fe20003f26270 */
[----:B------:R-:W-:Y:S01]  /*1850*/  IMAD R3, R242, c[0x0][0x1a4], R9 ;  /* 0x00006900f2037a24 */ /* 0x000fe200078e0209 */
[----:B------:R-:W-:Y:S02]  /*1860*/  IADD3 R6, P0, R24, R4, RZ ;  /* 0x0000000418067210 */ /* 0x000fe40007f1e0ff */
[----:B------:R-:W-:Y:S02]  /*1870*/  IADD3.X R9, R28, R7, R14, P3, !PT ;  /* 0x000000071c097210 */ /* 0x000fe40001ffe40e */
[----:B------:R-:W-:Y:S01]  /*1880*/  ISETP.GE.AND P3, PT, R15, R22, PT ;  /* 0x000000160f00720c */ /* 0x000fe20003f66270 */
[----:B------:R-:W-:Y:S01]  /*1890*/  IMAD.MOV.U32 R180, RZ, RZ, 0x40 ;  /* 0x00000040ffb47424 */ /* 0x000fe200078e00ff */
[----:B------:R-:W-:Y:S01]  /*18a0*/  ISETP.GE.AND P2, PT, R232, R0, PT ;  /* 0x00000000e800720c */ /* 0x000fe20003f46270 */
[----:B------:R-:W-:Y:S01]  /*18b0*/  IMAD R0, R19, c[0x0][0x1b8], RZ ;  /* 0x00006e0013007a24 */ /* 0x000fe200078e02ff */
[----:B------:R-:W-:Y:S01]  /*18c0*/  IADD3.X R7, R25, R5, R3, P0, !PT ;  /* 0x0000000519077210 */ /* 0x000fe200007fe403 */
[----:B------:R-:W-:-:S02]  /*18d0*/  IMAD R3, R19, c[0x0][0x1b0], RZ ;  /* 0x00006c0013037a24 */ /* 0x000fc400078e02ff */
[----:B------:R-:W-:Y:S01]  /*18e0*/  IMAD.WIDE.U32 R4, R2, c[0x0][0x1b0], R8 ;  /* 0x00006c0002047a25 */ /* 0x000fe200078e0008 */
[----:B------:R-:W-:-:S03]  /*18f0*/  @!P1 IADD3 R16, P0, R232, 0x20, RZ ;  /* 0x00000020e8109810 */ /* 0x000fc60007f1e0ff */
[C---:B------:R-:W-:Y:S02]  /*1900*/  IMAD R14, R2.reuse, c[0x0][0x1b4], R3 ;  /* 0x00006d00020e7a24 */ /* 0x040fe400078e0203 */
[----:B------:R-:W-:Y:S02]  /*1910*/  IMAD R0, R2, c[0x0][0x1bc], R0 ;  /* 0x00006f0002007a24 */ /* 0x000fe400078e0200 */
[----:B------:R-:W-:-:S04]  /*1920*/  IMAD.WIDE.U32 R8, R180, c[0x0][0x190], RZ ;  /* 0x00006400b4087a25 */ /* 0x000fc800078e00ff */
[----:B------:R-:W-:Y:S02]  /*1930*/  IMAD.MOV.U32 R192, RZ, RZ, R12 ;  /* 0x000000ffffc07224 */ /* 0x000fe400078e000c */
[----:B------:R-:W-:-:S04]  /*1940*/  IMAD.WIDE.U32 R2, R2, c[0x0][0x1b8], R6 ;  /* 0x00006e0002027a25 */ /* 0x000fc800078e0006 */
[----:B------:R-:W-:Y:S02]  /*1950*/  IMAD.MOV.U32 R194, RZ, RZ, R10 ;  /* 0x000000ffffc27224 */ /* 0x000fe400078e000a */
[----:B------:R-:W-:Y:S01]  /*1960*/  IMAD.WIDE.U32 R6, R180, c[0x0][0x370], RZ ;  /* 0x0000dc00b4067a25 */ /* 0x000fe200078e00ff */
[----:B------:R-:W-:Y:S02]  /*1970*/  @!P3 IADD3 R10, P4, R192, R8, RZ ;  /* 0x00000008c00ab210 */ /* 0x000fe40007f9e0ff */
[----:B------:R-:W-:Y:S01]  /*1980*/  @!P1 IADD3.X R8, RZ, R35, RZ, P0, !PT ;  /* 0x00000023ff089210 */ /* 0x000fe200007fe4ff */
[----:B------:R-:W-:Y:S01]  /*1990*/  IMAD.MOV.U32 R193, RZ, RZ, R13 ;  /* 0x000000ffffc17224 */ /* 0x000fe200078e000d */
[----:B------:R-:W-:Y:S01]  /*19a0*/  MOV R195, R11 ;  /* 0x0000000b00c37202 */ /* 0x000fe20000000f00 */
[----:B------:R-:W-:Y:S01]  /*19b0*/  IMAD R13, R180, c[0x0][0x374], RZ ;  /* 0x0000dd00b40d7a24 */ /* 0x000fe200078e02ff */
[----:B------:R-:W-:Y:S01]  /*19c0*/  @!P3 IADD3 R12, P5, R194, R6, RZ ;  /* 0x00000006c20cb210 */ /* 0x000fe20007fbe0ff */
[----:B------:R-:W-:-:S02]  /*19d0*/  IMAD.IADD R5, R5, 0x1, R14 ;  /* 0x0000000105057824 */ /* 0x000fc400078e020e */
[----:B------:R-:W-:Y:S01]  /*19e0*/  IMAD R11, R180, c[0x0][0x194], RZ ;  /* 0x00006500b40b7a24 */ /* 0x000fe200078e02ff */
[----:B------:R-:W-:Y:S01]  /*19f0*/  @!P3 IADD3.X R13, R195, R7, R13, P5, !PT ;  /* 0x00000007c30db210 */ /* 0x000fe20002ffe40d */
[----:B------:R-:W-:Y:S01]  /*1a00*/  IMAD.IADD R3, R3, 0x1, R0 ;  /* 0x0000000103037824 */ /* 0x000fe200078e0200 */
[----:B------:R-:W-:Y:S01]  /*1a10*/  @!P1 IADD3 R0, P0, R232, 0x20, RZ ;  /* 0x00000020e8009810 */ /* 0x000fe20007f1e0ff */
[----:B------:R-:W-:Y:S02]  /*1a20*/  @!P1 IMAD R8, R8, c[0x0][0x198], RZ ;  /* 0x0000660008089a24 */ /* 0x000fe400078e02ff */
[----:B------:R-:W-:Y:S02]  /*1a30*/  @!P1 IMAD.MOV.U32 R6, RZ, RZ, R4 ;  /* 0x000000ffff069224 */ /* 0x000fe400078e0004 */
[----:B------:R-:W-:Y:S01]  /*1a40*/  @!P1 IMAD.MOV.U32 R7, RZ, RZ, R5 ;  /* 0x000000ffff079224 */ /* 0x000fe200078e0005 */
[----:B------:R-:W-:Y:S01]  /*1a50*/  @!P3 IADD3.X R11, R193, R9, R11, P4, !PT ;  /* 0x00000009c10bb210 */ /* 0x000fe200027fe40b */
[----:B------:R-:W-:-:S02]  /*1a60*/  @!P1 IMAD R15, R16, c[0x0][0x19c], R8 ;  /* 0x00006700100f9a24 */ /* 0x000fc400078e0208 */
[----:B------:R-:W-:Y:S01]  /*1a70*/  @!P1 IMAD.WIDE.U32 R16, R16, c[0x0][0x198], R6 ;  /* 0x0000660010109a25 */ /* 0x000fe200078e0006 */
[----:B------:R-:W-:-:S03]  /*1a80*/  @!P1 MOV R18, R2 ;  /* 0x0000000200129202 */ /* 0x000fc60000000f00 */
[----:B------:R-:W-:Y:S02]  /*1a90*/  @!P1 IMAD.X R9, RZ, RZ, R35, P0 ;  /* 0x000000ffff099224 */ /* 0x000fe400000e0623 */
[----:B------:R-:W-:Y:S02]  /*1aa0*/  @!P2 IMAD R6, R35, c[0x0][0x198], RZ ;  /* 0x000066002306aa24 */ /* 0x000fe400078e02ff */
[----:B------:R-:W-:Y:S02]  /*1ab0*/  @!P1 IMAD.MOV.U32 R19, RZ, RZ, R3 ;  /* 0x000000ffff139224 */ /* 0x000fe400078e0003 */
[----:B------:R-:W-:Y:S02]  /*1ac0*/  @!P1 IMAD R7, R9, c[0x0][0x1a0], RZ ;  /* 0x0000680009079a24 */ /* 0x000fe400078e02ff */
[----:B------:R-:W-:Y:S02]  /*1ad0*/  @!P2 IMAD R8, R35, c[0x0][0x1a0], RZ ;  /* 0x000068002308aa24 */ /* 0x000fe400078e02ff */
[----:B------:R-:W-:-:S02]  /*1ae0*/  @!P2 IMAD R6, R232, c[0x0][0x19c], R6 ;  /* 0x00006700e806aa24 */ /* 0x000fc400078e0206 */
[----:B------:R-:W-:Y:S01]  /*1af0*/  @!P2 IMAD.WIDE.U32 R4, R232, c[0x0][0x198], R4 ;  /* 0x00006600e804aa25 */ /* 0x000fe200078e0004 */
[----:B------:R-:W-:-:S03]  /*1b00*/  LEA.HI R14, R197, R197, RZ, 0x1 ;  /* 0x000000c5c50e7211 */ /* 0x000fc600078f08ff */
[C---:B------:R-:W-:Y:S02]  /*1b10*/  @!P1 IMAD R23, R0.reuse, c[0x0][0x1a4], R7 ;  /* 0x0000690000179a24 */ /* 0x040fe400078e0207 */
[----:B------:R-:W-:Y:S01]  /*1b20*/  @!P1 IMAD.WIDE.U32 R18, R0, c[0x0][0x1a0], R18 ;  /* 0x0000680000129a25 */ /* 0x000fe200078e0012 */
[----:B------:R-:W-:-:S03]  /*1b30*/  @!P2 IADD3 R0, R5, R6, RZ ;  /* 0x000000060500a210 */ /* 0x000fc60007ffe0ff */
[----:B------:R-:W-:Y:S01]  /*1b40*/  @!P2 IMAD R20, R232, c[0x0][0x1a4], R8 ;  /* 0x00006900e814aa24 */ /* 0x000fe200078e0208 */
[----:B------:R-:W-:Y:S01]  /*1b50*/  @!P2 LEA R8, P4, R4, c[0x0][0x168], 0x1 ;  /* 0x00005a000408aa11 */ /* 0x000fe200078808ff */
[----:B------:R-:W-:Y:S01]  /*1b60*/  @!P1 IMAD.IADD R5, R17, 0x1, R15 ;  /* 0x0000000111059824 */ /* 0x000fe200078e020f */
[----:B------:R-:W-:Y:S01]  /*1b70*/  LOP3.LUT R21, R14, 0xfffffffe, RZ, 0xc0, !PT ;  /* 0xfffffffe0e157812 */ /* 0x000fe200078ec0ff */
[----:B------:R-:W-:Y:S01]  /*1b80*/  @!P2 IMAD.WIDE.U32 R14, R232, c[0x0][0x1a0], R2 ;  /* 0x00006800e80eaa25 */ /* 0x000fe200078e0002 */
[----:B------:R-:W-:Y:S02]  /*1b90*/  @!P1 LEA R6, P0, R16, c[0x0][0x168], 0x1 ;  /* 0x00005a0010069a11 */ /* 0x000fe400078008ff */
[----:B------:R-:W-:Y:S02]  /*1ba0*/  @!P2 LEA.HI.X R9, R4, c[0x0][0x16c], R0, 0x1, P4 ;  /* 0x00005b000409aa11 */ /* 0x000fe400020f0c00 */
[----:B------:R-:W-:Y:S01]  /*1bb0*/  ISETP.GE.AND P4, PT, R232, R22, PT ;  /* 0x00000016e800720c */ /* 0x000fe20003f86270 */
[----:B------:R-:W-:Y:S01]  /*1bc0*/  @P6 BAR.SYNC.DEFER_BLOCKING 0x0 ;  /* 0x0000000000006b1d */ /* 0x000fe20000010000 */
[----:B------:R-:W-:Y:S01]  /*1bd0*/  @!P1 LEA.HI.X R7, R16, c[0x0][0x16c], R5, 0x1, P0 ;  /* 0x00005b0010079a11 */ /* 0x000fe200000f0c05 */
[----:B------:R-:W-:Y:S01]  /*1be0*/  IMAD.IADD R16, R197, 0x1, -R21 ;  /* 0x00000001c5107824 */ /* 0x000fe200078e0a15 */
[----:B------:R-:W-:-:S02]  /*1bf0*/  @!P2 IADD3 R0, R15, R20, RZ ;  /* 0x000000140f00a210 */ /* 0x000fc40007ffe0ff */
[----:B------:R-:W-:-:S04]  /*1c00*/  @!P2 LEA R4, P0, R14, c[0x0][0x170], 0x1 ;  /* 0x00005c000e04aa11 */ /* 0x000fc800078008ff */
[----:B------:R-:W-:Y:S02]  /*1c10*/  @!P2 LEA.HI.X R5, R14, c[0x0][0x174], R0, 0x1, P0 ;  /* 0x00005d000e05aa11 */ /* 0x000fe400000f0c00 */
[----:B------:R-:W-:Y:S01]  /*1c20*/  ISETP.NE.AND P0, PT, R16, 0x1, PT ;  /* 0x000000011000780c */ /* 0x000fe20003f05270 */
[----:B------:R-:W-:Y:S01]  /*1c30*/  IMAD.MOV.U32 R229, RZ, RZ, c[0x0][0x30c] ;  /* 0x0000c300ffe57624 */ /* 0x000fe200078e00ff */
[----:B------:R-:W-:Y:S01]  /*1c40*/  MOV R228, c[0x0][0x308] ;  /* 0x0000c20000e47a02 */ /* 0x000fe20000000f00 */
[----:B------:R-:W3:Y:S04]  /*1c50*/  LDL R14, [R1+0x10] ;  /* 0x00001000010e7983 */ /* 0x000ee80000100800 */
        /* <DEDUP_REMOVED lines=18> */
[----:B--2---:R-:W-:-:S04]  /*1d80*/  IADD3 R0, R27, 0x3000, RZ ;  /* 0x000030001b007810 */ /* 0x004fc80007ffe0ff */
[----:B------:R-:W-:-:S05]  /*1d90*/  SEL R0, R0, R27, !P0 ;  /* 0x0000001b00007207 */ /* 0x000fca0004000000 */
        /* <DEDUP_REMOVED lines=66> */
[----:B------:R1:W-:Y:S01]  /*21c0*/  @P1 STS.128 [R196+0x1d000], RZ ;  /* 0x01d000ffc4001388 */ /* 0x0003e20000000c00 */
[----:B------:R-:W-:-:S03]  /*21d0*/  ISETP.GE.AND P2, PT, R209, R22, PT ;  /* 0x00000016d100720c */ /* 0x000fc60003f46270 */
[----:B----4-:R4:W3:Y:S04]  /*21e0*/  LDG.E.64 R4, [R228.64+0x8] ;  /* 0x00000806e4047981 */ /* 0x0108e8000c1e1b00 */
[----:B----4-:R-:W4:Y:S01]  /*21f0*/  LDG.E.64 R228, [R228.64] ;  /* 0x00000006e4e47981 */ /* 0x010f22000c1e1b00 */
[----:B------:R-:W-:Y:S01]  /*2200*/  @!P1 IMAD.IADD R3, R19, 0x1, R23 ;  /* 0x0000000113039824 */ /* 0x000fe200078e0217 */
[----:B------:R-:W-:-:S04]  /*2210*/  @!P1 LEA R2, P5, R18, c[0x0][0x170], 0x1 ;  /* 0x00005c0012029a11 */ /* 0x000fc800078a08ff */
[----:B------:R-:W-:Y:S02]  /*2220*/  @!P1 LEA.HI.X R3, R18, c[0x0][0x174], R3, 0x1, P5 ;  /* 0x00005d0012039a11 */ /* 0x000fe400028f0c03 */
[----:B------:R-:W-:-:S03]  /*2230*/  IADD3 R0, R209, 0x8, RZ ;  /* 0x00000008d1007810 */ /* 0x000fc60007ffe0ff */
[----:B------:R-:W-:Y:S01]  /*2240*/  @!PT LDS RZ, [RZ] ;  /* 0x00000000fffff984 */ /* 0x000fe20000000800 */
[----:B------:R-:W-:Y:S01]  /*2250*/  @!PT LDS RZ, [RZ] ;  /* 0x00000000fffff984 */ /* 0x000fe20000000800 */
[----:B------:R-:W-:Y:S01]  /*2260*/  @!PT LDS RZ, [RZ] ;  /* 0x00000000fffff984 */ /* 0x000fe20000000800 */
[----:B------:R1:W-:Y:S04]  /*2270*/  @!P1 LDGSTS.E.BYPASS.LTC128B.128 [R196+0x19000], [R2.64] ;  /* 0x1900000002c49fae */ /* 0x0003e8000b901d46 */
[----:B------:R1:W-:Y:S04]  /*2280*/  @!P1 LDGSTS.E.BYPASS.LTC128B.128 [R196+0x1b000], [R2.64+0x80] ;  /* 0x1b00008002c49fae */ /* 0x0003e8000b901d46 */
[----:B------:R1:W-:Y:S01]  /*2290*/  @!P1 LDGSTS.E.BYPASS.LTC128B.128 [R196+0x1d000], [R2.64+0x100] ;  /* 0x1d00010002c49fae */ /* 0x0003e2000b901d46 */
[----:B------:R-:W-:Y:S01]  /*22a0*/  ISETP.GE.AND P1, PT, R0, R22, PT ;  /* 0x000000160000720c */ /* 0x000fe20003f26270 */
[----:B------:R-:W-:Y:S01]  /*22b0*/  IMAD.MOV.U32 R199, RZ, RZ, 0x7f800000 ;  /* 0x7f800000ffc77424 */ /* 0x000fe200078e00ff */
[----:B------:R-:W-:Y:S01]  /*22c0*/  MOV R202, 0x7f800000 ;  /* 0x7f80000000ca7802 */ /* 0x000fe20000000f00 */
[----:B------:R-:W-:Y:S01]  /*22d0*/  IMAD R0, R33, c[0x0][0x1c0], R34 ;  /* 0x0000700021007a24 */ /* 0x000fe200078e0222 */
[----:B--2---:R-:W-:Y:S01]  /*22e0*/  SHF.R.S32.HI R6, RZ, 0x1f, R32 ;  /* 0x0000001fff067819 */ /* 0x004fe20000011420 */
[----:B------:R-:W0:Y:S02]  /*22f0*/  LDGDEPBAR ;  /* 0x00000000000079af */ /* 0x000e240000000000 */
[----:B------:R-:W-:-:S02]  /*2300*/  IMAD.SHL.U32 R0, R0, 0x20, RZ ;  /* 0x0000002000007824 */ /* 0x000fc400078e00ff */
[----:B-1----:R-:W-:-:S05]  /*2310*/  IMAD.WIDE R2, R209, 0x4, R200 ;  /* 0x00000004d1027825 */ /* 0x002fca00078e02c8 */
[----:B------:R1:W5:Y:S04]  /*2320*/  @!P2 LDG.E R199, [R2.64] ;  /* 0x0000000602c7a981 */ /* 0x000368000c1e1900 */
[----:B------:R1:W5:Y:S02]  /*2330*/  @!P1 LDG.E R202, [R2.64+0x20] ;  /* 0x0000200602ca9981 */ /* 0x000364000c1e1900 */
[----:B-1----:R-:W-:Y:S02]  /*2340*/  IADD3 R3, R242, 0x40, RZ ;  /* 0x00000040f2037810 */ /* 0x002fe40007ffe0ff */
[----:B------:R-:W-:Y:S02]  /*2350*/  SHF.R.S32.HI R2, RZ, 0x1f, R0 ;  /* 0x0000001fff027819 */ /* 0x000fe40000011400 */
[----:B------:R-:W-:Y:S01]  /*2360*/  ISETP.GE.AND P3, PT, R3, R191, PT ;  /* 0x000000bf0300720c */ /* 0x000fe20003f66270 */
[----:B------:R-:W-:-:S02]  /*2370*/  IMAD.MOV.U32 R185, RZ, RZ, 0x20 ;  /* 0x00000020ffb97424 */ /* 0x000fc400078e00ff */
[----:B------:R-:W-:Y:S01]  /*2380*/  IMAD.SHL.U32 R176, R187, 0x2, RZ ;  /* 0x00000002bbb07824 */ /* 0x000fe200078e00ff */
        /* <DEDUP_REMOVED lines=50> */
[----:B------:R-:W-:Y:S02]  /*26b0*/  IADD3 R0, R186, 0x3000, RZ ;  /* 0x00003000ba007810 */ /* 0x000fe40007ffe0ff */
[----:B------:R-:W-:Y:S02]  /*26c0*/  IADD3.X R236, R2, R5, R6, P2, P1 ;  /* 0x0000000502ec7210 */ /* 0x000fe400017e2406 */
[----:B------:R-:W-:Y:S02]  /*26d0*/  SEL R0, R0, R186, !P0 ;  /* 0x000000ba00007207 */ /* 0x000fe40004000000 */
[----:B------:R-:W-:Y:S02]  /*26e0*/  IADD3 R2, R187, 0x3000, RZ ;  /* 0x00003000bb027810 */ /* 0x000fe40007ffe0ff */
[----:B------:R-:W-:Y:S02]  /*26f0*/  SHF.L.U32 R168, R0, 0x1, RZ ;  /* 0x0000000100a87819 */ /* 0x000fe400000006ff */
[----:B------:R-:W1:Y:S01]  /*2700*/  @P3 S2R R0, SR_TID.X ;  /* 0x0000000000003919 */ /* 0x000e620000002100 */
[----:B------:R-:W-:-:S05]  /*2710*/  SEL R2, R2, R187, !P0 ;  /* 0x000000bb02027207 */ /* 0x000fca0004000000 */
[----:B------:R-:W-:Y:S02]  /*2720*/  IMAD.SHL.U32 R175, R2, 0x2, RZ ;  /* 0x0000000202af7824 */ /* 0x000fe400078e00ff */
[----:B------:R-:W-:-:S04]  /*2730*/  IMAD.MOV.U32 R2, RZ, RZ, c[0x0][0x22c] ;  /* 0x00008b00ff027624 */ /* 0x000fc800078e00ff */
[----:B------:R-:W-:-:S04]  /*2740*/  IMAD R2, R2, c[0x0][0x1c0], RZ ;  /* 0x0000700002027a24 */ /* 0x000fc800078e02ff */
[----:B------:R-:W-:Y:S01]  /*2750*/  IMAD.SHL.U32 R230, R2, 0x10, RZ ;  /* 0x0000001002e67824 */ /* 0x000fe200078e00ff */
[----:B----4-:R-:W-:Y:S01]  /*2760*/  IADD3 R3, R228, 0x3c6ef372, RZ ;  /* 0x3c6ef372e4037810 */ /* 0x010fe20007ffe0ff */
[----:B------:R-:W-:Y:S01]  /*2770*/  IMAD.SHL.U32 R198, R2, 0x8, RZ ;  /* 0x0000000802c67824 */ /* 0x000fe200078e00ff */
[----:B------:R-:W-:Y:S02]  /*2780*/  IADD3 R3, R229, 0x32370b8f, RZ ;  /* 0x32370b8fe5037810 */ /* 0x000fe40007ffe0ff */
[C---:B------:R-:W-:Y:S02]  /*2790*/  IADD3 R249, R230.reuse, 0x20, RZ ;  /* 0x00000020e6f97810 */ /* 0x040fe40007ffe0ff */
[C---:B------:R-:W-:Y:S02]  /*27a0*/  IADD3 R246, R230.reuse, 0x80, RZ ;  /* 0x00000080e6f67810 */ /* 0x040fe40007ffe0ff */
[C---:B------:R-:W-:Y:S02]  /*27b0*/  IADD3 R248, R230.reuse, 0x40, RZ ;  /* 0x00000040e6f87810 */ /* 0x040fe40007ffe0ff */
[----:B------:R-:W-:-:S02]  /*27c0*/  IADD3 R247, R230, 0x60, RZ ;  /* 0x00000060e6f77810 */ /* 0x000fc40007ffe0ff */
[----:B------:R-:W-:Y:S01]  /*27d0*/  IADD3 R245, R230, 0xa0, RZ ;  /* 0x000000a0e6f57810 */ /* 0x000fe20007ffe0ff */
[----:B-1----:R-:W-:Y:S01]  /*27e0*/  @P3 IMAD.SHL.U32 R0, R0, 0x2, RZ ;  /* 0x0000000200003824 */ /* 0x002fe200078e00ff */
[----:B------:R-:W-:Y:S01]  /*27f0*/  IADD3 R3, R228, 0x1715609d, RZ ;  /* 0x1715609de4037810 */ /* 0x000fe20007ffe0ff */
[C---:B------:R-:W-:Y:S01]  /*2800*/  IMAD.IADD R241, R198.reuse, 0x1, R249 ;  /* 0x00000001c6f17824 */ /* 0x040fe200078e02f9 */
[----:B------:R-:W-:Y:S01]  /*2810*/  IADD3 R3, R229, 0x646e171e, RZ ;  /* 0x646e171ee5037810 */ /* 0x000fe20007ffe0ff */
[----:B------:R-:W-:Y:S01]  /*2820*/  IMAD.IADD R238, R198, 0x1, R246 ;  /* 0x00000001c6ee7824 */ /* 0x000fe200078e02f6 */
[----:B------:R-:W-:Y:S01]  /*2830*/  SHF.L.U32 R3, R244, 0x5, RZ ;  /* 0x00000005f4037819 */ /* 0x000fe200000006ff */
[C---:B------:R-:W-:Y:S01]  /*2840*/  IMAD.IADD R240, R198.reuse, 0x1, R248 ;  /* 0x00000001c6f07824 */ /* 0x040fe200078e02f8 */
[C---:B------:R-:W-:Y:S01]  /*2850*/  IADD3 R239, R198.reuse, R247, RZ ;  /* 0x000000f7c6ef7210 */ /* 0x040fe20007ffe0ff */
[----:B------:R-:W-:Y:S01]  /*2860*/  IMAD.IADD R237, R198, 0x1, R245 ;  /* 0x00000001c6ed7824 */ /* 0x000fe200078e02f5 */
[----:B------:R-:W-:-:S02]  /*2870*/  IADD3 R5, R228, -0x61c88647, RZ ;  /* 0x9e3779b9e4057810 */ /* 0x000fc40007ffe0ff */
[C---:B------:R-:W-:Y:S02]  /*2880*/  IADD3 R4, R229.reuse, -0x4498517b, RZ ;  /* 0xbb67ae85e5047810 */ /* 0x040fe40007ffe0ff */
[C---:B------:R-:W-:Y:S02]  /*2890*/  IADD3 R5, R229.reuse, 0x76cf5d0a, RZ ;  /* 0x76cf5d0ae5057810 */ /* 0x040fe40007ffe0ff */
[C---:B------:R-:W-:Y:S02]  /*28a0*/  IADD3 R4, R228.reuse, -0x255992d5, RZ ;  /* 0xdaa66d2be4047810 */ /* 0x040fe40007ffe0ff */
[----:B------:R-:W-:Y:S02]  /*28b0*/  IADD3 R5, R228, 0x78dde6e4, RZ ;  /* 0x78dde6e4e4057810 */ /* 0x000fe40007ffe0ff */
[----:B------:R-:W-:Y:S02]  /*28c0*/  IADD3 R4, R229, -0x126145ec, RZ ;  /* 0xed9eba14e5047810 */ /* 0x000fe40007ffe0ff */
[----:B------:R-:W-:-:S02]  /*28d0*/  R2P PR, R14, 0x6 ;  /* 0x000000060e007804 */ /* 0x000fc40000000000 */
[----:B------:R-:W-:Y:S01]  /*28e0*/  IADD3 R5, R229, -0x56f99767, RZ ;  /* 0xa9066899e5057810 */ /* 0x000fe20007ffe0ff */
[----:B------:R-:W-:Y:S01]  /*28f0*/  IMAD.IADD R5, R198, 0x1, R240 ;  /* 0x00000001c6057824 */ /* 0x000fe200078e02f0 */
[----:B------:R-:W-:Y:S01]  /*2900*/  IADD3 R4, R228, -0x4ab325aa, RZ ;  /* 0xb54cda56e4047810 */ /* 0x000fe20007ffe0ff */
[C---:B------:R-:W-:Y:S01]  /*2910*/  IMAD.IADD R4, R198.reuse, 0x1, R239 ;  /* 0x00000001c6047824 */ /* 0x040fe200078e02ef */
[----:B------:R-:W-:Y:S01]  /*2920*/  @P3 LOP3.LUT R235, R3, 0x6, R0, 0xf8, !PT ;  /* 0x0000000603eb3812 */ /* 0x000fe200078ef800 */
[C---:B------:R-:W-:Y:S01]  /*2930*/  IMAD.IADD R0, R198.reuse, 0x1, R237 ;  /* 0x00000001c6007824 */ /* 0x040fe200078e02ed */
[C---:B------:R-:W-:Y:S02]  /*2940*/  IADD3 R6, R198.reuse, R241, RZ ;  /* 0x000000f1c6067210 */ /* 0x040fe40007ffe0ff */
[C---:B------:R-:W-:Y:S01]  /*2950*/  IADD3 R3, R198.reuse, R238, RZ ;  /* 0x000000eec6037210 */ /* 0x040fe20007ffe0ff */
[C---:B------:R-:W-:Y:S01]  /*2960*/  IMAD.IADD R217, R198.reuse, 0x1, R4 ;  /* 0x00000001c6d97824 */ /* 0x040fe200078e0204 */
[----:B------:R-:W-:Y:S01]  /*2970*/  SEL R185, R185, 0xffffffe0, !P1 ;  /* 0xffffffe0b9b97807 */ /* 0x000fe20004800000 */
[C---:B------:R-:W-:Y:S01]  /*2980*/  IMAD.IADD R221, R198.reuse, 0x1, R6 ;  /* 0x00000001c6dd7824 */ /* 0x040fe200078e0206 */
[C---:B------:R-:W-:Y:S01]  /*2990*/  IADD3 R219, R198.reuse, R5, RZ ;  /* 0x00000005c6db7210 */ /* 0x040fe20007ffe0ff */
[C---:B------:R-:W-:Y:S01]  /*29a0*/  IMAD.IADD R215, R198.reuse, 0x1, R3 ;  /* 0x00000001c6d77824 */ /* 0x040fe200078e0203 */
[----:B------:R-:W-:Y:S01]  /*29b0*/  IADD3 R213, R198, R0, RZ ;  /* 0x00000000c6d57210 */ /* 0x000fe20007ffe0ff */
[----:B------:R-:W-:Y:S01]  /*29c0*/  IMAD.IADD R177, R185, 0x1, R176 ;  /* 0x00000001b9b17824 */ /* 0x000fe200078e02b0 */
[----:B------:R-:W-:Y:S01]  /*29d0*/  SEL R180, R180, 0xffffffc0, !P2 ;  /* 0xffffffc0b4b47807 */ /* 0x000fe20005000000 */
[C---:B------:R-:W-:Y:S01]  /*29e0*/  IMAD.IADD R220, R198.reuse, 0x1, R221 ;  /* 0x00000001c6dc7824 */ /* 0x040fe200078e02dd */
[C---:B------:R-:W-:Y:S01]  /*29f0*/  IADD3 R216, R198.reuse, R217, RZ ;  /* 0x000000d9c6d87210 */ /* 0x040fe20007ffe0ff */
[C---:B------:R-:W-:Y:S01]  /*2a00*/  IMAD.IADD R214, R198.reuse, 0x1, R215 ;  /* 0x00000001c6d67824 */ /* 0x040fe200078e02d7 */
[----:B------:R-:W-:Y:S01]  /*2a10*/  IADD3 R182, R181, R185, RZ ;  /* 0x000000b9b5b67210 */ /* 0x000fe20007ffe0ff */
[----:B------:R-:W-:-:S02]  /*2a20*/  IMAD.IADD R218, R198, 0x1, R219 ;  /* 0x00000001c6da7824 */ /* 0x000fc400078e02db */
[----:B------:R-:W-:Y:S01]  /*2a30*/  IMAD.IADD R212, R198, 0x1, R213 ;  /* 0x00000001c6d47824 */ /* 0x000fe200078e02d5 */
[----:B------:R-:W-:Y:S01]  /*2a40*/  CS2R R32, SRZ ;  /* 0x0000000000207805 */ /* 0x000fe2000001ff00 */
[----:B------:R-:W-:Y:S01]  /*2a50*/  IMAD.WIDE.U32 R210, R210, -0x2daee0ad, RZ ;  /* 0xd2511f53d2d27825 */ /* 0x000fe200078e00ff */
[C---:B------:R-:W-:Y:S02]  /*2a60*/  IADD3 R184, R180.reuse, R182, RZ ;  /* 0x000000b6b4b87210 */ /* 0x040fe40007ffe0ff */
[----:B------:R-:W-:Y:S01]  /*2a70*/  IADD3 R178, R180, R177, RZ ;  /* 0x000000b1b4b27210 */ /* 0x000fe20007ffe0ff */
[----:B------:R-:W-:Y:S01]  /*2a80*/  IMAD.IADD R183, R181, 0x1, R180 ;  /* 0x00000001b5b77824 */ /* 0x000fe200078e02b4 */
[----:B------:R-:W-:Y:S01]  /*2a90*/  IADD3 R226, R198, R220, RZ ;  /* 0x000000dcc6e27210 */ /* 0x000fe20007ffe0ff */
[----:B------:R-:W-:Y:S01]  /*2aa0*/  IMAD.IADD R179, R180, 0x1, R176 ;  /* 0x00000001b4b37824 */ /* 0x000fe200078e02b0 */
[----:B------:R-:W-:Y:S01]  /*2ab0*/  IADD3 R223, R198, R214, RZ ;  /* 0x000000d6c6df7210 */ /* 0x000fe20007ffe0ff */
[----:B------:R-:W-:-:S02]  /*2ac0*/  IMAD R252, R2, 0x38, RZ ;  /* 0x0000003802fc7824 */ /* 0x000fc400078e02ff */
[C---:B------:R-:W-:Y:S02]  /*2ad0*/  IMAD.IADD R225, R198.reuse, 0x1, R218 ;  /* 0x00000001c6e17824 */ /* 0x040fe400078e02da */
[C---:B------:R-:W-:Y:S02]  /*2ae0*/  IMAD.IADD R224, R198.reuse, 0x1, R216 ;  /* 0x00000001c6e07824 */ /* 0x040fe400078e02d8 */
[----:B------:R-:W-:Y:S02]  /*2af0*/  IMAD.IADD R222, R198, 0x1, R212 ;  /* 0x00000001c6de7824 */ /* 0x000fe400078e02d4 */
.L_x_1245:
[----:B------:R-:W0:Y:S01]  /*2b00*/  LDGDEPBAR ;  /* 0x00000000000079af */ /* 0x000e220000000000 */
[----:B------:R-:W-:Y:S01]  /*2b10*/  IMAD.IADD R0, R175, 0x1, R185 ;  /* 0x00000001af007824 */ /* 0x000fe200078e02b9 */
        /* <DEDUP_REMOVED lines=83> */
[----:B------:R-:W-:Y:S02]  /*3050*/  FSETP.NEU.FTZ.AND P0, PT, R202, -INF , PT ;  /* 0xff800000ca00780b */ /* 0x000fe40003f1d000 */
        /* <DEDUP_REMOVED lines=306> */
[----:B------:R-:W-:Y:S01]  /*4380*/  FSETP.GE.FTZ.AND P0, PT, R87, RZ, PT ;  /* 0x000000ff5700720b */ /* 0x000fe20003f16000 */
[C---:B-1----:R-:W-:Y:S08]  /*4390*/  HMMA.16816.F32.BF16 R12, R68.reuse, R72, R12 ;  /* 0x00000048440c723c */ /* 0x042ff0000004180c */
[----:B------:R-:W-:Y:S07]  /*43a0*/  HMMA.16816.F32.BF16 R16, R68, R74, R16 ;  /* 0x0000004a4410723c */ /* 0x000fee0000041810 */
[----:B------:R-:W-:Y:S09]  /*43b0*/  FMUL.FTZ R70, R85, R8 ;  /* 0x0000000855467220 */ /* 0x000ff20000410000 */
[C---:B------:R-:W-:Y:S02]  /*43c0*/  FADD.FTZ R5, -R2.reuse, R12 ;  /* 0x0000000c02057221 */ /* 0x040fe40000010100 */
[----:B------:R-:W-:Y:S03]  /*43d0*/  FADD.FTZ R4, -R2, R13 ;  /* 0x0000000d02047221 */ /* 0x000fe60000010100 */
[-C--:B------:R-:W-:Y:S02]  /*43e0*/  FSEL R5, R5, R2.reuse, P5 ;  /* 0x0000000205057208 */ /* 0x080fe40002800000 */
[-C--:B------:R-:W-:Y:S01]  /*43f0*/  FSEL R4, R4, R2.reuse, P4 ;  /* 0x0000000204047208 */ /* 0x080fe20002000000 */
[----:B------:R-:W-:Y:S01]  /*4400*/  FADD.FTZ R3, -R2, R16 ;  /* 0x0000001002037221 */ /* 0x000fe20000010100 */
[----:B------:R-:W-:Y:S01]  /*4410*/  FSETP.GE.FTZ.AND P5, PT, R86, RZ, PT ;  /* 0x000000ff5600720b */ /* 0x000fe20003fb6000 */
[----:B------:R-:W-:Y:S01]  /*4420*/  FMUL.FTZ R71, R83, R5 ;  /* 0x0000000553477220 */ /* 0x000fe20000410000 */
[----:B------:R-:W-:Y:S01]  /*4430*/  FSETP.GE.FTZ.AND P4, PT, R82, RZ, PT ;  /* 0x000000ff5200720b */ /* 0x000fe20003f96000 */
[----:B------:R-:W-:Y:S01]  /*4440*/  FADD.FTZ R5, -R0, R11 ;  /* 0x0000000b00057221 */ /* 0x000fe20000010100 */
[----:B------:R-:W-:Y:S01]  /*4450*/  FSEL R3, R3, R2, P2 ;  /* 0x0000000203037208 */ /* 0x000fe20001000000 */
[----:B------:R-:W-:Y:S01]  /*4460*/  @P1 FADD.FTZ R2, -R2, R17 ;  /* 0x0000001102021221 */ /* 0x000fe20000010100 */
[----:B------:R-:W-:Y:S01]  /*4470*/  FSETP.GE.FTZ.AND P1, PT, R90, RZ, PT ;  /* 0x000000ff5a00720b */ /* 0x000fe20003f36000 */
[----:B------:R-:W-:Y:S01]  /*4480*/  FMUL.FTZ R69, R80, R4 ;  /* 0x0000000450457220 */ /* 0x000fe20000410000 */
[----:B------:R-:W-:Y:S01]  /*4490*/  FSEL R5, R5, R0, P5 ;  /* 0x0000000005057208 */ /* 0x000fe20002800000 */
[----:B------:R-:W-:Y:S01]  /*44a0*/  FMUL.FTZ R68, R77, R3 ;  /* 0x000000034d447220 */ /* 0x000fe20000410000 */
[----:B------:R-:W-:Y:S01]  /*44b0*/  ISETP.GE.AND P5, PT, R197, 0x1, PT ;  /* 0x00000001c500780c */ /* 0x000fe20003fa6270 */
[----:B------:R-:W-:Y:S01]  /*44c0*/  FADD.FTZ R3, -R0, R7 ;  /* 0x0000000700037221 */ /* 0x000fe20000010100 */
[----:B------:R-:W-:Y:S01]  /*44d0*/  FSETP.GE.FTZ.AND P2, PT, R91, RZ, PT ;  /* 0x000000ff5b00720b */ /* 0x000fe20003f56000 */
[----:B------:R-:W-:Y:S01]  /*44e0*/  FMUL.FTZ R17, R76, R2 ;  /* 0x000000024c117220 */ /* 0x000fe20000410000 */
[-C--:B------:R-:W-:Y:S01]  /*44f0*/  FSEL R2, R10, R0.reuse, P0 ;  /* 0x000000000a027208 */ /* 0x080fe20000000000 */
[----:B------:R-:W-:Y:S01]  /*4500*/  FADD.FTZ R4, -R0, R14 ;  /* 0x0000000e00047221 */ /* 0x000fe20000010100 */
[----:B------:R-:W-:Y:S01]  /*4510*/  FSETP.GE.FTZ.AND P0, PT, R78, RZ, PT ;  /* 0x000000ff4e00720b */ /* 0x000fe20003f16000 */
[----:B------:R-:W-:Y:S01]  /*4520*/  FMUL.FTZ R11, R86, R5 ;  /* 0x00000005560b7220 */ /* 0x000fe20000410000 */
[----:B------:R-:W-:Y:S01]  /*4530*/  FSEL R3, R3, R0, P1 ;  /* 0x0000000003037208 */ /* 0x000fe20000800000 */
[----:B------:R-:W-:Y:S01]  /*4540*/  FMUL.FTZ R12, R87, R2 ;  /* 0x00000002570c7220 */ /* 0x000fe20000410000 */
[-C--:B------:R-:W-:Y:S01]  /*4550*/  FSEL R6, R6, R0.reuse, P2 ;  /* 0x0000000006067208 */ /* 0x080fe20001000000 */
[----:B------:R-:W-:Y:S01]  /*4560*/  FADD.FTZ R2, -R0, R18 ;  /* 0x0000001200027221 */ /* 0x000fe20000010100 */
[----:B------:R-:W-:Y:S01]  /*4570*/  FSETP.GE.FTZ.AND P2, PT, R81, RZ, PT ;  /* 0x000000ff5100720b */ /* 0x000fe20003f56000 */
[----:B------:R-:W-:Y:S01]  /*4580*/  FMUL.FTZ R13, R90, R3 ;  /* 0x000000035a0d7220 */ /* 0x000fe20000410000 */
[----:B------:R-:W-:Y:S01]  /*4590*/  FSETP.GE.FTZ.AND P1, PT, R79, RZ, PT ;  /* 0x000000ff4f00720b */ /* 0x000fe20003f36000 */
[----:B------:R-:W-:Y:S01]  /*45a0*/  FADD.FTZ R3, -R0, R15 ;  /* 0x0000000f00037221 */ /* 0x000fe20000010100 */
[----:B------:R-:W-:Y:S01]  /*45b0*/  FSEL R4, R4, R0, P4 ;  /* 0x0000000004047208 */ /* 0x000fe20002000000 */
[----:B------:R-:W-:Y:S01]  /*45c0*/  FMUL.FTZ R16, R91, R6 ;  /* 0x000000065b107220 */ /* 0x000fe20000410000 */
[-C--:B------:R-:W-:Y:S02]  /*45d0*/  FSEL R2, R2, R0.reuse, P1 ;  /* 0x0000000002027208 */ /* 0x080fe40000800000 */
[----:B------:R-:W-:Y:S01]  /*45e0*/  FSEL R3, R3, R0, P2 ;  /* 0x0000000003037208 */ /* 0x000fe20001000000 */
[----:B------:R-:W-:Y:S02]  /*45f0*/  @P0 FADD.FTZ R0, -R0, R19 ;  /* 0x0000001300000221 */ /* 0x000fe40000010100 */
        /* <DEDUP_REMOVED lines=11> */
[C---:B------:R-:W-:Y:S02]  /*46b0*/  LEA R3, P0, R2.reuse, R192, 0x1 ;  /* 0x000000c002037211 */ /* 0x040fe400078008ff */
        /* <DEDUP_REMOVED lines=18> */
.L_x_1243:
        /* <DEDUP_REMOVED lines=107> */
.L_x_1244:
        /* <DEDUP_REMOVED lines=78> */
[----:B------:R-:W-:Y:S02]  /*5370*/  IMAD R158, R158, 0x18, RZ ;  /* 0x000000189e9e7824 */ /* 0x000fe400078e02ff */
[----:B------:R-:W-:Y:S02]  /*5380*/  IMAD R159, R159, c[0x0][0x1c0], RZ ;  /* 0x000070009f9f7a24 */ /* 0x000fe400078e02ff */
[-C--:B------:R-:W-:Y:S04]  /*5390*/  HMMA.16816.F32.BF16 R76, R160, R150.reuse, R76 ;  /* 0x00000096a04c723c */ /* 0x080fe8000004184c */
[----:B------:R-:W-:Y:S04]  /*53a0*/  @P5 IMAD.WIDE R148, R209, 0x4, R200 ;  /* 0x00000004d1945825 */ /* 0x000fe800078e02c8 */
[C---:B------:R-:W-:Y:S01]  /*53b0*/  HMMA.16816.F32.BF16 R80, R152.reuse, R150, R80 ;  /* 0x000000969850723c */ /* 0x040fe20000041850 */
[----:B------:R1:W5:Y:S03]  /*53c0*/  @P5 LDG.E R199, [R148.64] ;  /* 0x0000000694c75981 */ /* 0x000366000c1e1900 */
[----:B------:R-:W-:Y:S01]  /*53d0*/  IMAD.SHL.U32 R159, R159, 0x20, RZ ;  /* 0x000000209f9f7824 */ /* 0x000fe200078e00ff */
        /* <DEDUP_REMOVED lines=19> */
[-C--:B--2---:R-:W-:Y:S03]  /*5510*/  LEA R4, P0, R252, R188.reuse, 0x2 ;  /* 0x000000bcfc047211 */ /* 0x084fe600078010ff */
        /* <DEDUP_REMOVED lines=30> */
[CC--:B-1----:R-:W-:Y:S02]  /*5700*/  LEA R8, P2, R219.reuse, R188.reuse, 0x2 ;  /* 0x000000bcdb087211 */ /* 0x0c2fe400078410ff */
[CC--:B--2---:R-:W-:Y:S02]  /*5710*/  LEA R4, P0, R248.reuse, R188.reuse, 0x2 ;  /* 0x000000bcf8047211 */ /* 0x0c4fe400078010ff */
        /* <DEDUP_REMOVED lines=159> */
[----:B------:R-:W-:-:S02]  /*6110*/  FMUL.FTZ R48, R44, c[0x0][0x2dc] ;  /* 0x0000b7002c307a20 */ /* 0x000fc40000410000 */
[----:B------:R-:W-:Y:S01]  /*6120*/  FMUL.FTZ R10, R45, c[0x0][0x2dc] ;  /* 0x0000b7002d0a7a20 */ /* 0x000fe20000410000 */
[----:B------:R-:W1:Y:S01]  /*6130*/  S2R R157, SR_CTAID.Y ;  /* 0x00000000009d7919 */ /* 0x000e620000002600 */
[----:B------:R-:W-:Y:S02]  /*6140*/  FMUL.FTZ R70, R40, c[0x0][0x2dc] ;  /* 0x0000b70028467a20 */ /* 0x000fe40000410000 */
[----:B------:R-:W-:Y:S01]  /*6150*/  FMUL.FTZ R14, R41, c[0x0][0x2dc] ;  /* 0x0000b700290e7a20 */ /* 0x000fe20000410000 */
[----:B------:R-:W-:Y:S01]  /*6160*/  F2FP.BF16.PACK_AB R10, R10, R48 ;  /* 0x000000300a0a723e */ /* 0x000fe200000010ff */
[----:B------:R-:W-:Y:S01]  /*6170*/  FMUL.FTZ R100, R100, c[0x0][0x2e0] ;  /* 0x0000b80064647a20 */ /* 0x000fe20000410000 */
[----:B------:R-:W2:Y:S01]  /*6180*/  S2R R96, SR_CTAID.Y ;  /* 0x0000000000607919 */ /* 0x000ea20000002600 */
        /* <DEDUP_REMOVED lines=17> */
[----:B-1----:R-:W-:Y:S01]  /*62a0*/  SHF.R.S32.HI R97, RZ, 0x1f, R157 ;  /* 0x0000001fff617819 */ /* 0x002fe2000001149d */
        /* <DEDUP_REMOVED lines=168> */
[----:B-1----:R-:W-:-:S05]  /*6d30*/  @P0 IADD3 R0, R231, R250, RZ ;  /* 0x000000fae7000210 */ /* 0x002fca0007ffe0ff */
[----:B---3--:R-:W-:-:S04]  /*6d40*/  @P0 IMAD.WIDE.U32 R2, R0, c[0x0][0x3a0], RZ ;  /* 0x0000e80000020a25 */ /* 0x008fc800078e00ff */
[----:B------:R-:W-:Y:S01]  /*6d50*/  @P0 IMAD R5, R0, c[0x0][0x3a4], R3 ;  /* 0x0000e90000050a24 */ /* 0x000fe200078e0203 */
[----:B------:R-:W-:Y:S01]  /*6d60*/  @P0 MOV R4, R2 ;  /* 0x0000000200040202 */ /* 0x000fe20000000f00 */
[----:B------:R-:W-:Y:S05]  /*6d70*/  @P0 BRA `(.L_x_1246) ;  /* 0x000000a000000947 */ /* 0x000fea0003800000 */
[----:B--2---:R-:W-:Y:S01]  /*6d80*/  SHF.R.S32.HI R0, RZ, 0x1f, R231 ;  /* 0x0000001fff007819 */ /* 0x004fe200000114e7 */
        /* <DEDUP_REMOVED lines=9> */
.L_x_1246:
        /* <DEDUP_REMOVED lines=15> */
.L_x_1247:
[----:B------:R-:W2:Y:S01]  /*6f10*/  LDL.64 R2, [R1] ;  /* 0x0000000001027983 */ /* 0x000ea20000100a00 */
[----:B------:R-:W-:Y:S01]  /*6f20*/  IMAD R23, R227, -0x40, R191 ;  /* 0xffffffc0e3177824 */ /* 0x000fe200078e02bf */
[----:B------:R-:W-:Y:S01]  /*6f30*/  BSSY B0, `(.L_x_1248) ;  /* 0x000002a000007945 */ /* 0x000fe20003800000 */
[----:B------:R-:W-:Y:S01]  /*6f40*/  IMAD R0, R251, c[0x0][0x3a0], RZ ;  /* 0x0000e800fb007a24 */ /* 0x000fe200078e02ff */
[----:B------:R-:W-:Y:S01]  /*6f50*/  BAR.SYNC.DEFER_BLOCKING 0x0 ;  /* 0x0000000000007b1d */ /* 0x000fe20000010000 */
[----:B------:R-:W-:Y:S02]  /*6f60*/  SHF.R.S32.HI R38, RZ, 0x1f, R232 ;  /* 0x0000001fff267819 */ /* 0x000fe400000114e8 */
[----:B------:R-:W-:Y:S01]  /*6f70*/  IMAD R0, R242, c[0x0][0x3a4], R0 ;  /* 0x0000e900f2007a24 */ /* 0x000fe200078e0200 */
[----:B------:R-:W-:-:S02]  /*6f80*/  ISETP.GE.AND P2, PT, R232, R23, PT ;  /* 0x00000017e800720c */ /* 0x000fc40003f46270 */
[----:B------:R-:W1:Y:S04]  /*6f90*/  S2R R6, SR_CTAID.Z ;  /* 0x0000000000067919 */ /* 0x000e680000002700 */
[----:B------:R-:W3:Y:S04]  /*6fa0*/  S2R R39, SR_CTAID.Z ;  /* 0x0000000000277919 */ /* 0x000ee80000002700 */
[----:B------:R4:W2:Y:S04]  /*6fb0*/  LDS.128 R32, [R196+0x13000] ;  /* 0x01300000c4207984 */ /* 0x0008a80000000c00 */
[----:B------:R4:W2:Y:S01]  /*6fc0*/  LDS.128 R28, [R196+0x15000] ;  /* 0x01500000c41c7984 */ /* 0x0008a20000000c00 */
[----:B-1----:R-:W-:-:S03]  /*6fd0*/  SHF.R.S32.HI R64, RZ, 0x1f, R6 ;  /* 0x0000001fff407819 */ /* 0x002fc60000011406 */
[----:B------:R4:W1:Y:S04]  /*6fe0*/  LDS.128 R24, [R196+0x17000] ;  /* 0x01700000c4187984 */ /* 0x0008680000000c00 */
[----:B------:R4:W1:Y:S04]  /*6ff0*/  LDS.128 R48, [R196+0x18000] ;  /* 0x01800000c4307984 */ /* 0x0008680000000c00 */
[----:B------:R4:W1:Y:S04]  /*7000*/  LDS.128 R60, [R196+0x19000] ;  /* 0x01900000c43c7984 */ /* 0x0008680000000c00 */
[----:B------:R4:W1:Y:S04]  /*7010*/  LDS.128 R44, [R196+0x1a000] ;  /* 0x01a00000c42c7984 */ /* 0x0008680000000c00 */
[----:B------:R4:W1:Y:S04]  /*7020*/  LDS.128 R56, [R196+0x1b000] ;  /* 0x01b00000c4387984 */ /* 0x0008680000000c00 */
[----:B------:R4:W1:Y:S04]  /*7030*/  LDS.128 R40, [R196+0x1c000] ;  /* 0x01c00000c4287984 */ /* 0x0008680000000c00 */
[----:B------:R4:W1:Y:S01]  /*7040*/  LDS.128 R52, [R196+0x1d000] ;  /* 0x01d00000c4347984 */ /* 0x0008620000000c00 */
[----:B--2---:R-:W-:-:S02]  /*7050*/  MOV R20, R2 ;  /* 0x0000000200147202 */ /* 0x004fc40000000f00 */
[----:B------:R-:W-:-:S05]  /*7060*/  MOV R21, R3 ;  /* 0x0000000300157202 */ /* 0x000fca0000000f00 */
[----:B------:R-:W-:-:S05]  /*7070*/  IMAD.WIDE.U32 R2, R242, c[0x0][0x3a0], R20 ;  /* 0x0000e800f2027a25 */ /* 0x000fca00078e0014 */
[----:B------:R-:W-:-:S04]  /*7080*/  IADD3 R2, P0, R4, R2, RZ ;  /* 0x0000000204027210 */ /* 0x000fc80007f1e0ff */
[----:B------:R-:W-:Y:S01]  /*7090*/  IADD3.X R3, R5, R3, R0, P0, !PT ;  /* 0x0000000305037210 */ /* 0x000fe200007fe400 */
[----:B------:R-:W-:-:S04]  /*70a0*/  IMAD R0, R64, c[0x0][0x3b8], RZ ;  /* 0x0000ee0040007a24 */ /* 0x000fc800078e02ff */
[C---:B---3--:R-:W-:Y:S02]  /*70b0*/  IMAD R0, R39.reuse, c[0x0][0x3bc], R0 ;  /* 0x0000ef0027007a24 */ /* 0x048fe400078e0200 */
[----:B------:R-:W-:-:S05]  /*70c0*/  IMAD.WIDE.U32 R4, R39, c[0x0][0x3b8], R2 ;  /* 0x0000ee0027047a25 */ /* 0x000fca00078e0002 */
[----:B------:R-:W-:Y:S01]  /*70d0*/  IADD3 R22, R5, R0, RZ ;  /* 0x0000000005167210 */ /* 0x000fe20007ffe0ff */
[----:B------:R-:W-:Y:S05]  /*70e0*/  @P2 BRA `(.L_x_1249) ;  /* 0x000000e000002947 */ /* 0x000fea0003800000 */
[----:B-1--4-:R-:W1:Y:S01]  /*70f0*/  LDS.128 R12, [R196+0x14000] ;  /* 0x01400000c40c7984 */ /* 0x012e620000000c00 */
[----:B------:R-:W-:Y:S01]  /*7100*/  MOV R2, R4 ;  /* 0x0000000400027202 */ /* 0x000fe20000000f00 */
[----:B------:R-:W-:Y:S01]  /*7110*/  IMAD R0, R38, c[0x0][0x3a0], RZ ;  /* 0x0000e80026007a24 */ /* 0x000fe200078e02ff */
[----:B------:R-:W-:Y:S01]  /*7120*/  MOV R3, R22 ;  /* 0x0000001600037202 */ /* 0x000fe20000000f00 */
[----:B------:R-:W2:Y:S02]  /*7130*/  LDS.128 R8, [R196+0x12000] ;  /* 0x01200000c4087984 */ /* 0x000ea40000000c00 */
[C---:B------:R-:W-:Y:S02]  /*7140*/  IMAD R0, R232.reuse, c[0x0][0x3a4], R0 ;  /* 0x0000e900e8007a24 */ /* 0x040fe400078e0200 */
[----:B------:R-:W3:Y:S01]  /*7150*/  LDS.128 R16, [R196+0x16000] ;  /* 0x01600000c4107984 */ /* 0x000ee20000000c00 */
[----:B------:R-:W-:-:S05]  /*7160*/  IMAD.WIDE.U32 R6, R232, c[0x0][0x3a0], R2 ;  /* 0x0000e800e8067a25 */ /* 0x000fca00078e0002 */
[----:B------:R-:W-:Y:S02]  /*7170*/  IADD3 R0, R7, R0, RZ ;  /* 0x0000000007007210 */ /* 0x000fe40007ffe0ff */
[----:B------:R-:W-:-:S04]  /*7180*/  LEA R2, P0, R6, c[0x0][0x340], 0x1 ;  /* 0x0000d00006027a11 */ /* 0x000fc800078008ff */
[----:B------:R-:W-:-:S05]  /*7190*/  LEA.HI.X R3, R6, c[0x0][0x344], R0, 0x1, P0 ;  /* 0x0000d10006037a11 */ /* 0x000fca00000f0c00 */
[----:B-1----:R1:W-:Y:S04]  /*71a0*/  STG.E.128 [R2.64+0x80], R12 ;  /* 0x0000800c02007986 */ /* 0x0023e8000c101d06 */
[----:B--2---:R1:W-:Y:S04]  /*71b0*/  STG.E.128 [R2.64], R8 ;  /* 0x0000000802007986 */ /* 0x0043e8000c101d06 */
[----:B---3--:R1:W-:Y:S02]  /*71c0*/  STG.E.128 [R2.64+0x100], R16 ;  /* 0x0001001002007986 */ /* 0x0083e4000c101d06 */
.L_x_1249:
[----:B-1--4-:R-:W-:Y:S05]  /*71d0*/  BSYNC B0 ;  /* 0x0000000000007941 */ /* 0x012fea0003800000 */
.L_x_1248:
[----:B------:R-:W-:Y:S01]  /*71e0*/  IADD3 R0, R232, 0x20, RZ ;  /* 0x00000020e8007810 */ /* 0x000fe20007ffe0ff */
[----:B------:R-:W-:Y:S03]  /*71f0*/  BSSY B0, `(.L_x_1250) ;  /* 0x0000010000007945 */ /* 0x000fe60003800000 */
[----:B------:R-:W-:-:S13]  /*7200*/  ISETP.GE.AND P1, PT, R0, R23, PT ;  /* 0x000000170000720c */ /* 0x000fda0003f26270 */
[----:B------:R-:W-:Y:S05]  /*7210*/  @P1 BRA `(.L_x_1251) ;  /* 0x000000d000001947 */ /* 0x000fea0003800000 */
[----:B------:R-:W-:Y:S02]  /*7220*/  IADD3 R0, P0, R232, 0x20, RZ ;  /* 0x00000020e8007810 */ /* 0x000fe40007f1e0ff */
[----:B------:R-:W-:-:S03]  /*7230*/  MOV R3, R22 ;  /* 0x0000001600037202 */ /* 0x000fc60000000f00 */
        /* <DEDUP_REMOVED lines=10> */
[----:B------:R1:W-:Y:S02]  /*72e0*/  STG.E.128 [R2.64+0x100], R24 ;  /* 0x0001001802007986 */ /* 0x0003e4000c101d06 */
.L_x_1251:
[----:B------:R-:W-:Y:S05]  /*72f0*/  BSYNC B0 ;  /* 0x0000000000007941 */ /* 0x000fea0003800000 */
.L_x_1250:
[----:B-1----:R-:W-:Y:S01]  /*7300*/  IMAD.WIDE.U32 R2, R242, c[0x0][0x3a8], R20 ;  /* 0x0000ea00f2027a25 */ /* 0x002fe200078e0014 */
        /* <DEDUP_REMOVED lines=18> */
[----:B------:R1:W-:Y:S04]  /*7430*/  STG.E.128 [R2.64], R48 ;  /* 0x0000003002007986 */ /* 0x0003e8000c101d06 */
[----:B------:R1:W-:Y:S04]  /*7440*/  STG.E.128 [R2.64+0x80], R44 ;  /* 0x0000802c02007986 */ /* 0x0003e8000c101d06 */
[----:B------:R1:W-:Y:S02]  /*7450*/  STG.E.128 [R2.64+0x100], R40 ;  /* 0x0001002802007986 */ /* 0x0003e4000c101d06 */
.L_x_1253:
[----:B------:R-:W-:Y:S05]  /*7460*/  BSYNC B0 ;  /* 0x0000000000007941 */ /* 0x000fea0003800000 */
.L_x_1252:
        /* <DEDUP_REMOVED lines=15> */
.L_x_1242:
        /* <DEDUP_REMOVED lines=19> */
.L_x_1255:
        /* <DEDUP_REMOVED lines=15> */
.L_x_1256:
[----:B------:R-:W3:Y:S01]  /*7780*/  LDL.64 R16, [R1] ;  /* 0x0000000001107983 */ /* 0x000ee20000100a00 */
[----:B------:R-:W-:Y:S01]  /*7790*/  IMAD R9, R227, -0x40, R191 ;  /* 0xffffffc0e3097824 */ /* 0x000fe200078e02bf */
[----:B------:R-:W-:Y:S01]  /*77a0*/  BSSY B0, `(.L_x_1257) ;  /* 0x000001b000007945 */ /* 0x000fe20003800000 */
[----:B------:R-:W-:Y:S01]  /*77b0*/  IMAD R0, R251, c[0x0][0x3a0], RZ ;  /* 0x0000e800fb007a24 */ /* 0x000fe200078e02ff */
[----:B------:R-:W1:Y:S01]  /*77c0*/  S2R R6, SR_CTAID.Z ;  /* 0x0000000000067919 */ /* 0x000e620000002700 */
[----:B------:R-:W-:Y:S02]  /*77d0*/  SHF.R.S32.HI R12, RZ, 0x1f, R232 ;  /* 0x0000001fff0c7819 */ /* 0x000fe400000114e8 */
[----:B------:R-:W-:Y:S01]  /*77e0*/  IMAD R0, R242, c[0x0][0x3a4], R0 ;  /* 0x0000e900f2007a24 */ /* 0x000fe200078e0200 */
[----:B------:R-:W4:Y:S01]  /*77f0*/  S2R R13, SR_CTAID.Z ;  /* 0x00000000000d7919 */ /* 0x000f220000002700 */
[----:B------:R-:W-:-:S02]  /*7800*/  ISETP.GE.AND P2, PT, R232, R9, PT ;  /* 0x00000009e800720c */ /* 0x000fc40003f46270 */
[----:B-1----:R-:W-:-:S05]  /*7810*/  SHF.R.S32.HI R14, RZ, 0x1f, R6 ;  /* 0x0000001fff0e7819 */ /* 0x002fca0000011406 */
[----:B------:R-:W-:-:S04]  /*7820*/  IMAD R8, R14, c[0x0][0x3b8], RZ ;  /* 0x0000ee000e087a24 */ /* 0x000fc800078e02ff */
[----:B----4-:R-:W-:Y:S02]  /*7830*/  IMAD R8, R13, c[0x0][0x3bc], R8 ;  /* 0x0000ef000d087a24 */ /* 0x010fe400078e0208 */
[----:B---3--:R-:W-:-:S05]  /*7840*/  IMAD.WIDE.U32 R2, R242, c[0x0][0x3a0], R16 ;  /* 0x0000e800f2027a25 */ /* 0x008fca00078e0010 */
[----:B------:R-:W-:-:S04]  /*7850*/  IADD3 R4, P0, R4, R2, RZ ;  /* 0x0000000204047210 */ /* 0x000fc80007f1e0ff */
        /* <DEDUP_REMOVED lines=15> */
.L_x_1258:
[----:B------:R-:W-:Y:S05]  /*7950*/  BSYNC B0 ;  /* 0x0000000000007941 */ /* 0x000fea0003800000 */
.L_x_1257:
        /* <DEDUP_REMOVED lines=16> */
.L_x_1260:
[----:B------:R-:W-:Y:S05]  /*7a60*/  BSYNC B0 ;  /* 0x0000000000007941 */ /* 0x000fea0003800000 */
.L_x_1259:
        /* <DEDUP_REMOVED lines=22> */
.L_x_1262:
[----:B------:R-:W-:Y:S05]  /*7bd0*/  BSYNC B0 ;  /* 0x0000000000007941 */ /* 0x000fea0003800000 */
.L_x_1261:
        /* <DEDUP_REMOVED lines=13> */
.L_x_1254:
[----:B------:R-:W-:Y:S05]  /*7cb0*/  BSYNC B1 ;  /* 0x0000000000017941 */ /* 0x000fea0003800000 */
.L_x_1237:
[----:B------:R-:W-:-:S04]  /*7cc0*/  IADD3 R227, R227, c[0x0][0xc], RZ ;  /* 0x00000300e3e37a10 */ /* 0x000fc80007ffe0ff */
[----:B------:R-:W-:-:S13]  /*7cd0*/  ISETP.GE.AND P0, PT, R227, UR5, PT ;  /* 0x00000005e3007c0c */ /* 0x000fda000bf06270 */
[----:B------:R-:W-:Y:S01]  /*7ce0*/  @P0 CALL.REL.NOINC `(.L_x_1263) ;  /* 0x0000001000000944 */ /* 0x000fe20003c00000 */
[----:B------:R-:W-:Y:S05]  /*7cf0*/  BRA `(.L_x_1264) ;  /* 0xffff8ba000007947 */ /* 0x000fea000383ffff */
.L_x_1263:
[----:B------:R-:W-:Y:S05]  /*7d00*/  EXIT ;  /* 0x000000000000794d */ /* 0x000fea0003800000 */
.L_x_1265:
        /* <DEDUP_REMOVED lines=15> */
.L_x_1610:


//--------------------- .text._ZN5flash44flash_bwd_dq_dk_dv_loop_seqk_parallel_kernelI23Flash_bwd_kernel_traitsILi192ELi64ELi64ELi8ELi4ELi2ELi2ELb0ELb0EN7cutlass10bfloat16_tE19Flash_kernel_traitsILi192ELi64ELi64ELi8ES3_EELb0ELb0ELb0ELb0ELb0ELb1ELb1EEEvNS_16Flash_bwd_paramsE --------------------------
	.section	.text._ZN5flash44flash_bwd_dq_dk_dv_loop_seqk_parallel_kernelI23Flash_bwd_kernel_traitsILi192ELi64ELi64ELi8ELi4ELi2ELi2ELb0ELb0EN7cutlass10bfloat16_tE19Flash_kernel_traitsILi192ELi64ELi64ELi8ES3_EELb0ELb0ELb0ELb0ELb0ELb1ELb1EEEvNS_16Flash_bwd_paramsE,"ax",@progbits
	.sectioninfo	@"SHI_REGISTERS=255"
	.align	128
        .global         _ZN5flash44flash_bwd_dq_dk_dv_loop_seqk_parallel_kernelI23Flash_bwd_kernel_traitsILi192ELi64ELi64ELi8ELi4ELi2ELi2ELb0ELb0EN7cutlass10bfloat16_tE19Flash_kernel_traitsILi192ELi64ELi64ELi8ES3_EELb0ELb0ELb0ELb0ELb0ELb1ELb1EEEvNS_16Flash_bwd_paramsE
        .type           _ZN5flash44flash_bwd_dq_dk_dv_loop_seqk_parallel_kernelI23Flash_bwd_kernel_traitsILi192ELi64ELi64ELi8ELi4ELi2ELi2ELb0ELb0EN7cutlass10bfloat16_tE19Flash_kernel_traitsILi192ELi64ELi64ELi8ES3_EELb0ELb0ELb0ELb0ELb0ELb1ELb1EEEvNS_16Flash_bwd_paramsE,@function
        .size           _ZN5flash44flash_bwd_dq_dk_dv_loop_seqk_parallel_kernelI23Flash_bwd_kernel_traitsILi192ELi64ELi64ELi8ELi4ELi2ELi2ELb0ELb0EN7cutlass10bfloat16_tE19Flash_kernel_traitsILi192ELi64ELi64ELi8ES3_EELb0ELb0ELb0ELb0ELb0ELb1ELb1EEEvNS_16Flash_bwd_paramsE,(.L_x_1611 - _ZN5flash44flash_bwd_dq_dk_dv_loop_seqk_parallel_kernelI23Flash_bwd_kernel_traitsILi192ELi64ELi64ELi8ELi4ELi2ELi2ELb0ELb0EN7cutlass10bfloat16_tE19Flash_kernel_traitsILi192ELi64ELi64ELi8ES3_EELb0ELb0ELb0ELb0ELb0ELb1ELb1EEEvNS_16Flash_bwd_paramsE)
        .other          _ZN5flash44flash_bwd_dq_dk_dv_loop_seqk_parallel_kernelI23Flash_bwd_kernel_traitsILi192ELi64ELi64ELi8ELi4ELi2ELi2ELb0ELb0EN7cutlass10bfloat16_tE19Flash_kernel_traitsILi192ELi64ELi64ELi8ES3_EELb0ELb0ELb0ELb0ELb0ELb1ELb1EEEvNS_16Flash_bwd_paramsE,@"STO_CUDA_ENTRY STV_DEFAULT"
_ZN5flash44flash_bwd_dq_dk_dv_loop_seqk_parallel_kernelI23Flash_bwd_kernel_traitsILi192ELi64ELi64ELi8ELi4ELi2ELi2ELb0ELb0EN7cutlass10bfloat16_tE19Flash_kernel_traitsILi192ELi64ELi64ELi8ES3_EELb0ELb0ELb0ELb0ELb0ELb1ELb1EEEvNS_16Flash_bwd_paramsE:
.text._ZN5flash44flash_bwd_dq_dk_dv_loop_seqk_parallel_kernelI23Flash_bwd_kernel_traitsILi192ELi64ELi64ELi8ELi4ELi2ELi2ELb0ELb0EN7cutlass10bfloat16_tE19Flash_kernel_traitsILi192ELi64ELi64ELi8ES3_EELb0ELb0ELb0ELb0ELb0ELb1ELb1EEEvNS_16Flash_bwd_paramsE:
        /* <DEDUP_REMOVED lines=146> */
.L_x_1294:
        /* <DEDUP_REMOVED lines=35> */
.L_x_1266:
        /* <DEDUP_REMOVED lines=44> */
.L_x_1268:
        /* <DEDUP_REMOVED lines=15> */
.L_x_1269:
        /* <DEDUP_REMOVED lines=86> */
.L_x_1270:
[----:B------:R-:W-:-:S04]  /*1460*/  IMAD R15, R33, c[0x0][0x1c0], R32 ;  /* 0x00007000210f7a24 */ /* 0x000fc800078e0220 */
[----:B------:R-:W-:Y:S02]  /*1470*/  IMAD R15, R15, c[0x0][0x224], RZ ;  /* 0x000089000f0f7a24 */ /* 0x000fe400078e02ff */
.L_x_1271:
        /* <DEDUP_REMOVED lines=348> */
.L_x_1275:
        /* <DEDUP_REMOVED lines=17> */
[----:B------:R-:W-:Y:S03]  /*2b50*/  LDSM.16.M88.4 R92, [R3] ;  /* 0x00000000035c783b */ /* 0x000fe60000000200 */
        /* <DEDUP_REMOVED lines=208> */
[----:B------:R-:W-:Y:S06]  /*3860*/  STS [R202+0x20400], R3 ;  /* 0x02040003ca007388 */ /* 0x000fec0000000800 */
[----:B------:R2:W-:Y:S01]  /*3870*/  STS [R203+0x20000], R2 ;  /* 0x02000002cb007388 */ /* 0x0005e20000000800 */
[----:B-1----:R-:W-:Y:S05]  /*3880*/  F2FP.BF16.PACK_AB R0, R150, R151 ;  /* 0x000000979600723e */ /* 0x002fea00000010ff */
[----:B------:R1:W-:Y:S06]  /*3890*/  STS [R203+0x20400], R0 ;  /* 0x02040000cb007388 */ /* 0x0003ec0000000800 */
[----:B------:R-:W-:Y:S06]  /*38a0*/  LDSM.16.M88.4 R16, [R176+0xc000] ;  /* 0x00c00000b010783b */ /* 0x000fec0000000200 */
[----:B------:R-:W3:Y:S06]  /*38b0*/  LDSM.16.M88.4 R8, [R169+0x18000] ;  /* 0x01800000a908783b */ /* 0x000eec0000000200 */
[----:B------:R-:W4:Y:S06]  /*38c0*/  LDSM.16.M88.4 R68, [R169+0x18800] ;  /* 0x01880000a944783b */ /* 0x000f2c0000000200 */
[----:B--2---:R-:W2:Y:S06]  /*38d0*/  LDG.E R2, [R76.64] ;  /* 0x000000064c027981 */ /* 0x004eac000c1e1900 */
[----:B------:R-:W-:Y:S06]  /*38e0*/  LDSM.16.M88.4 R72, [R177+0xc000] ;  /* 0x00c00000b148783b */ /* 0x000fec0000000200 */
[----:B-1----:R-:W2:Y:S01]  /*38f0*/  LDG.E R0, [R76.64+0x20] ;  /* 0x000020064c007981 */ /* 0x002ea2000c1e1900 */
[C---:B---3--:R-:W-:Y:S08]  /*3900*/  HMMA.16816.F32.BF16 R4, R16.reuse, R8, RZ ;  /* 0x000000081004723c */ /* 0x048ff000000418ff */
        /* <DEDUP_REMOVED lines=78> */
[C---:B--2---:R-:W-:Y:S02]  /*3df0*/  FADD.FTZ R3, -R2.reuse, R5 ;  /* 0x0000000502037221 */ /* 0x044fe40000010100 */
[----:B------:R-:W-:Y:S02]  /*3e00*/  FADD.FTZ R4, -R2, R4 ;  /* 0x0000000402047221 */ /* 0x000fe40000010100 */
[----:B------:R-:W-:Y:S02]  /*3e10*/  FMUL.FTZ R3, R148, R3 ;  /* 0x0000000394037220 */ /* 0x000fe40000410000 */
[----:B------:R-:W-:Y:S02]  /*3e20*/  FMUL.FTZ R4, R94, R4 ;  /* 0x000000045e047220 */ /* 0x000fe40000410000 */
[C---:B------:R-:W-:Y:S02]  /*3e30*/  FADD.FTZ R5, -R2.reuse, R8 ;  /* 0x0000000802057221 */ /* 0x040fe40000010100 */
[----:B------:R-:W-:Y:S02]  /*3e40*/  FADD.FTZ R8, -R2, R9 ;  /* 0x0000000902087221 */ /* 0x000fe40000010100 */
[----:B------:R-:W-:Y:S02]  /*3e50*/  FMUL.FTZ R5, R98, R5 ;  /* 0x0000000562057220 */ /* 0x000fe40000410000 */
[----:B------:R-:W-:Y:S01]  /*3e60*/  FMUL.FTZ R8, R97, R8 ;  /* 0x0000000861087220 */ /* 0x000fe20000410000 */
[C---:B-1----:R-:W-:Y:S07]  /*3e70*/  HMMA.16816.F32.BF16 R12, R68.reuse, R72, R12 ;  /* 0x00000048440c723c */ /* 0x042fee000004180c */
[----:B------:R-:W-:Y:S01]  /*3e80*/  FFMA.FTZ R72, -R88, R88, 1 ;  /* 0x3f80000058487423 */ /* 0x000fe20000010158 */
[----:B------:R-:W-:Y:S04]  /*3e90*/  HMMA.16816.F32.BF16 R16, R68, R74, R16 ;  /* 0x0000004a4410723c */ /* 0x000fe80000041810 */
[----:B------:R-:W-:Y:S03]  /*3ea0*/  FMUL.FTZ R72, R72, c[0x0][0x2ec] ;  /* 0x0000bb0048487a20 */ /* 0x000fe60000410000 */
[----:B------:R-:W-:Y:S02]  /*3eb0*/  FFMA.FTZ R71, -R83, R83, 1 ;  /* 0x3f80000053477423 */ /* 0x000fe40000010153 */
[----:B------:R-:W-:Y:S03]  /*3ec0*/  FMUL.FTZ R72, R4, R72 ;  /* 0x0000004804487220 */ /* 0x000fe60000410000 */
[----:B------:R-:W-:Y:S02]  /*3ed0*/  FMUL.FTZ R71, R71, c[0x0][0x2ec] ;  /* 0x0000bb0047477a20 */ /* 0x000fe40000410000 */
[----:B------:R-:W-:Y:S02]  /*3ee0*/  FFMA.FTZ R4, -R82, R82, 1 ;  /* 0x3f80000052047423 */ /* 0x000fe40000010152 */
[----:B------:R-:W-:Y:S02]  /*3ef0*/  FMUL.FTZ R71, R3, R71 ;  /* 0x0000004703477220 */ /* 0x000fe40000410000 */
[----:B------:R-:W-:Y:S02]  /*3f00*/  FFMA.FTZ R3, -R89, R89, 1 ;  /* 0x3f80000059037423 */ /* 0x000fe40000010159 */
[C---:B------:R-:W-:Y:S02]  /*3f10*/  FADD.FTZ R12, -R2.reuse, R12 ;  /* 0x0000000c020c7221 */ /* 0x040fe40000010100 */
[C---:B------:R-:W-:Y:S02]  /*3f20*/  FADD.FTZ R9, -R2.reuse, R13 ;  /* 0x0000000d02097221 */ /* 0x040fe40000010100 */
[C---:B------:R-:W-:Y:S02]  /*3f30*/  FADD.FTZ R68, -R2.reuse, R16 ;  /* 0x0000001002447221 */ /* 0x040fe40000010100 */
[----:B------:R-:W-:Y:S02]  /*3f40*/  FADD.FTZ R17, -R2, R17 ;  /* 0x0000001102117221 */ /* 0x000fe40000010100 */
[----:B------:R-:W-:Y:S02]  /*3f50*/  FMUL.FTZ R16, R3, c[0x0][0x2ec] ;  /* 0x0000bb0003107a20 */ /* 0x000fe40000410000 */
[----:B------:R-:W-:Y:S02]  /*3f60*/  FMUL.FTZ R13, R4, c[0x0][0x2ec] ;  /* 0x0000bb00040d7a20 */ /* 0x000fe40000410000 */
[----:B------:R-:W-:Y:S02]  /*3f70*/  FMUL.FTZ R16, R5, R16 ;  /* 0x0000001005107220 */ /* 0x000fe40000410000 */
[----:B------:R-:W-:Y:S02]  /*3f80*/  FFMA.FTZ R70, -R81, R81, 1 ;  /* 0x3f80000051467423 */ /* 0x000fe40000010151 */
[----:B------:R-:W-:Y:S02]  /*3f90*/  FFMA.FTZ R69, -R80, R80, 1 ;  /* 0x3f80000050457423 */ /* 0x000fe40000010150 */
[----:B------:R-:W-:Y:S02]  /*3fa0*/  FMUL.FTZ R4, R96, R68 ;  /* 0x0000004460047220 */ /* 0x000fe40000410000 */
[----:B------:R-:W-:Y:S02]  /*3fb0*/  FMUL.FTZ R5, R95, R17 ;  /* 0x000000115f057220 */ /* 0x000fe40000410000 */
[----:B------:R-:W-:Y:S02]  /*3fc0*/  FFMA.FTZ R68, -R79, R79, 1 ;  /* 0x3f8000004f447423 */ /* 0x000fe4000001014f */
[----:B------:R-:W-:Y:S02]  /*3fd0*/  FFMA.FTZ R17, -R78, R78, 1 ;  /* 0x3f8000004e117423 */ /* 0x000fe4000001014e */
        /* <DEDUP_REMOVED lines=8> */
[C---:B------:R-:W-:Y:S02]  /*4060*/  FADD.FTZ R2, -R0.reuse, R6 ;  /* 0x0000000600027221 */ /* 0x040fe40000010100 */
[----:B------:R-:W-:Y:S02]  /*4070*/  FADD.FTZ R3, -R0, R7 ;  /* 0x0000000700037221 */ /* 0x000fe40000010100 */
[----:B------:R-:W-:Y:S02]  /*4080*/  FMUL.FTZ R68, R4, R68 ;  /* 0x0000004404447220 */ /* 0x000fe40000410000 */
[----:B------:R-:W-:Y:S02]  /*4090*/  FMUL.FTZ R17, R5, R17 ;  /* 0x0000001105117220 */ /* 0x000fe40000410000 */
[----:B------:R-:W-:Y:S02]  /*40a0*/  FFMA.FTZ R4, -R93, R93, 1 ;  /* 0x3f8000005d047423 */ /* 0x000fe4000001015d */
[----:B------:R-:W-:Y:S02]  /*40b0*/  FFMA.FTZ R5, -R92, R92, 1 ;  /* 0x3f8000005c057423 */ /* 0x000fe4000001015c */
[----:B------:R-:W-:Y:S02]  /*40c0*/  FADD.FTZ R9, -R0, R11 ;  /* 0x0000000b00097221 */ /* 0x000fe40000010100 */
[----:B------:R-:W-:Y:S02]  /*40d0*/  FFMA.FTZ R7, -R90, R90, 1 ;  /* 0x3f8000005a077423 */ /* 0x000fe4000001015a */
[----:B------:R-:W-:Y:S02]  /*40e0*/  FMUL.FTZ R2, R157, R2 ;  /* 0x000000029d027220 */ /* 0x000fe40000410000 */
[----:B------:R-:W-:Y:S02]  /*40f0*/  FMUL.FTZ R3, R155, R3 ;  /* 0x000000039b037220 */ /* 0x000fe40000410000 */
[----:B------:R-:W-:Y:S02]  /*4100*/  FMUL.FTZ R4, R4, c[0x0][0x2ec] ;  /* 0x0000bb0004047a20 */ /* 0x000fe40000410000 */
[----:B------:R-:W-:Y:S02]  /*4110*/  FMUL.FTZ R5, R5, c[0x0][0x2ec] ;  /* 0x0000bb0005057a20 */ /* 0x000fe40000410000 */
[----:B------:R-:W-:Y:S02]  /*4120*/  FMUL.FTZ R9, R152, R9 ;  /* 0x0000000998097220 */ /* 0x000fe40000410000 */
[----:B------:R-:W-:Y:S02]  /*4130*/  FMUL.FTZ R7, R7, c[0x0][0x2ec] ;  /* 0x0000bb0007077a20 */ /* 0x000fe40000410000 */
[----:B------:R-:W-:Y:S02]  /*4140*/  FMUL.FTZ R13, R8, R13 ;  /* 0x0000000d080d7220 */ /* 0x000fe40000410000 */
[----:B------:R-:W-:Y:S02]  /*4150*/  FADD.FTZ R6, -R0, R10 ;  /* 0x0000000a00067221 */ /* 0x000fe40000010100 */
[----:B------:R-:W-:Y:S02]  /*4160*/  FMUL.FTZ R4, R2, R4 ;  /* 0x0000000402047220 */ /* 0x000fe40000410000 */
[----:B------:R-:W-:Y:S02]  /*4170*/  FMUL.FTZ R5, R3, R5 ;  /* 0x0000000503057220 */ /* 0x000fe40000410000 */
[C---:B------:R-:W-:Y:S02]  /*4180*/  FADD.FTZ R3, -R0.reuse, R14 ;  /* 0x0000000e00037221 */ /* 0x040fe40000010100 */
[C---:B------:R-:W-:Y:S02]  /*4190*/  FADD.FTZ R14, -R0.reuse, R15 ;  /* 0x0000000f000e7221 */ /* 0x040fe40000010100 */
[----:B------:R-:W-:Y:S02]  /*41a0*/  FFMA.FTZ R8, -R91, R91, 1 ;  /* 0x3f8000005b087423 */ /* 0x000fe4000001015b */
[C---:B------:R-:W-:Y:S02]  /*41b0*/  FADD.FTZ R18, -R0.reuse, R18 ;  /* 0x0000001200127221 */ /* 0x040fe40000010100 */
        /* <DEDUP_REMOVED lines=47> */
.L_x_1273:
        /* <DEDUP_REMOVED lines=107> */
.L_x_1274:
        /* <DEDUP_REMOVED lines=449> */
.L_x_1276:
        /* <DEDUP_REMOVED lines=15> */
.L_x_1277:
        /* <DEDUP_REMOVED lines=43> */
.L_x_1279:
[----:B------:R-:W-:Y:S05]  /*6b10*/  BSYNC B0 ;  /* 0x0000000000007941 */ /* 0x000fea0003800000 */
.L_x_1278:
        /* <DEDUP_REMOVED lines=17> */
.L_x_1281:
[----:B------:R-:W-:Y:S05]  /*6c30*/  BSYNC B0 ;  /* 0x0000000000007941 */ /* 0x000fea0003800000 */
.L_x_1280:
        /* <DEDUP_REMOVED lines=22> */
.L_x_1283:
[----:B------:R-:W-:Y:S05]  /*6da0*/  BSYNC B0 ;  /* 0x0000000000007941 */ /* 0x000fea0003800000 */
.L_x_1282:
        /* <DEDUP_REMOVED lines=15> */
.L_x_1272:
        /* <DEDUP_REMOVED lines=19> */
.L_x_1285:
        /* <DEDUP_REMOVED lines=15> */
.L_x_1286:
        /* <DEDUP_REMOVED lines=28> */
.L_x_1288:
[----:B------:R-:W-:Y:S05]  /*7280*/  BSYNC B0 ;  /* 0x0000000000007941 */ /* 0x000fea0003800000 */
.L_x_1287:
        /* <DEDUP_REMOVED lines=16> */
.L_x_1290:
[----:B------:R-:W-:Y:S05]  /*7390*/  BSYNC B0 ;  /* 0x0000000000007941 */ /* 0x000fea0003800000 */
.L_x_1289:
        /* <DEDUP_REMOVED lines=22> */
.L_x_1292:
[----:B------:R-:W-:Y:S05]  /*7500*/  BSYNC B0 ;  /* 0x0000000000007941 */ /* 0x000fea0003800000 */
.L_x_1291:
        /* <DEDUP_REMOVED lines=13> */
.L_x_1284:
[----:B------:R-:W-:Y:S05]  /*75e0*/  BSYNC B1 ;  /* 0x0000000000017941 */ /* 0x000fea0003800000 */
.L_x_1267:
[----:B------:R-:W-:-:S04]  /*75f0*/  IADD3 R229, R229, c[0x0][0xc], RZ ;  /* 0x00000300e5e57a10 */ /* 0x000fc80007ffe0ff */
[----:B------:R-:W-:-:S13]  /*7600*/  ISETP.GE.AND P0, PT, R229, UR4, PT ;  /* 0x00000004e5007c0c */ /* 0x000fda000bf06270 */
[----:B------:R-:W-:Y:S01]  /*7610*/  @P0 CALL.REL.NOINC `(.L_x_1293) ;  /* 0x0000001000000944 */ /* 0x000fe20003c00000 */
[----:B------:R-:W-:Y:S05]  /*7620*/  BRA `(.L_x_1294) ;  /* 0xffff92f000007947 */ /* 0x000fea000383ffff */
.L_x_1293:
[----:B------:R-:W-:Y:S05]  /*7630*/  EXIT ;  /* 0x000000000000794d */ /* 0x000fea0003800000 */
.L_x_1295:
        /* <DEDUP_REMOVED lines=12> */
.L_x_1611:


//--------------------- .text._ZN5flash44flash_bwd_dq_dk_dv_loop_seqk_parallel_kernelI23Flash_bwd_kernel_traitsILi192ELi64ELi64ELi8ELi4ELi2ELi2ELb0ELb0EN7cutlass10bfloat16_tE19Flash_kernel_traitsILi192ELi64ELi64ELi8ES3_EELb1ELb0ELb0ELb1ELb0ELb0ELb0EEEvNS_16Flash_bwd_paramsE --------------------------
	.section	.text._ZN5flash44flash_bwd_dq_dk_dv_loop_seqk_parallel_kernelI23Flash_bwd_kernel_traitsILi192ELi64ELi64ELi8ELi4ELi2ELi2ELb0ELb0EN7cutlass10bfloat16_tE19Flash_kernel_traitsILi192ELi64ELi64ELi8ES3_EELb1ELb0ELb0ELb1ELb0ELb0ELb0EEEvNS_16Flash_bwd_paramsE,"ax",@progbits
	.sectioninfo	@"SHI_REGISTERS=255"
	.align	128
        .global         _ZN5flash44flash_bwd_dq_dk_dv_loop_seqk_parallel_kernelI23Flash_bwd_kernel_traitsILi192ELi64ELi64ELi8ELi4ELi2ELi2ELb0ELb0EN7cutlass10bfloat16_tE19Flash_kernel_traitsILi192ELi64ELi64ELi8ES3_EELb1ELb0ELb0ELb1ELb0ELb0ELb0EEEvNS_16Flash_bwd_paramsE
        .type           _ZN5flash44flash_bwd_dq_dk_dv_loop_seqk_parallel_kernelI23Flash_bwd_kernel_traitsILi192ELi64ELi64ELi8ELi4ELi2ELi2ELb0ELb0EN7cutlass10bfloat16_tE19Flash_kernel_traitsILi192ELi64ELi64ELi8ES3_EELb1ELb0ELb0ELb1ELb0ELb0ELb0EEEvNS_16Flash_bwd_paramsE,@function
        .size           _ZN5flash44flash_bwd_dq_dk_dv_loop_seqk_parallel_kernelI23Flash_bwd_kernel_traitsILi192ELi64ELi64ELi8ELi4ELi2ELi2ELb0ELb0EN7cutlass10bfloat16_tE19Flash_kernel_traitsILi192ELi64ELi64ELi8ES3_EELb1ELb0ELb0ELb1ELb0ELb0ELb0EEEvNS_16Flash_bwd_paramsE,(.L_x_1612 - _ZN5flash44flash_bwd_dq_dk_dv_loop_seqk_parallel_kernelI23Flash_bwd_kernel_traitsILi192ELi64ELi64ELi8ELi4ELi2ELi2ELb0ELb0EN7cutlass10bfloat16_tE19Flash_kernel_traitsILi192ELi64ELi64ELi8ES3_EELb1ELb0ELb0ELb1ELb0ELb0ELb0EEEvNS_16Flash_bwd_paramsE)
        .other          _ZN5flash44flash_bwd_dq_dk_dv_loop_seqk_parallel_kernelI23Flash_bwd_kernel_traitsILi192ELi64ELi64ELi8ELi4ELi2ELi2ELb0ELb0EN7cutlass10bfloat16_tE19Flash_kernel_traitsILi192ELi64ELi64ELi8ES3_EELb1ELb0ELb0ELb1ELb0ELb0ELb0EEEvNS_16Flash_bwd_paramsE,@"STO_CUDA_ENTRY STV_DEFAULT"
_ZN5flash44flash_bwd_dq_dk_dv_loop_seqk_parallel_kernelI23Flash_bwd_kernel_traitsILi192ELi64ELi64ELi8ELi4ELi2ELi2ELb0ELb0EN7cutlass10bfloat16_tE19Flash_kernel_traitsILi192ELi64ELi64ELi8ES3_EELb1ELb0ELb0ELb1ELb0ELb0ELb0EEEvNS_16Flash_bwd_paramsE:
.text._ZN5flash44flash_bwd_dq_dk_dv_loop_seqk_parallel_kernelI23Flash_bwd_kernel_traitsILi192ELi64ELi64ELi8ELi4ELi2ELi2ELb0ELb0EN7cutlass10bfloat16_tE19Flash_kernel_traitsILi192ELi64ELi64ELi8ES3_EELb1ELb0ELb0ELb1ELb0ELb0ELb0EEEvNS_16Flash_bwd_paramsE:
        /* <DEDUP_REMOVED lines=55> */
[----:B------:R-:W-:Y:S02]  /*0370*/  SHF.R.S32.HI R12, RZ, 0x1f, R8 ;  /* 0x0000001fff0c7819 */ /* 0x000fe40000011408 */
[----:B------:R-:W-:Y:S01]  /*0380*/  LOP3.LUT R6, R4, R2, RZ, 0x3c, !PT ;  /* 0x0000000204067212 */ /* 0x000fe200078e3cff */
[----:B------:R-:W-:Y:S01]  /*0390*/  IMAD.SHL.U32 R2, R181, 0x10, RZ ;  /* 0x00000010b5027824 */ /* 0x000fe200078e00ff */
[----:B------:R-:W-:Y:S02]  /*03a0*/  LOP3.LUT R0, R0, 0x1c0, RZ, 0xc0, !PT ;  /* 0x000001c000007812 */ /* 0x000fe400078ec0ff */
[----:B------:R-:W-:-:S02]  /*03b0*/  LEA.HI R12, R12, R8, RZ, 0x3 ;  /* 0x000000080c0c7211 */ /* 0x000fc400078f18ff */
[C---:B------:R-:W-:Y:S02]  /*03c0*/  LOP3.LUT R171, R0.reuse, 0x8, R10, 0xf8, !PT ;  /* 0x0000000800ab7812 */ /* 0x040fe400078ef80a */
[----:B------:R-:W-:Y:S02]  /*03d0*/  LOP3.LUT R2, R0, 0x10, R2, 0xf8, !PT ;  /* 0x0000001000027812 */ /* 0x000fe400078ef802 */
[----:B------:R-:W-:Y:S02]  /*03e0*/  SHF.R.S32.HI R21, RZ, 0x7, R13 ;  /* 0x00000007ff157819 */ /* 0x000fe4000001140d */
[----:B------:R-:W-:Y:S02]  /*03f0*/  LOP3.LUT R4, R12, 0xfffffff8, RZ, 0xc0, !PT ;  /* 0xfffffff80c047812 */ /* 0x000fe400078ec0ff */
[----:B------:R-:W-:Y:S02]  /*0400*/  LOP3.LUT R3, R7, 0x1, RZ, 0xc0, !PT ;  /* 0x0000000107037812 */ /* 0x000fe400078ec0ff */
[----:B------:R-:W-:Y:S01]  /*0410*/  SHF.R.U32.HI R0, RZ, 0x3, R0 ;  /* 0x00000003ff007819 */ /* 0x000fe20000011600 */
[----:B------:R-:W-:Y:S01]  /*0420*/  IMAD.IADD R19, R8, 0x1, -R4 ;  /* 0x0000000108137824 */ /* 0x000fe200078e0a04 */
[----:B------:R-:W-:Y:S01]  /*0430*/  ISETP.NE.U32.AND P0, PT, R3, 0x1, PT ;  /* 0x000000010300780c */ /* 0x000fe20003f05070 */
[----:B------:R-:W-:Y:S01]  /*0440*/  IMAD R3, R21, 0x800, R174 ;  /* 0x0000080015037824 */ /* 0x000fe200078e02ae */
[----:B------:R-:W-:-:S02]  /*0450*/  LOP3.LUT R171, R171, R0, RZ, 0x3c, !PT ;  /* 0x00000000abab7212 */ /* 0x000fc400078e3cff */
[----:B------:R-:W-:Y:S01]  /*0460*/  LOP3.LUT R4, R2, 0x8, R10, 0xf8, !PT ;  /* 0x0000000802047812 */ /* 0x000fe200078ef80a */
[----:B------:R1:W-:Y:S01]  /*0470*/  STL [R1+0x2c], R19 ;  /* 0x00002c1301007387 */ /* 0x0003e20000100800 */
[----:B------:R-:W-:Y:S01]  /*0480*/  SHF.R.S32.HI R5, RZ, 0x1f, R9 ;  /* 0x0000001fff057819 */ /* 0x000fe20000011409 */
[----:B------:R-:W-:Y:S01]  /*0490*/  IMAD.IADD R171, R3, 0x1, R171 ;  /* 0x0000000103ab7824 */ /* 0x000fe200078e02ab */
[----:B------:R-:W-:Y:S02]  /*04a0*/  SHF.R.S32.HI R2, RZ, 0x6, R14 ;  /* 0x00000006ff027819 */ /* 0x000fe4000001140e */
[----:B------:R-:W-:Y:S01]  /*04b0*/  LOP3.LUT R174, R174, R4, R0, 0xf6, !PT ;  /* 0x00000004aeae7212 */ /* 0x000fe200078ef600 */
[----:B------:R-:W-:Y:S01]  /*04c0*/  IMAD.SHL.U32 R0, R7, 0x40, RZ ;  /* 0x0000004007007824 */ /* 0x000fe200078e00ff */
[----:B------:R-:W-:Y:S01]  /*04d0*/  LEA.HI R3, R5, R20, RZ, 0x2 ;  /* 0x0000001405037211 */ /* 0x000fe200078f10ff */
[C---:B------:R-:W-:Y:S01]  /*04e0*/  IMAD R17, R2.reuse, 0x200, R6 ;  /* 0x0000020002117824 */ /* 0x040fe200078e0206 */
[----:B------:R-:W-:Y:S01]  /*04f0*/  R2P PR, R7, 0x6 ;  /* 0x0000000607007804 */ /* 0x000fe20000000000 */
[----:B------:R-:W-:Y:S01]  /*0500*/  IMAD.SHL.U32 R2, R2, 0x8, RZ ;  /* 0x0000000802027824 */ /* 0x000fe200078e00ff */
[----:B------:R-:W-:Y:S01]  /*0510*/  LOP3.LUT R3, R3, 0xfffffffc, RZ, 0xc0, !PT ;  /* 0xfffffffc03037812 */ /* 0x000fe200078ec0ff */
[----:B------:R-:W-:Y:S01]  /*0520*/  IMAD.SHL.U32 R5, R21, 0x20, RZ ;  /* 0x0000002015057824 */ /* 0x000fe200078e00ff */
[----:B------:R-:W-:Y:S01]  /*0530*/  LOP3.LUT R0, R0, 0x1c0, RZ, 0xc0, !PT ;  /* 0x000001c000007812 */ /* 0x000fe200078ec0ff */
[----:B------:R-:W-:Y:S01]  /*0540*/  IMAD.SHL.U32 R4, R11, 0x20, RZ ;  /* 0x000000200b047824 */ /* 0x000fe200078e00ff */
[----:B------:R-:W-:Y:S01]  /*0550*/  LOP3.LUT R2, R2, 0x18, RZ, 0xc0, !PT ;  /* 0x0000001802027812 */ /* 0x000fe200078ec0ff */
[----:B------:R-:W-:Y:S01]  /*0560*/  IMAD.IADD R10, R20, 0x1, -R3 ;  /* 0x00000001140a7824 */ /* 0x000fe200078e0a03 */
[----:B------:R-:W-:Y:S01]  /*0570*/  SHF.R.U32.HI R3, RZ, 0x3, R0 ;  /* 0x00000003ff037819 */ /* 0x000fe20000011600 */
[----:B------:R-:W-:Y:S01]  /*0580*/  IMAD.SHL.U32 R6, R19, 0x40, RZ ;  /* 0x0000004013067824 */ /* 0x000fe200078e00ff */
[----:B------:R-:W-:Y:S01]  /*0590*/  LOP3.LUT R5, R0, 0x20, R5, 0xf8, !PT ;  /* 0x0000002000057812 */ /* 0x000fe200078ef805 */
[----:B------:R-:W-:Y:S01]  /*05a0*/  IMAD.SHL.U32 R7, R15, 0x2, RZ ;  /* 0x000000020f077824 */ /* 0x000fe200078e00ff */
[----:B------:R-:W-:Y:S01]  /*05b0*/  LOP3.LUT R8, R2, 0x20, R4, 0xf8, !PT ;  /* 0x0000002002087812 */ /* 0x000fe200078ef804 */
[----:B------:R1:W-:Y:S01]  /*05c0*/  STL [R1+0x28], R17 ;  /* 0x0000281101007387 */ /* 0x0003e20000100800 */
[----:B------:R-:W-:Y:S01]  /*05d0*/  LOP3.LUT R9, R3, R0, R2, 0x1e, !PT ;  /* 0x0000000003097212 */ /* 0x000fe200078e1e02 */
[--C-:B------:R-:W-:Y:S01]  /*05e0*/  IMAD R4, R10, 0x400, R7.reuse ;  /* 0x000004000a047824 */ /* 0x100fe200078e0207 */
[----:B------:R-:W-:Y:S01]  /*05f0*/  LOP3.LUT R2, R6, 0x1c0, RZ, 0xc0, !PT ;  /* 0x000001c006027812 */ /* 0x000fe200078ec0ff */
[----:B------:R-:W-:Y:S01]  /*0600*/  IMAD.SHL.U32 R6, R11, 0x8, RZ ;  /* 0x000000080b067824 */ /* 0x000fe200078e00ff */
[----:B------:R-:W-:Y:S01]  /*0610*/  LOP3.LUT R0, R5, R3, RZ, 0x3c, !PT ;  /* 0x0000000305007212 */ /* 0x000fe200078e3cff */
[----:B------:R-:W-:Y:S01]  /*0620*/  IMAD.SHL.U32 R5, R12, 0x40, RZ ;  /* 0x000000400c057824 */ /* 0x000fe200078e00ff */
[----:B------:R-:W-:Y:S01]  /*0630*/  SHF.R.U32.HI R3, RZ, 0x3, R2 ;  /* 0x00000003ff037819 */ /* 0x000fe20000011602 */
[----:B------:R1:W-:Y:S01]  /*0640*/  STL [R1+0x18], R10 ;  /* 0x0000180a01007387 */ /* 0x0003e20000100800 */
[----:B------:R-:W-:Y:S01]  /*0650*/  LOP3.LUT R6, R2, 0x8, R6, 0xf8, !PT ;  /* 0x0000000802067812 */ /* 0x000fe200078ef806 */
[----:B------:R-:W-:Y:S01]  /*0660*/  IMAD.IADD R207, R4, 0x1, R0 ;  /* 0x0000000104cf7824 */ /* 0x000fe200078e0200 */
[----:B------:R-:W-:Y:S01]  /*0670*/  LOP3.LUT R0, R5, 0xfffffe00, RZ, 0xc0, !PT ;  /* 0xfffffe0005007812 */ /* 0x000fe200078ec0ff */
[----:B------:R1:W-:Y:S01]  /*0680*/  STL [R1+0x20], R16 ;  /* 0x0000201001007387 */ /* 0x0003e20000100800 */
[----:B------:R-:W-:Y:S01]  /*0690*/  LOP3.LUT R2, R3, R8, R2, 0x1e, !PT ;  /* 0x0000000803027212 */ /* 0x000fe200078e1e02 */
[----:B------:R-:W-:Y:S01]  /*06a0*/  IMAD R4, R181, 0x400, R7 ;  /* 0x00000400b5047824 */ /* 0x000fe200078e0207 */
[----:B------:R-:W-:Y:S01]  /*06b0*/  SEL R169, R169, 0xffffffe0, !P3 ;  /* 0xffffffe0a9a97807 */ /* 0x000fe20005800000 */
[--C-:B------:R-:W-:Y:S01]  /*06c0*/  IMAD R187, R10, 0x400, R0.reuse ;  /* 0x000004000abb7824 */ /* 0x100fe200078e0200 */
[----:B------:R-:W-:Y:S01]  /*06d0*/  LOP3.LUT R186, R2, R0, RZ, 0xfc, !PT ;  /* 0x0000000002ba7212 */ /* 0x000fe200078efcff */
[----:B------:R-:W-:Y:S01]  /*06e0*/  IMAD R181, R181, 0x400, R0 ;  /* 0x00000400b5b57824 */ /* 0x000fe200078e0200 */
[----:B------:R-:W-:Y:S01]  /*06f0*/  SHF.R.S32.HI R0, RZ, 0x1f, R18 ;  /* 0x0000001fff007819 */ /* 0x000fe20000011412 */
[----:B------:R-:W-:Y:S01]  /*0700*/  IMAD.SHL.U32 R207, R207, 0x2, RZ ;  /* 0x00000002cfcf7824 */ /* 0x000fe200078e00ff */
[----:B------:R-:W-:Y:S01]  /*0710*/  LOP3.LUT R3, R6, R3, RZ, 0x3c, !PT ;  /* 0x0000000306037212 */ /* 0x000fe200078e3cff */
[----:B------:R-:W-:Y:S01]  /*0720*/  IMAD.IADD R4, R4, 0x1, R9 ;  /* 0x0000000104047824 */ /* 0x000fe200078e0209 */
[----:B------:R-:W-:Y:S01]  /*0730*/  LEA.HI R0, R0, R18, RZ, 0x2 ;  /* 0x0000001200007211 */ /* 0x000fe200078f10ff */
[----:B------:R-:W-:Y:S01]  /*0740*/  IMAD R169, R171, 0x2, R169 ;  /* 0x00000002aba97824 */ /* 0x000fe200078e02a9 */
[----:B------:R-:W-:Y:S01]  /*0750*/  SEL R173, R173, 0xffffffc0, !P4 ;  /* 0xffffffc0adad7807 */ /* 0x000fe20006000000 */
[----:B------:R-:W-:Y:S01]  /*0760*/  IMAD.IADD R181, R3, 0x1, R181 ;  /* 0x0000000103b57824 */ /* 0x000fe200078e02b5 */
[----:B------:R-:W-:Y:S01]  /*0770*/  SEL R209, R209, 0x10, !P0 ;  /* 0x00000010d1d17807 */ /* 0x000fe20004000000 */
[----:B------:R-:W-:Y:S01]  /*0780*/  IMAD.SHL.U32 R172, R171, 0x2, RZ ;  /* 0x00000002abac7824 */ /* 0x000fe200078e00ff */
[----:B------:R-:W-:Y:S01]  /*0790*/  IADD3 R208, R207, 0x20, RZ ;  /* 0x00000020cfd07810 */ /* 0x000fe20007ffe0ff */
[----:B------:R-:W-:Y:S01]  /*07a0*/  IMAD R171, R171, 0x2, R173 ;  /* 0x00000002abab7824 */ /* 0x000fe200078e02ad */
[----:B------:R-:W-:Y:S01]  /*07b0*/  SHF.R.S32.HI R0, RZ, 0x2, R0 ;  /* 0x00000002ff007819 */ /* 0x000fe20000011400 */
[----:B------:R-:W-:Y:S01]  /*07c0*/  IMAD.IADD R170, R173, 0x1, R169 ;  /* 0x00000001adaa7824 */ /* 0x000fe200078e02a9 */
[----:B------:R-:W-:Y:S01]  /*07d0*/  LEA R242, R4, 0x12000, 0x1 ;  /* 0x0001200004f27811 */ /* 0x000fe200078e08ff */
[----:B------:R-:W-:Y:S01]  /*07e0*/  IMAD R173, R174, 0x2, R173 ;  /* 0x00000002aead7824 */ /* 0x000fe200078e02ad */
[C---:B------:R-:W-:Y:S01]  /*07f0*/  @P1 IADD3 R208, R207.reuse, -0x20, RZ ;  /* 0xffffffe0cfd01810 */ /* 0x040fe20007ffe0ff */
[----:B------:R-:W-:Y:S01]  /*0800*/  IMAD.IADD R210, R207, 0x1, R209 ;  /* 0x00000001cfd27824 */ /* 0x000fe200078e02d1 */
[----:B------:R-:W-:Y:S01]  /*0810*/  IADD3 R243, R242, 0x40, RZ ;  /* 0x00000040f2f37810 */ /* 0x000fe20007ffe0ff */
[----:B------:R-:W-:Y:S01]  /*0820*/  IMAD.IADD R187, R187, 0x1, R3 ;  /* 0x00000001bbbb7824 */ /* 0x000fe200078e0203 */
[----:B------:R-:W-:Y:S01]  /*0830*/  IADD3 R213, R204, 0x40, RZ ;  /* 0x00000040ccd57810 */ /* 0x000fe20007ffe0ff */
[----:B------:R-:W-:Y:S01]  /*0840*/  IMAD R215, R10, 0x10, R0 ;  /* 0x000000100ad77824 */ /* 0x000fe200078e0200 */
[----:B------:R-:W-:Y:S01]  /*0850*/  IADD3 R214, R204, 0x80, RZ ;  /* 0x00000080ccd67810 */ /* 0x000fe20007ffe0ff */
[----:B------:R-:W-:Y:S01]  /*0860*/  IMAD.SHL.U32 R192, R17, 0x2, RZ ;  /* 0x0000000211c07824 */ /* 0x000fe200078e00ff */
[----:B------:R-:W-:Y:S01]  /*0870*/  LEA R181, R181, 0x1e000, 0x1 ;  /* 0x0001e000b5b57811 */ /* 0x000fe200078e08ff */
[----:B------:R-:W-:Y:S01]  /*0880*/  IMAD.SHL.U32 R174, R174, 0x2, RZ ;  /* 0x00000002aeae7824 */ /* 0x000fe200078e00ff */
[----:B------:R-:W-:Y:S01]  /*0890*/  @P2 IADD3 R243, R242, -0x40, RZ ;  /* 0xffffffc0f2f32810 */ /* 0x000fe20007ffe0ff */
[----:B-12---:R-:W-:-:S02]  /*08a0*/  IMAD.IADD R209, R209, 0x1, R208 ;  /* 0x00000001d1d17824 */ /* 0x006fc400078e02d0 */
.L_x_1342:
[----:B-1----:R-:W1:Y:S01]  /*08b0*/  S2R R35, SR_CTAID.Y ;  /* 0x0000000000237919 */ /* 0x002e620000002600 */
[----:B--23--:R-:W2:Y:S01]  /*08c0*/  LDC.U8 R0, c[0x0][0x312] ;  /* 0x0000c480ff007b82 */ /* 0x00cea20000000000 */
[----:B------:R-:W-:-:S02]  /*08d0*/  ISETP.NE.U32.AND P1, PT, RZ, c[0x0][0x240], PT ;  /* 0x00009000ff007a0c */ /* 0x000fc40003f25070 */
[----:B------:R-:W-:Y:S02]  /*08e0*/  ISETP.EQ.U32.AND P5, PT, RZ, c[0x0][0x248], PT ;  /* 0x00009200ff007a0c */ /* 0x000fe40003fa2070 */
[----:B------:R-:W-:Y:S02]  /*08f0*/  ISETP.NE.AND.EX P1, PT, RZ, c[0x0][0x244], PT, P1 ;  /* 0x00009100ff007a0c */ /* 0x000fe40003f25310 */
[----:B------:R-:W-:Y:S01]  /*0900*/  ISETP.NE.U32.AND P3, PT, RZ, c[0x0][0x250], PT ;  /* 0x00009400ff007a0c */ /* 0x000fe20003f65070 */
[----:B------:R-:W-:-:S03]  /*0910*/  IMAD.MOV.U32 R9, RZ, RZ, -0x1 ;  /* 0xffffffffff097424 */ /* 0x000fc600078e00ff */
[----:B------:R-:W-:Y:S01]  /*0920*/  ISETP.NE.AND.EX P3, PT, RZ, c[0x0][0x254], PT, P3 ;  /* 0x00009500ff007a0c */ /* 0x000fe20003f65330 */
[C---:B-1----:R-:W-:Y:S01]  /*0930*/  IMAD.SHL.U32 R8, R35.reuse, 0x4, RZ ;  /* 0x0000000423087824 */ /* 0x042fe200078e00ff */
[----:B------:R-:W-:Y:S02]  /*0940*/  SHF.R.S32.HI R32, RZ, 0x1f, R35 ;  /* 0x0000001fff207819 */ /* 0x000fe40000011423 */
[----:B--2---:R-:W-:Y:S01]  /*0950*/  ISETP.NE.AND P4, PT, R0, RZ, PT ;  /* 0x000000ff0000720c */ /* 0x004fe20003f85270 */
[----:B------:R-:W-:Y:S01]  /*0960*/  IMAD.MOV.U32 R0, RZ, RZ, -0x1 ;  /* 0xffffffffff007424 */ /* 0x000fe200078e00ff */
[----:B------:R-:W-:Y:S02]  /*0970*/  SHF.L.U64.HI R7, R35, 0x2, R32 ;  /* 0x0000000223077819 */ /* 0x000fe40000010220 */
[----:B------:R-:W-:Y:S02]  /*0980*/  IADD3 R2, P0, R8, c[0x0][0x240], RZ ;  /* 0x0000900008027a10 */ /* 0x000fe40007f1e0ff */
        /* <DEDUP_REMOVED lines=21> */
.L_x_1296:
        /* <DEDUP_REMOVED lines=9> */
[----:B---3--:R-:W-:Y:S02]  /*0b70*/  IMAD.SHL.U32 R20, R69, 0x40, RZ ;  /* 0x0000004045147824 */ /* 0x008fe400078e00ff */
[--C-:B--2--5:R-:W-:Y:S01]  /*0b80*/  @P2 IMAD.IADD R195, R3, 0x1, -R237.reuse ;  /* 0x0000000103c32824 */ /* 0x124fe200078e0aed */
        /* <DEDUP_REMOVED lines=34> */
.L_x_1298:
        /* <DEDUP_REMOVED lines=15> */
.L_x_1299:
        /* <DEDUP_REMOVED lines=20> */
[----:B---3--:R-:W3:Y:S02]  /*0fe0*/  MUFU.RCP R2, R2 ;  /* 0x0000000200027308 */ /* 0x008ee40000001000 */
        /* <DEDUP_REMOVED lines=35> */
[C---:B------:R-:W-:Y:S01]  /*1220*/  IMAD R3, R19.reuse, R0, RZ ;  /* 0x0000000013037224 */ /* 0x040fe200078e02ff */
[----:B------:R-:W-:Y:S01]  /*1230*/  SHF.R.S32.HI R24, RZ, 0x1f, R20 ;  /* 0x0000001fff187819 */ /* 0x000fe20000011414 */
        /* <DEDUP_REMOVED lines=28> */
.L_x_1300:
[----:B------:R-:W-:-:S04]  /*1400*/  IMAD R0, R35, c[0x0][0x1c0], R238 ;  /* 0x0000700023007a24 */ /* 0x000fc800078e02ee */
[----:B------:R-:W-:Y:S02]  /*1410*/  IMAD R8, R0, c[0x0][0x224], RZ ;  /* 0x0000890000087a24 */ /* 0x000fe400078e02ff */
.L_x_1301:
[----:B------:R-:W2:Y:S01]  /*1420*/  LDL R34, [R1+0x24] ;  /* 0x0000240001227983 */ /* 0x000ea20000100800 */
[----:B------:R-:W-:Y:S01]  /*1430*/  IADD3 R2, P0, R204, R9, RZ ;  /* 0x00000009cc027210 */ /* 0x000fe20007f1e0ff */
[----:B------:R-:W-:Y:S01]  /*1440*/  IMAD R33, R33, c[0x0][0x1c0], RZ ;  /* 0x0000700021217a24 */ /* 0x000fe200078e02ff */
[----:B------:R-:W-:Y:S01]  /*1450*/  SHF.R.S32.HI R205, RZ, 0x1f, R204 ;  /* 0x0000001fffcd7819 */ /* 0x000fe200000114cc */
[----:B------:R-:W1:Y:S01]  /*1460*/  S2R R36, SR_TID.X ;  /* 0x0000000000247919 */ /* 0x000e620000002100 */
[----:B------:R-:W-:Y:S01]  /*1470*/  IMAD R0, R17, c[0x0][0x370], RZ ;  /* 0x0000dc0011007a24 */ /* 0x000fe200078e02ff */
[----:B------:R-:W-:Y:S01]  /*1480*/  SHF.R.S32.HI R31, RZ, 0x1f, R235 ;  /* 0x0000001fff1f7819 */ /* 0x000fe200000114eb */
[----:B------:R-:W-:Y:S01]  /*1490*/  IMAD.SHL.U32 R7, R33, 0x40, RZ ;  /* 0x0000004021077824 */ /* 0x000fe200078e00ff */
[----:B------:R-:W3:Y:S01]  /*14a0*/  S2R R37, SR_TID.X ;  /* 0x0000000000257919 */ /* 0x000ee20000002100 */
[----:B------:R-:W-:Y:S01]  /*14b0*/  IMAD.X R3, R205, 0x1, R11, P0 ;  /* 0x00000001cd037824 */ /* 0x000fe200000e060b */
[----:B------:R-:W-:Y:S01]  /*14c0*/  IADD3 R4, P3, R235, R10, RZ ;  /* 0x0000000aeb047210 */ /* 0x000fe20007f7e0ff */
        /* <DEDUP_REMOVED lines=22> */
[C---:B------:R-:W-:Y:S01]  /*1630*/  IMAD.IADD R15, R10.reuse, 0x1, R8 ;  /* 0x000000010a0f7824 */ /* 0x040fe200078e0208 */
[----:B------:R-:W-:Y:S01]  /*1640*/  IADD3 R3, R3, R7, RZ ;  /* 0x0000000703037210 */ /* 0x000fe20007ffe0ff */
[----:B------:R-:W-:Y:S01]  /*1650*/  IMAD R7, R239, c[0x0][0x1a8], RZ ;  /* 0x00006a00ef077a24 */ /* 0x000fe200078e02ff */
[----:B------:R-:W-:Y:S01]  /*1660*/  IADD3.X R5, R21, R5, R12, P2, !PT ;  /* 0x0000000515057210 */ /* 0x000fe200017fe40c */
[----:B------:R-:W-:Y:S01]  /*1670*/  IMAD.IADD R16, R10, 0x1, R14 ;  /* 0x000000010a107824 */ /* 0x000fe200078e020e */
[----:B------:R-:W-:Y:S01]  /*1680*/  LEA.HI.SX32 R10, R23, 0xffffffff, 0x1a ;  /* 0xffffffff170a7811 */ /* 0x000fe200078fd2ff */
[----:B------:R-:W-:-:S02]  /*1690*/  IMAD R7, R238, c[0x0][0x1ac], R7 ;  /* 0x00006b00ee077a24 */ /* 0x000fc400078e0207 */
[----:B------:R-:W-:-:S04]  /*16a0*/  IMAD.WIDE.U32 R4, R238, c[0x0][0x1a8], R4 ;  /* 0x00006a00ee047a25 */ /* 0x000fc800078e0004 */
[----:B------:R-:W-:Y:S01]  /*16b0*/  IMAD.WIDE.U32 R2, R235, c[0x0][0x370], R2 ;  /* 0x0000dc00eb027a25 */ /* 0x000fe200078e0002 */
[----:B------:R-:W-:-:S03]  /*16c0*/  LEA R8, P2, R4, c[0x0][0x160], 0x1 ;  /* 0x0000580004087a11 */ /* 0x000fc600078408ff */
[----:B------:R-:W-:Y:S02]  /*16d0*/  IMAD.IADD R12, R5, 0x1, R7 ;  /* 0x00000001050c7824 */ /* 0x000fe400078e0207 */
[----:B------:R-:W-:-:S04]  /*16e0*/  IMAD.WIDE R14, R15, R17, c[0x0][0x3c8] ;  /* 0x0000f2000f0e7625 */ /* 0x000fc800078e0211 */
        /* <DEDUP_REMOVED lines=53> */
.L_x_1304:
[----:B------:R-:W-:Y:S05]  /*1a40*/  BSYNC B0 ;  /* 0x0000000000007941 */ /* 0x000fea0003800000 */
.L_x_1303:
        /* <DEDUP_REMOVED lines=39> */
.L_x_1306:
[----:B------:R-:W-:Y:S05]  /*1cc0*/  BSYNC B0 ;  /* 0x0000000000007941 */ /* 0x000fea0003800000 */
.L_x_1305:
        /* <DEDUP_REMOVED lines=19> */
.L_x_1308:
        /* <DEDUP_REMOVED lines=28> */
.L_x_1309:
[----:B------:R-:W-:Y:S05]  /*1fc0*/  BSYNC B0 ;  /* 0x0000000000007941 */ /* 0x000fea0003800000 */
.L_x_1307:
        /* <DEDUP_REMOVED lines=17> */
.L_x_1311:
        /* <DEDUP_REMOVED lines=38> */
.L_x_1312:
[----:B------:R-:W-:Y:S05]  /*2340*/  BSYNC B0 ;  /* 0x0000000000007941 */ /* 0x000fea0003800000 */
.L_x_1310:
        /* <DEDUP_REMOVED lines=55> */
.L_x_1314:
[----:B--2---:R-:W-:Y:S05]  /*26c0*/  BSYNC B0 ;  /* 0x0000000000007941 */ /* 0x004fea0003800000 */
.L_x_1313:
        /* <DEDUP_REMOVED lines=38> */
.L_x_1316:
[----:B------:R-:W-:Y:S05]  /*2930*/  BSYNC B0 ;  /* 0x0000000000007941 */ /* 0x000fea0003800000 */
.L_x_1315:
        /* <DEDUP_REMOVED lines=45> */
.L_x_1318:
[----:B------:R-:W-:Y:S05]  /*2c10*/  BSYNC B0 ;  /* 0x0000000000007941 */ /* 0x000fea0003800000 */
.L_x_1317:
        /* <DEDUP_REMOVED lines=36> */
.L_x_1320:
[----:B------:R-:W-:Y:S05]  /*2e60*/  BSYNC B0 ;  /* 0x0000000000007941 */ /* 0x000fea0003800000 */
.L_x_1319:
[----:B------:R-:W-:Y:S01]  /*2e70*/  ISETP.NE.U32.AND P4, PT, RZ, c[0x0][0x318], PT ;  /* 0x0000c600ff007a0c */ /* 0x000fe20003f85070 */
[----:B------:R-:W-:Y:S01]  /*2e80*/  IMAD.MOV.U32 R218, RZ, RZ, c[0x0][0x308] ;  /* 0x0000c200ffda7624 */ /* 0x000fe200078e00ff */
[----:B--2---:R-:W2:Y:S01]  /*2e90*/  LDL R14, [R1+0x2c] ;  /* 0x00002c00010e7983 */ /* 0x004ea20000100800 */
[----:B------:R-:W-:Y:S01]  /*2ea0*/  IMAD.MOV.U32 R219, RZ, RZ, c[0x0][0x30c] ;  /* 0x0000c300ffdb7624 */ /* 0x000fe200078e00ff */
[----:B------:R-:W-:-:S02]  /*2eb0*/  ISETP.NE.AND.EX P4, PT, RZ, c[0x0][0x31c], PT, P4 ;  /* 0x0000c700ff007a0c */ /* 0x000fc40003f85340 */
[----:B------:R-:W0:Y:S11]  /*2ec0*/  LDGDEPBAR ;  /* 0x00000000000079af */ /* 0x000e360000000000 */
[----:B------:R-:W-:-:S02]  /*2ed0*/  @P4 IMAD R0, R32, c[0x0][0x320], RZ ;  /* 0x0000c80020004a24 */ /* 0x000fc400078e02ff */
[----:B-1----:R-:W-:-:S04]  /*2ee0*/  @P4 IMAD.WIDE.U32 R2, R35, c[0x0][0x320], R238 ;  /* 0x0000c80023024a25 */ /* 0x002fc800078e00ee */
[----:B------:R-:W-:Y:S01]  /*2ef0*/  @P4 IMAD R0, R35, c[0x0][0x324], R0 ;  /* 0x0000c90023004a24 */ /* 0x000fe200078e0200 */
[----:B------:R-:W-:-:S03]  /*2f00*/  @P4 LEA R4, P0, R2, c[0x0][0x318], 0x2 ;  /* 0x0000c60002044a11 */ /* 0x000fc600078010ff */
[----:B------:R-:W-:-:S05]  /*2f10*/  @P4 IMAD.IADD R0, R3, 0x1, R0 ;  /* 0x0000000103004824 */ /* 0x000fca00078e0200 */
[----:B------:R-:W-:Y:S02]  /*2f20*/  @P4 LEA.HI.X R5, R2, c[0x0][0x31c], R0, 0x2, P0 ;  /* 0x0000c70002054a11 */ /* 0x000fe400000f1400 */
[----:B---3--:R1:W3:Y:S04]  /*2f30*/  LDG.E.64 R2, [R218.64+0x8] ;  /* 0x00000806da027981 */ /* 0x0082e8000c1e1b00 */
[----:B------:R4:W2:Y:S04]  /*2f40*/  @P4 LDG.E R6, [R4.64] ;  /* 0x0000000604064981 */ /* 0x0008a8000c1e1900 */
[----:B-1----:R-:W2:Y:S01]  /*2f50*/  LDG.E.64 R218, [R218.64] ;  /* 0x00000006dada7981 */ /* 0x002ea2000c1e1b00 */
[----:B------:R-:W-:Y:S01]  /*2f60*/  IMAD R0, R35, c[0x0][0x1c0], R238 ;  /* 0x0000700023007a24 */ /* 0x000fe200078e02ee */
[----:B------:R-:W-:Y:S01]  /*2f70*/  SHF.R.S32.HI R8, RZ, 0x1f, R34 ;  /* 0x0000001fff087819 */ /* 0x000fe20000011422 */
[----:B------:R-:W2:Y:S01]  /*2f80*/  @P4 MUFU.RCP R9, c[0x0][0x238] ;  /* 0x00008e0000094b08 */ /* 0x000ea20000001000 */
[----:B------:R-:W1:Y:S01]  /*2f90*/  S2R R12, SR_TID.X ;  /* 0x00000000000c7919 */ /* 0x000e620000002100 */
[----:B------:R-:W-:Y:S01]  /*2fa0*/  IMAD.SHL.U32 R0, R0, 0x20, RZ ;  /* 0x0000002000007824 */ /* 0x000fe200078e00ff */
[----:B----4-:R-:W-:Y:S01]  /*2fb0*/  IADD3 R5, R20, 0x40, RZ ;  /* 0x0000004014057810 */ /* 0x010fe20007ffe0ff */
[----:B------:R-:W-:Y:S01]  /*2fc0*/  IMAD.MOV.U32 R191, RZ, RZ, RZ ;  /* 0x000000ffffbf7224 */ /* 0x000fe200078e00ff */
[----:B------:R-:W4:Y:S01]  /*2fd0*/  S2R R13, SR_TID.X ;  /* 0x00000000000d7919 */ /* 0x000f220000002100 */
[----:B------:R-:W-:Y:S01]  /*2fe0*/  IMAD.MOV.U32 R180, RZ, RZ, 0x40 ;  /* 0x00000040ffb47424 */ /* 0x000fe200078e00ff */
[----:B------:R-:W-:Y:S01]  /*2ff0*/  SHF.R.S32.HI R4, RZ, 0x1f, R0 ;  /* 0x0000001fff047819 */ /* 0x000fe20000011400 */
[----:B------:R-:W-:Y:S01]  /*3000*/  IMAD.MOV.U32 R193, RZ, RZ, R190 ;  /* 0x000000ffffc17224 */ /* 0x000fe200078e00be */
[----:B------:R-:W4:Y:S01]  /*3010*/  S2R R11, SR_TID.X ;  /* 0x00000000000b7919 */ /* 0x000f220000002100 */
[----:B------:R-:W-:Y:S01]  /*3020*/  ISETP.GE.AND P0, PT, R5, R195, PT ;  /* 0x000000c30500720c */ /* 0x000fe20003f06270 */
[----:B------:R-:W-:Y:S01]  /*3030*/  CS2R R142, SRZ ;  /* 0x00000000008e7805 */ /* 0x000fe2000001ff00 */
[----:B------:R-:W-:Y:S01]  /*3040*/  SHF.L.U32 R176, R187, 0x1, RZ ;  /* 0x00000001bbb07819 */ /* 0x000fe200000006ff */
        /* <DEDUP_REMOVED lines=12> */
[----:B-1----:R-:W-:Y:S01]  /*3110*/  SHF.R.S32.HI R12, RZ, 0x1f, R12 ;  /* 0x0000001fff0c7819 */ /* 0x002fe2000001140c */
[----:B------:R-:W-:Y:S01]  /*3120*/  CS2R R120, SRZ ;  /* 0x0000000000787805 */ /* 0x000fe2000001ff00 */
[----:B------:R-:W-:Y:S01]  /*3130*/  CS2R R118, SRZ ;  /* 0x0000000000767805 */ /* 0x000fe2000001ff00 */
[----:B------:R-:W-:Y:S01]  /*3140*/  CS2R R116, SRZ ;  /* 0x0000000000747805 */ /* 0x000fe2000001ff00 */
[----:B----4-:R-:W-:Y:S01]  /*3150*/  LEA.HI R12, R12, R13, RZ, 0x7 ;  /* 0x0000000d0c0c7211 */ /* 0x010fe200078f38ff */
[----:B------:R-:W-:Y:S01]  /*3160*/  CS2R R110, SRZ ;  /* 0x00000000006e7805 */ /* 0x000fe2000001ff00 */
[----:B------:R-:W-:Y:S01]  /*3170*/  CS2R R108, SRZ ;  /* 0x00000000006c7805 */ /* 0x000fe2000001ff00 */
[----:B------:R-:W-:Y:S01]  /*3180*/  CS2R R114, SRZ ;  /* 0x0000000000727805 */ /* 0x000fe2000001ff00 */
[----:B------:R-:W-:Y:S01]  /*3190*/  SHF.R.S32.HI R12, RZ, 0x7, R12 ;  /* 0x00000007ff0c7819 */ /* 0x000fe2000001140c */
[----:B------:R-:W-:Y:S01]  /*31a0*/  IMAD.SHL.U32 R11, R11, 0x2, RZ ;  /* 0x000000020b0b7824 */ /* 0x000fe200078e00ff */
[----:B------:R-:W-:Y:S01]  /*31b0*/  CS2R R112, SRZ ;  /* 0x0000000000707805 */ /* 0x000fe2000001ff00 */
[----:B------:R-:W-:Y:S01]  /*31c0*/  CS2R R106, SRZ ;  /* 0x00000000006a7805 */ /* 0x000fe2000001ff00 */
[----:B------:R-:W-:Y:S01]  /*31d0*/  CS2R R104, SRZ ;  /* 0x0000000000687805 */ /* 0x000fe2000001ff00 */
[----:B------:R-:W-:Y:S01]  /*31e0*/  IMAD.SHL.U32 R7, R12, 0x20, RZ ;  /* 0x000000200c077824 */ /* 0x000fe200078e00ff */
[----:B------:R-:W-:Y:S01]  /*31f0*/  CS2R R102, SRZ ;  /* 0x0000000000667805 */ /* 0x000fe2000001ff00 */
[----:B------:R-:W-:Y:S01]  /*3200*/  CS2R R100, SRZ ;  /* 0x0000000000647805 */ /* 0x000fe2000001ff00 */
[----:B------:R-:W-:Y:S01]  /*3210*/  CS2R R62, SRZ ;  /* 0x00000000003e7805 */ /* 0x000fe2000001ff00 */
[----:B------:R-:W-:Y:S01]  /*3220*/  CS2R R60, SRZ ;  /* 0x00000000003c7805 */ /* 0x000fe2000001ff00 */
[----:B------:R-:W-:Y:S01]  /*3230*/  LOP3.LUT R7, R7, 0x6, R11, 0xf8, !PT ;  /* 0x0000000607077812 */ /* 0x000fe200078ef80b */
[----:B------:R-:W-:Y:S01]  /*3240*/  CS2R R66, SRZ ;  /* 0x0000000000427805 */ /* 0x000fe2000001ff00 */
[----:B------:R-:W-:Y:S01]  /*3250*/  CS2R R64, SRZ ;  /* 0x0000000000407805 */ /* 0x000fe2000001ff00 */
[----:B------:R-:W-:Y:S01]  /*3260*/  CS2R R58, SRZ ;  /* 0x00000000003a7805 */ /* 0x000fe2000001ff00 */
[----:B------:R-:W-:Y:S01]  /*3270*/  CS2R R56, SRZ ;  /* 0x0000000000387805 */ /* 0x000fe2000001ff00 */
[----:B------:R-:W-:Y:S01]  /*3280*/  IMAD R234, R69, 0x40, R7 ;  /* 0x0000004045ea7824 */ /* 0x000fe200078e0207 */
        /* <DEDUP_REMOVED lines=17> */
[----:B------:R-:W-:-:S02]  /*33a0*/  @P0 IADD3 R250, R234, 0x19, RZ ;  /* 0x00000019eafa0810 */ /* 0x000fc40007ffe0ff */
[C---:B------:R-:W-:Y:S02]  /*33b0*/  @P0 IADD3 R249, R234.reuse, 0x18, RZ ;  /* 0x00000018eaf90810 */ /* 0x040fe40007ffe0ff */
[C---:B------:R-:W-:Y:S02]  /*33c0*/  @P0 IADD3 R248, R234.reuse, 0x11, RZ ;  /* 0x00000011eaf80810 */ /* 0x040fe40007ffe0ff */
[C---:B------:R-:W-:Y:S02]  /*33d0*/  @P0 IADD3 R247, R234.reuse, 0x10, RZ ;  /* 0x00000010eaf70810 */ /* 0x040fe40007ffe0ff */
[C---:B------:R-:W-:Y:S02]  /*33e0*/  @P0 IADD3 R246, R234.reuse, 0x9, RZ ;  /* 0x00000009eaf60810 */ /* 0x040fe40007ffe0ff */
[C---:B------:R-:W-:Y:S02]  /*33f0*/  @P0 IADD3 R245, R234.reuse, 0x8, RZ ;  /* 0x00000008eaf50810 */ /* 0x040fe40007ffe0ff */
[----:B------:R-:W-:-:S02]  /*3400*/  @P0 IADD3 R244, R234, 0x1, RZ ;  /* 0x00000001eaf40810 */ /* 0x000fc40007ffe0ff */
[----:B---3--:R-:W-:Y:S02]  /*3410*/  IADD3 R10, P2, P1, R0, R2, R34 ;  /* 0x00000002000a7210 */ /* 0x008fe4000795e022 */
[----:B------:R-:W-:Y:S01]  /*3420*/  IADD3 R2, R186, 0x3000, RZ ;  /* 0x00003000ba027810 */ /* 0x000fe20007ffe0ff */
[----:B------:R-:W-:Y:S01]  /*3430*/  CS2R R34, SRZ ;  /* 0x0000000000227805 */ /* 0x000fe2000001ff00 */
[----:B------:R-:W-:Y:S01]  /*3440*/  IADD3.X R0, R4, R3, R8, P2, P1 ;  /* 0x0000000304007210 */ /* 0x000fe200017e2408 */
[----:B------:R-:W-:Y:S01]  /*3450*/  IMAD.WIDE.U32 R240, R10, -0x2daee0ad, RZ ;  /* 0xd2511f530af07825 */ /* 0x000fe200078e00ff */
[----:B------:R-:W-:Y:S02]  /*3460*/  SEL R2, R2, R186, !P3 ;  /* 0x000000ba02027207 */ /* 0x000fe40005800000 */
[----:B------:R-:W-:Y:S01]  /*3470*/  LEA R3, R69, R12, 0x1 ;  /* 0x0000000c45037211 */ /* 0x000fe200078e08ff */
[----:B------:R1:W-:Y:S01]  /*3480*/  STL [R1+0x14], R0 ;  /* 0x0000140001007387 */ /* 0x0003e20000100800 */
[----:B--2---:R-:W-:Y:S01]  /*3490*/  @P4 FMUL.FTZ R191, R6, R9 ;  /* 0x0000000906bf4220 */ /* 0x004fe20000410000 */
[----:B------:R-:W-:Y:S01]  /*34a0*/  R2P PR, R14, 0x6 ;  /* 0x000000060e007804 */ /* 0x000fe20000000000 */
[----:B------:R-:W-:-:S04]  /*34b0*/  IMAD.SHL.U32 R168, R2, 0x2, RZ ;  /* 0x0000000202a87824 */ /* 0x000fc800078e00ff */
[----:B------:R-:W-:Y:S02]  /*34c0*/  SEL R185, R185, 0xffffffe0, !P1 ;  /* 0xffffffe0b9b97807 */ /* 0x000fe40004800000 */
[----:B------:R-:W-:-:S03]  /*34d0*/  SEL R180, R180, 0xffffffc0, !P2 ;  /* 0xffffffc0b4b47807 */ /* 0x000fc60005000000 */
[----:B------:R-:W-:Y:S02]  /*34e0*/  IMAD.IADD R182, R181, 0x1, R185 ;  /* 0x00000001b5b67824 */ /* 0x000fe400078e02b9 */
[----:B------:R-:W-:Y:S01]  /*34f0*/  IMAD.IADD R177, R185, 0x1, R176 ;  /* 0x00000001b9b17824 */ /* 0x000fe200078e02b0 */
[----:B------:R-:W-:Y:S01]  /*3500*/  LOP3.LUT R2, R219, R3, RZ, 0x3c, !PT ;  /* 0x00000003db027212 */ /* 0x000fe200078e3cff */
[----:B------:R-:W-:Y:S01]  /*3510*/  IMAD.IADD R183, R181, 0x1, R180 ;  /* 0x00000001b5b77824 */ /* 0x000fe200078e02b4 */
[C---:B------:R-:W-:Y:S01]  /*3520*/  IADD3 R3, R219.reuse, -0x56f99767, RZ ;  /* 0xa9066899db037810 */ /* 0x040fe20007ffe0ff */
[C---:B------:R-:W-:Y:S01]  /*3530*/  IMAD.IADD R179, R180.reuse, 0x1, R176 ;  /* 0x00000001b4b37824 */ /* 0x040fe200078e02b0 */
[----:B------:R-:W-:Y:S01]  /*3540*/  IADD3 R4, R219, -0x126145ec, RZ ;  /* 0xed9eba14db047810 */ /* 0x000fe20007ffe0ff */
[----:B------:R-:W-:Y:S01]  /*3550*/  IMAD.IADD R184, R180, 0x1, R182 ;  /* 0x00000001b4b87824 */ /* 0x000fe200078e02b6 */
[----:B------:R-:W-:Y:S01]  /*3560*/  IADD3 R5, R218, -0x4ab325aa, RZ ;  /* 0xb54cda56da057810 */ /* 0x000fe20007ffe0ff */
[----:B------:R-:W-:Y:S01]  /*3570*/  IMAD.IADD R178, R180, 0x1, R177 ;  /* 0x00000001b4b27824 */ /* 0x000fe200078e02b1 */
[----:B------:R-:W-:-:S02]  /*3580*/  IADD3 R5, R218, -0x255992d5, RZ ;  /* 0xdaa66d2bda057810 */ /* 0x000fc40007ffe0ff */
[----:B-1----:R-:W-:Y:S02]  /*3590*/  IADD3 R0, R187, 0x3000, RZ ;  /* 0x00003000bb007810 */ /* 0x002fe40007ffe0ff */
[----:B------:R-:W-:Y:S02]  /*35a0*/  LOP3.LUT R2, R2, R241, RZ, 0x3c, !PT ;  /* 0x000000f102027212 */ /* 0x000fe400078e3cff */
[----:B------:R-:W-:Y:S02]  /*35b0*/  SEL R175, R0, R187, !P3 ;  /* 0x000000bb00af7207 */ /* 0x000fe40005800000 */
[----:B------:R-:W-:Y:S01]  /*35c0*/  IADD3 R0, -R68, R215, -R234 ;  /* 0x000000d744007210 */ /* 0x000fe20007ffe9ea */
[----:B------:R-:W-:Y:S01]  /*35d0*/  IMAD.WIDE.U32 R216, R2, -0x326172a9, RZ ;  /* 0xcd9e8d5702d87825 */ /* 0x000fe200078e00ff */
[----:B------:R-:W-:-:S03]  /*35e0*/  IADD3 R251, R219, -0x4498517b, RZ ;  /* 0xbb67ae85dbfb7810 */ /* 0x000fc60007ffe0ff */
[----:B------:R-:W-:Y:S01]  /*35f0*/  IMAD.IADD R252, R0, 0x1, R195 ;  /* 0x0000000100fc7824 */ /* 0x000fe200078e02c3 */
[----:B------:R-:W-:Y:S01]  /*3600*/  IADD3 R0, R219, 0x646e171e, RZ ;  /* 0x646e171edb007810 */ /* 0x000fe20007ffe0ff */
[----:B------:R-:W-:-:S04]  /*3610*/  IMAD.SHL.U32 R175, R175, 0x2, RZ ;  /* 0x00000002afaf7824 */ /* 0x000fc800078e00ff */
[----:B------:R1:W-:Y:S04]  /*3620*/  STL [R1+0x10], R0 ;  /* 0x0000100001007387 */ /* 0x0003e80000100800 */
[----:B------:R2:W-:Y:S04]  /*3630*/  STL [R1+0xc], R3 ;  /* 0x00000c0301007387 */ /* 0x0005e80000100800 */
[----:B------:R3:W-:Y:S01]  /*3640*/  STL [R1+0x8], R4 ;  /* 0x0000080401007387 */ /* 0x0007e20000100800 */
[C---:B-1----:R-:W-:Y:S02]  /*3650*/  IADD3 R0, R219.reuse, 0x32370b8f, RZ ;  /* 0x32370b8fdb007810 */ /* 0x042fe40007ffe0ff */
[----:B--2---:R-:W-:-:S03]  /*3660*/  IADD3 R3, R219, 0x76cf5d0a, RZ ;  /* 0x76cf5d0adb037810 */ /* 0x004fc60007ffe0ff */
[----:B------:R1:W-:Y:S01]  /*3670*/  STL [R1+0x4], R0 ;  /* 0x0000040001007387 */ /* 0x0003e20000100800 */
[----:B---3--:R-:W-:-:S03]  /*3680*/  IADD3 R4, R218, 0x1715609d, RZ ;  /* 0x1715609dda047810 */ /* 0x008fc60007ffe0ff */
[----:B------:R2:W-:Y:S01]  /*3690*/  STL [R1], R3 ;  /* 0x0000000301007387 */ /* 0x0005e20000100800 */
[----:B------:R-:W-:Y:S01]  /*36a0*/  IADD3 R4, R218, 0x3c6ef372, RZ ;  /* 0x3c6ef372da047810 */ /* 0x000fe20007ffe0ff */
[----:B-1----:R-:W-:-:S04]  /*36b0*/  IMAD.MOV.U32 R0, RZ, RZ, c[0x0][0x22c] ;  /* 0x00008b00ff007624 */ /* 0x002fc800078e00ff */
[----:B------:R-:W-:Y:S01]  /*36c0*/  IMAD R0, R0, c[0x0][0x1c0], RZ ;  /* 0x0000700000007a24 */ /* 0x000fe200078e02ff */
[C---:B--2---:R-:W-:Y:S02]  /*36d0*/  IADD3 R3, R218.reuse, 0x78dde6e4, RZ ;  /* 0x78dde6e4da037810 */ /* 0x044fe40007ffe0ff */
[----:B------:R-:W-:Y:S01]  /*36e0*/  IADD3 R3, R218, -0x61c88647, RZ ;  /* 0x9e3779b9da037810 */ /* 0x000fe20007ffe0ff */
[C---:B------:R-:W-:Y:S01]  /*36f0*/  IMAD.SHL.U32 R200, R0.reuse, 0x8, RZ ;  /* 0x0000000800c87824 */ /* 0x040fe200078e00ff */
[----:B------:R-:W-:-:S04]  /*3700*/  SHF.L.U32 R236, R0, 0x4, RZ ;  /* 0x0000000400ec7819 */ /* 0x000fc800000006ff */
[C---:B------:R-:W-:Y:S02]  /*3710*/  IADD3 R5, R236.reuse, 0x20, RZ ;  /* 0x00000020ec057810 */ /* 0x040fe40007ffe0ff */
[C---:B------:R-:W-:Y:S02]  /*3720*/  IADD3 R3, R236.reuse, 0x60, RZ ;  /* 0x00000060ec037810 */ /* 0x040fe40007ffe0ff */
[----:B------:R-:W-:Y:S01]  /*3730*/  IADD3 R6, R236, 0xa0, RZ ;  /* 0x000000a0ec067810 */ /* 0x000fe20007ffe0ff */
[----:B------:R-:W-:Y:S01]  /*3740*/  IMAD.IADD R5, R200, 0x1, R5 ;  /* 0x00000001c8057824 */ /* 0x000fe200078e0205 */
[----:B------:R-:W-:Y:S01]  /*3750*/  IADD3 R4, R236, 0x40, RZ ;  /* 0x00000040ec047810 */ /* 0x000fe20007ffe0ff */
[----:B------:R-:W-:Y:S01]  /*3760*/  IMAD.IADD R3, R200, 0x1, R3 ;  /* 0x00000001c8037824 */ /* 0x000fe200078e0203 */
[----:B------:R-:W-:Y:S01]  /*3770*/  IADD3 R7, R236, 0x80, RZ ;  /* 0x00000080ec077810 */ /* 0x000fe20007ffe0ff */
[C---:B------:R-:W-:Y:S01]  /*3780*/  IMAD.IADD R0, R200.reuse, 0x1, R6 ;  /* 0x00000001c8007824 */ /* 0x040fe200078e0206 */
[C---:B------:R-:W-:Y:S01]  /*3790*/  IADD3 R5, R200.reuse, R5, RZ ;  /* 0x00000005c8057210 */ /* 0x040fe20007ffe0ff */
[----:B------:R-:W-:-:S02]  /*37a0*/  IMAD.IADD R4, R200, 0x1, R4 ;  /* 0x00000001c8047824 */ /* 0x000fc400078e0204 */
[C---:B------:R-:W-:Y:S02]  /*37b0*/  IMAD.IADD R2, R200.reuse, 0x1, R7 ;  /* 0x00000001c8027824 */ /* 0x040fe400078e0207 */
[C---:B------:R-:W-:Y:S02]  /*37c0*/  IMAD.IADD R3, R200.reuse, 0x1, R3 ;  /* 0x00000001c8037824 */ /* 0x040fe400078e0203 */
[C---:B------:R-:W-:Y:S02]  /*37d0*/  IMAD.IADD R0, R200.reuse, 0x1, R0 ;  /* 0x00000001c8007824 */ /* 0x040fe400078e0200 */
[C---:B------:R-:W-:Y:S01]  /*37e0*/  IMAD.IADD R4, R200.reuse, 0x1, R4 ;  /* 0x00000001c8047824 */ /* 0x040fe200078e0204 */
[C---:B------:R-:W-:Y:S01]  /*37f0*/  IADD3 R224, R200.reuse, R3, RZ ;  /* 0x00000003c8e07210 */ /* 0x040fe20007ffe0ff */
[C---:B------:R-:W-:Y:S02]  /*3800*/  IMAD.IADD R2, R200.reuse, 0x1, R2 ;  /* 0x00000001c8027824 */ /* 0x040fe400078e0202 */
[----:B------:R-:W-:-:S02]  /*3810*/  IMAD.IADD R220, R200, 0x1, R0 ;  /* 0x00000001c8dc7824 */ /* 0x000fc400078e0200 */
[C---:B------:R-:W-:Y:S02]  /*3820*/  IMAD.IADD R228, R200.reuse, 0x1, R5 ;  /* 0x00000001c8e47824 */ /* 0x040fe400078e0205 */
[C---:B------:R-:W-:Y:S01]  /*3830*/  IMAD.IADD R226, R200.reuse, 0x1, R4 ;  /* 0x00000001c8e27824 */ /* 0x040fe200078e0204 */
[C---:B------:R-:W-:Y:S01]  /*3840*/  IADD3 R219, R200.reuse, R220, RZ ;  /* 0x000000dcc8db7210 */ /* 0x040fe20007ffe0ff */
[C---:B------:R-:W-:Y:S02]  /*3850*/  IMAD.IADD R222, R200.reuse, 0x1, R2 ;  /* 0x00000001c8de7824 */ /* 0x040fe400078e0202 */
[C---:B------:R-:W-:Y:S02]  /*3860*/  IMAD.IADD R227, R200.reuse, 0x1, R228 ;  /* 0x00000001c8e37824 */ /* 0x040fe400078e02e4 */
[C---:B------:R-:W-:Y:S02]  /*3870*/  IMAD.IADD R225, R200.reuse, 0x1, R226 ;  /* 0x00000001c8e17824 */ /* 0x040fe400078e02e2 */
[----:B------:R-:W-:-:S02]  /*3880*/  IMAD.IADD R223, R200, 0x1, R224 ;  /* 0x00000001c8df7824 */ /* 0x000fc400078e02e0 */
[C---:B------:R-:W-:Y:S02]  /*3890*/  IMAD.IADD R221, R200.reuse, 0x1, R222 ;  /* 0x00000001c8dd7824 */ /* 0x040fe400078e02de */
[C---:B------:R-:W-:Y:S02]  /*38a0*/  IMAD.IADD R233, R200.reuse, 0x1, R227 ;  /* 0x00000001c8e97824 */ /* 0x040fe400078e02e3 */
[C---:B------:R-:W-:Y:S02]  /*38b0*/  IMAD.IADD R232, R200.reuse, 0x1, R225 ;  /* 0x00000001c8e87824 */ /* 0x040fe400078e02e1 */
[C---:B------:R-:W-:Y:S02]  /*38c0*/  IMAD.IADD R231, R200.reuse, 0x1, R223 ;  /* 0x00000001c8e77824 */ /* 0x040fe400078e02df */
[C---:B------:R-:W-:Y:S02]  /*38d0*/  IMAD.IADD R230, R200.reuse, 0x1, R221 ;  /* 0x00000001c8e67824 */ /* 0x040fe400078e02dd */
[----:B------:R-:W-:-:S02]  /*38e0*/  IMAD.IADD R229, R200, 0x1, R219 ;  /* 0x00000001c8e57824 */ /* 0x000fc400078e02db */
.L_x_1323:
[----:B------:R-:W0:Y:S01]  /*38f0*/  LDGDEPBAR ;  /* 0x00000000000079af */ /* 0x000e220000000000 */
[C---:B------:R-:W-:Y:S01]  /*3900*/  IMAD.IADD R0, R175.reuse, 0x1, R185 ;  /* 0x00000001af007824 */ /* 0x040fe200078e02b9 */
[C---:B------:R-:W-:Y:S01]  /*3910*/  IADD3 R94, R218.reuse, 0x3c6ef372, RZ ;  /* 0x3c6ef372da5e7810 */ /* 0x040fe20007ffe0ff */
[--C-:B------:R-:W-:Y:S01]  /*3920*/  IMAD.IADD R3, R175, 0x1, R180.reuse ;  /* 0x00000001af037824 */ /* 0x100fe200078e02b4 */
[----:B------:R-:W-:Y:S01]  /*3930*/  IADD3 R98, R218, 0x78dde6e4, RZ ;  /* 0x78dde6e4da627810 */ /* 0x000fe20007ffe0ff */
[----:B------:R-:W-:Y:S01]  /*3940*/  IMAD.IADD R2, R0, 0x1, R180 ;  /* 0x0000000100027824 */ /* 0x000fe200078e02b4 */
[-C--:B------:R-:W-:Y:S01]  /*3950*/  @P0 ISETP.GE.AND P5, PT, R249, R195.reuse, PT ;  /* 0x000000c3f900020c */ /* 0x080fe20003fa6270 */
[----:B------:R-:W-:Y:S01]  /*3960*/  ULDC.U8 UR4, c[0x0][0x2d8] ;  /* 0x0000b60000047ab9 */ /* 0x000fe20000000000 */
[----:B------:R-:W2:Y:S04]  /*3970*/  LDL R92, [R1+0x18] ;  /* 0x00001800015c7983 */ /* 0x000ea80000100800 */
[----:B------:R-:W3:Y:S04]  /*3980*/  LDL R91, [R1+0x14] ;  /* 0x00001400015b7983 */ /* 0x000ee80000100800 */
[----:B------:R-:W4:Y:S01]  /*3990*/  LDL R93, [R1+0x4] ;  /* 0x00000400015d7983 */ /* 0x000f220000100800 */
[----:B------:R-:W-:Y:S04]  /*39a0*/  DEPBAR.LE SB0, 0x0 ;  /* 0x000080000000791a */ /* 0x000fe80000000000 */
[----:B------:R-:W-:Y:S08]  /*39b0*/  BAR.SYNC.DEFER_BLOCKING 0x0 ;  /* 0x0000000000007b1d */ /* 0x000ff00000010000 */
[----:B------:R-:W-:Y:S08]  /*39c0*/  LDSM.16.M88.4 R16, [R175] ;  /* 0x00000000af10783b */ /* 0x000ff00000000200 */
[----:B------:R-:W1:Y:S08]  /*39d0*/  LDSM.16.M88.4 R8, [R172+0x12000] ;  /* 0x01200000ac08783b */ /* 0x000e700000000200 */
[----:B------:R-:W1:Y:S08]  /*39e0*/  LDSM.16.M88.4 R68, [R172+0x12800] ;  /* 0x01280000ac44783b */ /* 0x000e700000000200 */
[----:B------:R-:W-:Y:S08]  /*39f0*/  LDSM.16.M88.4 R72, [R0] ;  /* 0x000000000048783b */ /* 0x000ff00000000200 */
[----:B------:R-:W1:Y:S08]  /*3a00*/  LDSM.16.M88.4 R76, [R169+0x12000] ;  /* 0x01200000a94c783b */ /* 0x000e700000000200 */
[----:B------:R-:W1:Y:S02]  /*3a10*/  LDSM.16.M88.4 R80, [R169+0x12800] ;  /* 0x01280000a950783b */ /* 0x000e640000000200 */
[C---:B-1----:R-:W-:Y:S06]  /*3a20*/  HMMA.16816.F32.BF16 R4, R16.reuse, R8, RZ ;  /* 0x000000081004723c */ /* 0x042fec00000418ff */
[----:B------:R-:W-:Y:S02]  /*3a30*/  LDSM.16.M88.4 R84, [R171+0x12000] ;  /* 0x01200000ab54783b */ /* 0x000fe40000000200 */
[C---:B------:R-:W-:Y:S08]  /*3a40*/  HMMA.16816.F32.BF16 R8, R16.reuse, R10, RZ ;  /* 0x0000000a1008723c */ /* 0x040ff000000418ff */
[C---:B------:R-:W-:Y:S08]  /*3a50*/  HMMA.16816.F32.BF16 R12, R16.reuse, R68, RZ ;  /* 0x00000044100c723c */ /* 0x040ff000000418ff */
[----:B------:R-:W-:Y:S01]  /*3a60*/  HMMA.16816.F32.BF16 R16, R16, R70, RZ ;  /* 0x000000461010723c */ /* 0x000fe200000418ff */
[----:B------:R-:W1:Y:S07]  /*3a70*/  LDSM.16.M88.4 R68, [R3] ;  /* 0x000000000344783b */ /* 0x000e6e0000000200 */
[C---:B------:R-:W-:Y:S08]  /*3a80*/  HMMA.16816.F32.BF16 R4, R72.reuse, R76, R4 ;  /* 0x0000004c4804723c */ /* 0x040ff00000041804 */
[C---:B------:R-:W-:Y:S01]  /*3a90*/  HMMA.16816.F32.BF16 R8, R72.reuse, R78, R8 ;  /* 0x0000004e4808723c */ /* 0x040fe20000041808 */
[----:B------:R-:W1:Y:S07]  /*3aa0*/  LDSM.16.M88.4 R76, [R171+0x12800] ;  /* 0x01280000ab4c783b */ /* 0x000e6e0000000200 */
[C---:B------:R-:W-:Y:S08]  /*3ab0*/  HMMA.16816.F32.BF16 R12, R72.reuse, R80, R12 ;  /* 0x00000050480c723c */ /* 0x040ff0000004180c */
[----:B------:R-:W-:Y:S01]  /*3ac0*/  HMMA.16816.F32.BF16 R16, R72, R82, R16 ;  /* 0x000000524810723c */ /* 0x000fe20000041810 */
[----:B------:R-:W-:Y:S07]  /*3ad0*/  LDSM.16.M88.4 R72, [R2] ;  /* 0x000000000248783b */ /* 0x000fee0000000200 */
[C---:B-1----:R-:W-:Y:S01]  /*3ae0*/  HMMA.16816.F32.BF16 R4, R68.reuse, R84, R4 ;  /* 0x000000544404723c */ /* 0x042fe20000041804 */
[----:B------:R-:W1:Y:S07]  /*3af0*/  LDSM.16.M88.4 R80, [R170+0x12000] ;  /* 0x01200000aa50783b */ /* 0x000e6e0000000200 */
[C---:B------:R-:W-:Y:S01]  /*3b00*/  HMMA.16816.F32.BF16 R8, R68.reuse, R86, R8 ;  /* 0x000000564408723c */ /* 0x040fe20000041808 */
[----:B------:R-:W1:Y:S07]  /*3b10*/  LDSM.16.M88.4 R84, [R170+0x12800] ;  /* 0x01280000aa54783b */ /* 0x000e6e0000000200 */
[C---:B------:R-:W-:Y:S08]  /*3b20*/  HMMA.16816.F32.BF16 R12, R68.reuse, R76, R12 ;  /* 0x0000004c440c723c */ /* 0x040ff0000004180c */
[----:B------:R-:W-:Y:S01]  /*3b30*/  HMMA.16816.F32.BF16 R16, R68, R78, R16 ;  /* 0x0000004e4410723c */ /* 0x000fe20000041810 */
[----:B------:R-:W-:Y:S08]  /*3b40*/  LDSM.16.M88.4 R68, [R175+0x2000] ;  /* 0x00200000af44783b */ /* 0x000ff00000000200 */
[----:B------:R-:W1:Y:S02]  /*3b50*/  LDSM.16.M88.4 R76, [R172+0x14000] ;  /* 0x01400000ac4c783b */ /* 0x000e640000000200 */
[C---:B-1----:R-:W-:Y:S08]  /*3b60*/  HMMA.16816.F32.BF16 R4, R72.reuse, R80, R4 ;  /* 0x000000504804723c */ /* 0x042ff00000041804 */
[C---:B------:R-:W-:Y:S01]  /*3b70*/  HMMA.16816.F32.BF16 R8, R72.reuse, R82, R8 ;  /* 0x000000524808723c */ /* 0x040fe20000041808 */
[----:B------:R-:W-:Y:S07]  /*3b80*/  LDSM.16.M88.4 R80, [R0+0x2000] ;  /* 0x002000000050783b */ /* 0x000fee0000000200 */
[C---:B------:R-:W-:Y:S08]  /*3b90*/  HMMA.16816.F32.BF16 R12, R72.reuse, R84, R12 ;  /* 0x00000054480c723c */ /* 0x040ff0000004180c */
[----:B------:R-:W-:Y:S01]  /*3ba0*/  HMMA.16816.F32.BF16 R16, R72, R86, R16 ;  /* 0x000000564810723c */ /* 0x000fe20000041810 */
[----:B------:R-:W1:Y:S07]  /*3bb0*/  LDSM.16.M88.4 R72, [R172+0x14800] ;  /* 0x01480000ac48783b */ /* 0x000e6e0000000200 */
[C---:B------:R-:W-:Y:S01]  /*3bc0*/  HMMA.16816.F32.BF16 R4, R68.reuse, R76, R4 ;  /* 0x0000004c4404723c */ /* 0x040fe20000041804 */
[----:B------:R-:W1:Y:S07]  /*3bd0*/  LDSM.16.M88.4 R84, [R169+0x14000] ;  /* 0x01400000a954783b */ /* 0x000e6e0000000200 */
[C---:B------:R-:W-:Y:S01]  /*3be0*/  HMMA.16816.F32.BF16 R8, R68.reuse, R78, R8 ;  /* 0x0000004e4408723c */ /* 0x040fe20000041808 */
[----:B------:R-:W2:Y:S07]  /*3bf0*/  LDSM.16.M88.4 R76, [R169+0x14800] ;  /* 0x01480000a94c783b */ /* 0x000eae0000000200 */
[C---:B-1----:R-:W-:Y:S08]  /*3c00*/  HMMA.16816.F32.BF16 R12, R68.reuse, R72, R12 ;  /* 0x00000048440c723c */ /* 0x042ff0000004180c */
[----:B------:R-:W-:Y:S01]  /*3c10*/  HMMA.16816.F32.BF16 R16, R68, R74, R16 ;  /* 0x0000004a4410723c */ /* 0x000fe20000041810 */
[----:B------:R-:W-:Y:S07]  /*3c20*/  LDSM.16.M88.4 R68, [R3+0x2000] ;  /* 0x002000000344783b */ /* 0x000fee0000000200 */
        /* <DEDUP_REMOVED lines=20> */
[----:B------:R1:W-:Y:S07]  /*3d70*/  LDSM.16.M88.4 R68, [R0+0x4000] ;  /* 0x004000000044783b */ /* 0x0003ee0000000200 */
[C---:B--2---:R-:W-:Y:S01]  /*3d80*/  HMMA.16816.F32.BF16 R4, R72.reuse, R84, R4 ;  /* 0x000000544804723c */ /* 0x044fe20000041804 */
[----:B------:R-:W2:Y:S07]  /*3d90*/  LDSM.16.M88.4 R76, [R169+0x16000] ;  /* 0x01600000a94c783b */ /* 0x000eae0000000200 */
[C---:B------:R-:W-:Y:S01]  /*3da0*/  HMMA.16816.F32.BF16 R8, R72.reuse, R86, R8 ;  /* 0x000000564808723c */ /* 0x040fe20000041808 */
[----:B------:R-:W4:Y:S07]  /*3db0*/  LDSM.16.M88.4 R84, [R169+0x16800] ;  /* 0x01680000a954783b */ /* 0x000f2e0000000200 */
[C---:B---3--:R-:W-:Y:S04]  /*3dc0*/  HMMA.16816.F32.BF16 R12, R72.reuse, R80, R12 ;  /* 0x00000050480c723c */ /* 0x048fe8000004180c */
[----:B-1----:R-:W-:Y:S04]  /*3dd0*/  IMAD R0, R194, 0x40, R252 ;  /* 0x00000040c2007824 */ /* 0x002fe800078e02fc */
[----:B------:R-:W-:Y:S01]  /*3de0*/  HMMA.16816.F32.BF16 R16, R72, R82, R16 ;  /* 0x000000524810723c */ /* 0x000fe20000041810 */
[----:B------:R1:W-:Y:S03]  /*3df0*/  LDSM.16.M88.4 R72, [R3+0x4000] ;  /* 0x004000000348783b */ /* 0x0003e60000000200 */
[----:B------:R-:W-:Y:S04]  /*3e00*/  IADD3 R88, R0, 0x8, RZ ;  /* 0x0000000800587810 */ /* 0x000fe80007ffe0ff */
[----:B------:R-:W-:Y:S01]  /*3e10*/  ISETP.GE.AND P1, PT, R88, RZ, PT ;  /* 0x000000ff5800720c */ /* 0x000fe20003f26270 */
[----:B------:R-:W3:Y:S01]  /*3e20*/  LDSM.16.M88.4 R80, [R171+0x16000] ;  /* 0x01600000ab50783b */ /* 0x000ee20000000200 */
[C---:B--2---:R-:W-:Y:S11]  /*3e30*/  HMMA.16816.F32.BF16 R4, R68.reuse, R76, R4 ;  /* 0x0000004c4404723c */ /* 0x044ff60000041804 */
[----:B------:R-:W-:Y:S01]  /*3e40*/  @!UPT UIADD3 URZ, URZ, URZ, URZ ;  /* 0x0000003f3f3ff290 */ /* 0x000fe2000fffe03f */
[C---:B------:R-:W-:Y:S02]  /*3e50*/  @!P1 IADD3 R88, -R0.reuse, -0x8, RZ ;  /* 0xfffffff800589810 */ /* 0x040fe40007ffe1ff */
[----:B-1----:R-:W-:Y:S01]  /*3e60*/  IABS R3, R0 ;  /* 0x0000000000037213 */ /* 0x002fe20000000000 */
[C---:B------:R-:W-:Y:S01]  /*3e70*/  HMMA.16816.F32.BF16 R8, R68.reuse, R78, R8 ;  /* 0x0000004e4408723c */ /* 0x040fe20000041808 */
[----:B------:R-:W1:Y:S01]  /*3e80*/  LDSM.16.M88.4 R76, [R171+0x16800] ;  /* 0x01680000ab4c783b */ /* 0x000e620000000200 */
[----:B------:R-:W-:Y:S06]  /*3e90*/  I2F R89, R88 ;  /* 0x0000005800597306 */ /* 0x000fec0000201400 */
[C---:B----4-:R-:W-:Y:S04]  /*3ea0*/  HMMA.16816.F32.BF16 R12, R68.reuse, R84, R12 ;  /* 0x00000054440c723c */ /* 0x050fe8000004180c */
[----:B------:R2:W4:Y:S03]  /*3eb0*/  I2F R95, R3 ;  /* 0x00000003005f7306 */ /* 0x0005260000201400 */
[----:B------:R-:W-:Y:S01]  /*3ec0*/  IADD3 R84, R0, -0x1, RZ ;  /* 0xffffffff00547810 */ /* 0x000fe20007ffe0ff */
[----:B------:R-:W-:Y:S01]  /*3ed0*/  HMMA.16816.F32.BF16 R16, R68, R86, R16 ;  /* 0x000000564410723c */ /* 0x000fe20000041810 */
[----:B------:R1:W-:Y:S02]  /*3ee0*/  LDSM.16.M88.4 R68, [R2+0x4000] ;  /* 0x004000000244783b */ /* 0x0003e40000000200 */
[----:B------:R-:W-:Y:S05]  /*3ef0*/  ISETP.GE.AND P2, PT, R84, RZ, PT ;  /* 0x000000ff5400720c */ /* 0x000fea0003f46270 */
[C---:B---3--:R-:W-:Y:S07]  /*3f00*/  HMMA.16816.F32.BF16 R4, R72.reuse, R80, R4 ;  /* 0x000000504804723c */ /* 0x048fee0000041804 */
[C---:B------:R-:W-:Y:S01]  /*3f10*/  IADD3 R80, R0.reuse, -0x9, RZ ;  /* 0xfffffff700507810 */ /* 0x040fe20007ffe0ff */
[C---:B------:R-:W-:Y:S04]  /*3f20*/  HMMA.16816.F32.BF16 R8, R72.reuse, R82, R8 ;  /* 0x000000524808723c */ /* 0x040fe80000041808 */
[C---:B------:R-:W-:Y:S02]  /*3f30*/  @!P2 IADD3 R84, -R0.reuse, 0x1, RZ ;  /* 0x000000010054a810 */ /* 0x040fe40007ffe1ff */
[C---:B--2---:R-:W-:Y:S02]  /*3f40*/  IADD3 R3, R0.reuse, 0x7, RZ ;  /* 0x0000000700037810 */ /* 0x044fe40007ffe0ff */
[----:B------:R2:W3:Y:S01]  /*3f50*/  I2F R81, R84 ;  /* 0x0000005400517306 */ /* 0x0004e20000201400 */
[C---:B-1----:R-:W-:Y:S03]  /*3f60*/  HMMA.16816.F32.BF16 R12, R72.reuse, R76, R12 ;  /* 0x0000004c480c723c */ /* 0x042fe6000004180c */
[C---:B------:R-:W-:Y:S02]  /*3f70*/  IADD3 R2, R0.reuse, -0x8, RZ ;  /* 0xfffffff800027810 */ /* 0x040fe40007ffe0ff */
[----:B------:R-:W-:Y:S02]  /*3f80*/  ISETP.GE.AND P2, PT, R3, RZ, PT ;  /* 0x000000ff0300720c */ /* 0x000fe40003f46270 */
[----:B------:R-:W-:Y:S01]  /*3f90*/  IADD3 R77, R0, -0x10, RZ ;  /* 0xfffffff0004d7810 */ /* 0x000fe20007ffe0ff */
[----:B------:R-:W-:Y:S01]  /*3fa0*/  HMMA.16816.F32.BF16 R16, R72, R78, R16 ;  /* 0x0000004e4810723c */ /* 0x000fe20000041810 */
[----:B------:R-:W-:Y:S02]  /*3fb0*/  LDSM.16.M88.4 R72, [R170+0x16800] ;  /* 0x01680000aa48783b */ /* 0x000fe40000000200 */
[----:B------:R-:W-:Y:S02]  /*3fc0*/  ISETP.GE.AND P1, PT, R2, RZ, PT ;  /* 0x000000ff0200720c */ /* 0x000fe40003f26270 */
[----:B------:R-:W-:Y:S02]  /*3fd0*/  IADD3 R76, R0, -0x11, RZ ;  /* 0xffffffef004c7810 */ /* 0x000fe40007ffe0ff */
[----:B------:R-:W-:Y:S02]  /*3fe0*/  IMAD R78, R194, 0x4, R92 ;  /* 0x00000004c24e7824 */ /* 0x000fe400078e025c */
[----:B------:R-:W-:Y:S03]  /*3ff0*/  ISETP.GE.AND P3, PT, R76, RZ, PT ;  /* 0x000000ff4c00720c */ /* 0x000fe60003f66270 */
[----:B------:R-:W-:Y:S01]  /*4000*/  @!P2 IADD3 R3, -R0, -0x7, RZ ;  /* 0xfffffff90003a810 */ /* 0x000fe20007ffe1ff */
[----:B------:R-:W-:Y:S01]  /*4010*/  IMAD.WIDE.U32 R78, R78, -0x326172a9, RZ ;  /* 0xcd9e8d574e4e7825 */ /* 0x000fe200078e00ff */
[----:B------:R-:W-:Y:S01]  /*4020*/  ISETP.GE.AND P2, PT, R80, RZ, PT ;  /* 0x000000ff5000720c */ /* 0x000fe20003f46270 */
[----:B--2---:R-:W1:Y:S01]  /*4030*/  LDSM.16.M88.4 R84, [R170+0x16000] ;  /* 0x01600000aa54783b */ /* 0x004e620000000200 */
[----:B------:R2:W1:Y:S01]  /*4040*/  I2F R90, R3 ;  /* 0x00000003005a7306 */ /* 0x0004620000201400 */
[C---:B------:R-:W-:Y:S02]  /*4050*/  @!P1 IADD3 R2, -R0.reuse, 0x8, RZ ;  /* 0x0000000800029810 */ /* 0x040fe40007ffe1ff */
[----:B------:R-:W-:Y:S03]  /*4060*/  ISETP.GE.AND P1, PT, R77, RZ, PT ;  /* 0x000000ff4d00720c */ /* 0x000fe60003f26270 */
[----:B------:R-:W-:Y:S02]  /*4070*/  @!P3 IADD3 R76, -R0, 0x11, RZ ;  /* 0x00000011004cb810 */ /* 0x000fe40007ffe1ff */
[----:B------:R-:W-:Y:S02]  /*4080*/  @P0 ISETP.GE.AND P3, PT, R244, R195, PT ;  /* 0x000000c3f400020c */ /* 0x000fe40003f66270 */
[----:B------:R3:W-:Y:S01]  /*4090*/  I2F R83, R76 ;  /* 0x0000004c00537306 */ /* 0x0007e20000201400 */
[C---:B------:R-:W-:Y:S05]  /*40a0*/  @!P2 IADD3 R80, -R0.reuse, 0x9, RZ ;  /* 0x000000090050a810 */ /* 0x040fea0007ffe1ff */
[C---:B------:R-:W-:Y:S04]  /*40b0*/  @!P1 IADD3 R77, -R0.reuse, 0x10, RZ ;  /* 0x00000010004d9810 */ /* 0x040fe80007ffe1ff */
[----:B------:R4:W-:Y:S01]  /*40c0*/  I2F R82, R77 ;  /* 0x0000004d00527306 */ /* 0x0009e20000201400 */
[----:B--2---:R-:W-:Y:S04]  /*40d0*/  IADD3 R3, R0, -0x19, RZ ;  /* 0xffffffe700037810 */ /* 0x004fe80007ffe0ff */
[----:B------:R-:W-:Y:S05]  /*40e0*/  ISETP.GE.AND P1, PT, R3, RZ, PT ;  /* 0x000000ff0300720c */ /* 0x000fea0003f26270 */
[----:B------:R-:W-:Y:S01]  /*40f0*/  I2F R80, R80 ;  /* 0x0000005000507306 */ /* 0x000fe20000201400 */
[----:B---3--:R-:W-:Y:S02]  /*4100*/  LOP3.LUT R76, R79, R91, R218, 0x96, !PT ;  /* 0x0000005b4f4c7212 */ /* 0x008fe400078e96da */
[----:B------:R-:W-:Y:S01]  /*4110*/  IADD3 R91, R218, -0x61c88647, RZ ;  /* 0x9e3779b9da5b7810 */ /* 0x000fe20007ffe0ff */
[C---:B-1----:R-:W-:Y:S01]  /*4120*/  HMMA.16816.F32.BF16 R4, R68.reuse, R84, R4 ;  /* 0x000000544404723c */ /* 0x042fe20000041804 */
[----:B------:R-:W2:Y:S05]  /*4130*/  LDL R84, [R1] ;  /* 0x0000000001547983 */ /* 0x000eaa0000100800 */
[----:B------:R1:W3:Y:S01]  /*4140*/  I2F R88, R2 ;  /* 0x0000000200587306 */ /* 0x0002e20000201400 */
[----:B------:R-:W-:Y:S01]  /*4150*/  @!P1 IADD3 R3, -R0, 0x19, RZ ;  /* 0x0000001900039810 */ /* 0x000fe20007ffe1ff */
[----:B----4-:R-:W-:Y:S01]  /*4160*/  IMAD.WIDE.U32 R76, R76, -0x2daee0ad, RZ ;  /* 0xd2511f534c4c7825 */ /* 0x010fe200078e00ff */
[----:B-----5:R-:W-:Y:S01]  /*4170*/  FSETP.NEU.FTZ.AND P1, PT, R201, -INF , PT ;  /* 0xff800000c900780b */ /* 0x020fe20003f3d000 */
[C---:B------:R-:W-:Y:S01]  /*4180*/  HMMA.16816.F32.BF16 R8, R68.reuse, R86, R8 ;  /* 0x000000564408723c */ /* 0x040fe20000041808 */
[----:B------:R-:W4:Y:S05]  /*4190*/  LDL R87, [R1+0x8] ;  /* 0x0000080001577983 */ /* 0x000f2a0000100800 */
[----:B------:R3:W3:Y:S01]  /*41a0*/  I2F R96, R3 ;  /* 0x0000000300607306 */ /* 0x0006e20000201400 */
[----:B------:R-:W4:Y:S01]  /*41b0*/  LDL R85, [R1+0xc] ;  /* 0x00000c0001557983 */ /* 0x000f220000100800 */
[----:B------:R-:W-:Y:S01]  /*41c0*/  IADD3 R86, R218, -0x255992d5, RZ ;  /* 0xdaa66d2bda567810 */ /* 0x000fe20007ffe0ff */
[C---:B------:R-:W-:Y:S08]  /*41d0*/  HMMA.16816.F32.BF16 R12, R68.reuse, R72, R12 ;  /* 0x00000048440c723c */ /* 0x040ff0000004180c */
[----:B------:R-:W-:Y:S04]  /*41e0*/  HMMA.16816.F32.BF16 R16, R68, R74, R16 ;  /* 0x0000004a4410723c */ /* 0x000fe80000041810 */
[----:B-1----:R-:W-:Y:S01]  /*41f0*/  IADD3 R2, R0, -0x18, RZ ;  /* 0xffffffe800027810 */ /* 0x002fe20007ffe0ff */
[-C--:B------:R-:W-:Y:S02]  /*4200*/  FFMA.FTZ R4, R95, -R191.reuse, R4 ;  /* 0x800000bf5f047223 */ /* 0x080fe40000010004 */
[-C--:B------:R-:W-:Y:S01]  /*4210*/  FFMA.FTZ R6, R89, -R191.reuse, R6 ;  /* 0x800000bf59067223 */ /* 0x080fe20000010006 */
[----:B------:R-:W-:Y:S01]  /*4220*/  ISETP.GE.AND P2, PT, R2, RZ, PT ;  /* 0x000000ff0200720c */ /* 0x000fe20003f46270 */
[-C--:B------:R-:W-:Y:S03]  /*4230*/  FFMA.FTZ R5, R81, -R191.reuse, R5 ;  /* 0x800000bf51057223 */ /* 0x080fe60000010005 */
[----:B---3--:R-:W-:Y:S01]  /*4240*/  LOP3.LUT R3, R217, R78, R91, 0x96, !PT ;  /* 0x0000004ed9037212 */ /* 0x008fe200078e965b */
[-C--:B------:R-:W-:Y:S01]  /*4250*/  FFMA.FTZ R7, R90, -R191.reuse, R7 ;  /* 0x800000bf5a077223 */ /* 0x080fe20000010007 */
[----:B------:R-:W-:Y:S01]  /*4260*/  LOP3.LUT R78, R77, R240, R251, 0x96, !PT ;  /* 0x000000f04d4e7212 */ /* 0x000fe200078e96fb */
[----:B------:R-:W-:Y:S01]  /*4270*/  FFMA.FTZ R8, R88, -R191, R8 ;  /* 0x800000bf58087223 */ /* 0x000fe20000010008 */
[----:B------:R-:W-:Y:S01]  /*4280*/  @P0 FSEL R5, R5, -INF , !P3 ;  /* 0xff80000005050808 */ /* 0x000fe20005800000 */
[----:B------:R-:W-:Y:S01]  /*4290*/  IMAD.WIDE.U32 R72, R3, -0x2daee0ad, RZ ;  /* 0xd2511f5303487825 */ /* 0x000fe200078e00ff */
[----:B------:R-:W-:Y:S02]  /*42a0*/  @P0 FSEL R7, R7, -INF , !P3 ;  /* 0xff80000007070808 */ /* 0x000fe40005800000 */
[----:B------:R-:W-:Y:S01]  /*42b0*/  IADD3 R89, R218, 0x1715609d, RZ ;  /* 0x1715609dda597810 */ /* 0x000fe20007ffe0ff */
[----:B------:R-:W-:Y:S01]  /*42c0*/  IMAD.WIDE.U32 R78, R78, -0x326172a9, RZ ;  /* 0xcd9e8d574e4e7825 */ /* 0x000fe200078e00ff */
[----:B------:R-:W-:Y:S02]  /*42d0*/  @!P2 IADD3 R2, -R0, 0x18, RZ ;  /* 0x000000180002a810 */ /* 0x000fe40007ffe1ff */
[----:B------:R-:W-:Y:S01]  /*42e0*/  @P0 ISETP.GE.AND P2, PT, R234, R195, PT ;  /* 0x000000c3ea00020c */ /* 0x000fe20003f46270 */
[----:B------:R-:W-:Y:S01]  /*42f0*/  FMUL.FTZ R0, R206, 1.4426950216293334961 ;  /* 0x3fb8aa3bce007820 */ /* 0x000fe20000410000 */
[----:B------:R1:W3:Y:S01]  /*4300*/  I2F R97, R2 ;  /* 0x0000000200617306 */ /* 0x0002e20000201400 */
[-C--:B------:R-:W-:Y:S01]  /*4310*/  FFMA.FTZ R9, R80, -R191.reuse, R9 ;  /* 0x800000bf50097223 */ /* 0x080fe20000010009 */
[----:B------:R-:W-:Y:S01]  /*4320*/  @P0 FSEL R4, R4, -INF , !P2 ;  /* 0xff80000004040808 */ /* 0x000fe20005000000 */
[-C--:B------:R-:W-:Y:S01]  /*4330*/  FFMA.FTZ R10, R95, -R191.reuse, R10 ;  /* 0x800000bf5f0a7223 */ /* 0x080fe2000001000a */
[----:B------:R-:W-:Y:S01]  /*4340*/  @P0 FSEL R6, R6, -INF , !P2 ;  /* 0xff80000006060808 */ /* 0x000fe20005000000 */
[----:B------:R-:W-:Y:S01]  /*4350*/  FFMA.FTZ R11, R81, -R191, R11 ;  /* 0x800000bf510b7223 */ /* 0x000fe2000001000b */
[----:B------:R-:W-:Y:S01]  /*4360*/  @P0 ISETP.GE.AND P2, PT, R246, R195, PT ;  /* 0x000000c3f600020c */ /* 0x000fe20003f46270 */
[----:B------:R-:W-:Y:S01]  /*4370*/  FFMA.FTZ R18, R82, -R191, R18 ;  /* 0x800000bf52127223 */ /* 0x000fe20000010012 */
[----:B------:R-:W-:Y:S01]  /*4380*/  @P0 ISETP.GE.AND P3, PT, R248, R195, PT ;  /* 0x000000c3f800020c */ /* 0x000fe20003f66270 */
[-C--:B------:R-:W-:Y:S01]  /*4390*/  FFMA.FTZ R17, R96, -R191.reuse, R17 ;  /* 0x800000bf60117223 */ /* 0x080fe20000010011 */
[----:B------:R-:W-:Y:S01]  /*43a0*/  @P0 FSEL R9, R9, -INF , !P2 ;  /* 0xff80000009090808 */ /* 0x000fe20005000000 */
[-C--:B------:R-:W-:Y:S01]  /*43b0*/  FFMA.FTZ R12, R82, -R191.reuse, R12 ;  /* 0x800000bf520c7223 */ /* 0x080fe2000001000c */
[----:B------:R-:W-:Y:S01]  /*43c0*/  @P0 FSEL R11, R11, -INF , !P2 ;  /* 0xff8000000b0b0808 */ /* 0x000fe20005000000 */
[-C--:B------:R-:W-:Y:S01]  /*43d0*/  FFMA.FTZ R13, R83, -R191.reuse, R13 ;  /* 0x800000bf530d7223 */ /* 0x080fe2000001000d */
[----:B------:R-:W-:Y:S01]  /*43e0*/  @P0 FSEL R18, R18, -INF , !P5 ;  /* 0xff80000012120808 */ /* 0x000fe20006800000 */
[----:B------:R-:W-:Y:S01]  /*43f0*/  FFMA.FTZ R14, R88, -R191, R14 ;  /* 0x800000bf580e7223 */ /* 0x000fe2000001000e */
[----:B------:R-:W-:Y:S01]  /*4400*/  @P0 ISETP.GE.AND P2, PT, R247, R195, PT ;  /* 0x000000c3f700020c */ /* 0x000fe20003f46270 */
[-C--:B------:R-:W-:Y:S01]  /*4410*/  FFMA.FTZ R19, R83, -R191.reuse, R19 ;  /* 0x800000bf53137223 */ /* 0x080fe20000010013 */
[----:B------:R-:W-:Y:S01]  /*4420*/  @P0 FSEL R13, R13, -INF , !P3 ;  /* 0xff8000000d0d0808 */ /* 0x000fe20005800000 */
[-C--:B------:R-:W-:Y:S01]  /*4430*/  FFMA.FTZ R15, R80, -R191.reuse, R15 ;  /* 0x800000bf500f7223 */ /* 0x080fe2000001000f */
[----:B------:R-:W-:Y:S02]  /*4440*/  @P0 FSEL R12, R12, -INF , !P2 ;  /* 0xff8000000c0c0808 */ /* 0x000fe40005000000 */
[----:B------:R-:W-:Y:S01]  /*4450*/  @P0 FSEL R14, R14, -INF , !P2 ;  /* 0xff8000000e0e0808 */ /* 0x000fe20005000000 */
[----:B-1----:R-:W-:Y:S01]  /*4460*/  FMUL.FTZ R2, R201, 1.4426950216293334961 ;  /* 0x3fb8aa3bc9027820 */ /* 0x002fe20000410000 */
[----:B------:R-:W-:Y:S01]  /*4470*/  @P0 FSEL R15, R15, -INF , !P3 ;  /* 0xff8000000f0f0808 */ /* 0x000fe20005800000 */
[----:B---3--:R-:W-:Y:S03]  /*4480*/  FFMA.FTZ R16, R97, -R191, R16 ;  /* 0x800000bf61107223 */ /* 0x008fe60000010010 */
[----:B------:R-:W-:Y:S02]  /*4490*/  FSEL R2, R2, RZ, P1 ;  /* 0x000000ff02027208 */ /* 0x000fe40000800000 */
[----:B------:R-:W-:Y:S02]  /*44a0*/  FSETP.NEU.FTZ.AND P1, PT, R206, -INF , PT ;  /* 0xff800000ce00780b */ /* 0x000fe40003f3d000 */
[----:B------:R-:W-:Y:S01]  /*44b0*/  @P0 FSEL R16, R16, -INF , !P5 ;  /* 0xff80000010100808 */ /* 0x000fe20006800000 */
[--C-:B------:R-:W-:Y:S01]  /*44c0*/  FFMA.FTZ R4, R4, c[0x0][0x23c], -R2.reuse ;  /* 0x00008f0004047a23 */ /* 0x100fe20000010802 */
[----:B------:R-:W-:Y:S01]  /*44d0*/  FSEL R0, R0, RZ, P1 ;  /* 0x000000ff00007208 */ /* 0x000fe20000800000 */
[----:B------:R-:W-:Y:S01]  /*44e0*/  FFMA.FTZ R5, R5, c[0x0][0x23c], -R2 ;  /* 0x00008f0005057a23 */ /* 0x000fe20000010802 */
[-C--:B------:R-:W-:Y:S01]  /*44f0*/  @P0 ISETP.GE.AND P1, PT, R245, R195.reuse, PT ;  /* 0x000000c3f500020c */ /* 0x080fe20003f26270 */
[----:B------:R1:W-:Y:S01]  /*4500*/  MUFU.EX2 R92, R4 ;  /* 0x00000004005c7308 */ /* 0x0003e20000000800 */
[----:B------:R-:W-:Y:S01]  /*4510*/  @P0 ISETP.GE.AND P5, PT, R250, R195, PT ;  /* 0x000000c3fa00020c */ /* 0x000fe20003fa6270 */
[--C-:B------:R-:W-:Y:S01]  /*4520*/  FFMA.FTZ R6, R6, c[0x0][0x23c], -R0.reuse ;  /* 0x00008f0006067a23 */ /* 0x100fe20000010800 */
[----:B------:R-:W-:Y:S01]  /*4530*/  @P0 FSEL R8, R8, -INF , !P1 ;  /* 0xff80000008080808 */ /* 0x000fe20004800000 */
[--C-:B------:R-:W-:Y:S01]  /*4540*/  FFMA.FTZ R3, R7, c[0x0][0x23c], -R0.reuse ;  /* 0x00008f0007037a23 */ /* 0x100fe20000010800 */
[----:B------:R-:W-:Y:S01]  /*4550*/  @P0 FSEL R10, R10, -INF , !P1 ;  /* 0xff8000000a0a0808 */ /* 0x000fe20004800000 */
[----:B------:R-:W-:Y:S01]  /*4560*/  FFMA.FTZ R11, R11, c[0x0][0x23c], -R0 ;  /* 0x00008f000b0b7a23 */ /* 0x000fe20000010800 */
[----:B------:R-:W-:Y:S01]  /*4570*/  @P0 FSEL R17, R17, -INF , !P5 ;  /* 0xff80000011110808 */ /* 0x000fe20006800000 */
[----:B------:R-:W-:Y:S01]  /*4580*/  FFMA.FTZ R8, R8, c[0x0][0x23c], -R2 ;  /* 0x00008f0008087a23 */ /* 0x000fe20000010802 */
[----:B------:R-:W-:Y:S01]  /*4590*/  @P0 FSEL R19, R19, -INF , !P5 ;  /* 0xff80000013130808 */ /* 0x000fe20006800000 */
[----:B------:R3:W-:Y:S01]  /*45a0*/  MUFU.EX2 R91, R5 ;  /* 0x00000005005b7308 */ /* 0x0007e20000000800 */
[----:B------:R-:W-:Y:S02]  /*45b0*/  FFMA.FTZ R10, R10, c[0x0][0x23c], -R0 ;  /* 0x00008f000a0a7a23 */ /* 0x000fe40000010800 */
[--C-:B------:R-:W-:Y:S02]  /*45c0*/  FFMA.FTZ R16, R16, c[0x0][0x23c], -R2.reuse ;  /* 0x00008f0010107a23 */ /* 0x100fe40000010802 */
[--C-:B------:R-:W-:Y:S02]  /*45d0*/  FFMA.FTZ R12, R12, c[0x0][0x23c], -R2.reuse ;  /* 0x00008f000c0c7a23 */ /* 0x100fe40000010802 */
[----:B------:R-:W-:Y:S02]  /*45e0*/  FFMA.FTZ R13, R13, c[0x0][0x23c], -R2 ;  /* 0x00008f000d0d7a23 */ /* 0x000fe40000010802 */
[--C-:B------:R-:W-:Y:S01]  /*45f0*/  FFMA.FTZ R18, R18, c[0x0][0x23c], -R0.reuse ;  /* 0x00008f0012127a23 */ /* 0x100fe20000010800 */
[----:B------:R-:W-:Y:S01]  /*4600*/  MUFU.EX2 R90, R10 ;  /* 0x0000000a005a7308 */ /* 0x000fe20000000800 */
[--C-:B------:R-:W-:Y:S02]  /*4610*/  FFMA.FTZ R14, R14, c[0x0][0x23c], -R0.reuse ;  /* 0x00008f000e0e7a23 */ /* 0x100fe40000010800 */
[----:B------:R-:W-:Y:S01]  /*4620*/  FFMA.FTZ R15, R15, c[0x0][0x23c], -R0 ;  /* 0x00008f000f0f7a23 */ /* 0x000fe20000010800 */
[----:B-1----:R-:W-:Y:S01]  /*4630*/  LOP3.LUT R4, R79, R216, R94, 0x96, !PT ;  /* 0x000000d84f047212 */ /* 0x002fe200078e965e */
[----:B------:R-:W-:Y:S05]  /*4640*/  FFMA.FTZ R0, R19, c[0x0][0x23c], -R0 ;  /* 0x00008f0013007a23 */ /* 0x000fea0000010800 */
[----:B------:R-:W-:Y:S01]  /*4650*/  MUFU.EX2 R94, R6 ;  /* 0x00000006005e7308 */ /* 0x000fe20000000800 */
[----:B---3--:R-:W-:Y:S05]  /*4660*/  IMAD.WIDE.U32 R4, R4, -0x2daee0ad, RZ ;  /* 0xd2511f5304047825 */ /* 0x008fea00078e00ff */
[----:B------:R-:W-:Y:S04]  /*4670*/  LOP3.LUT R5, R5, R72, R93, 0x96, !PT ;  /* 0x0000004805057212 */ /* 0x000fe800078e965d */
[----:B------:R-:W-:Y:S10]  /*4680*/  MUFU.EX2 R81, R13 ;  /* 0x0000000d00517308 */ /* 0x000ff40000000800 */
[----:B------:R1:W-:Y:S10]  /*4690*/  MUFU.EX2 R93, R3 ;  /* 0x00000003005d7308 */ /* 0x0003f40000000800 */
[----:B------:R-:W-:Y:S10]  /*46a0*/  MUFU.EX2 R80, R15 ;  /* 0x0000000f00507308 */ /* 0x000ff40000000800 */
[----:B------:R-:W3:Y:S01]  /*46b0*/  MUFU.EX2 R77, R16 ;  /* 0x00000010004d7308 */ /* 0x000ee20000000800 */
[--C-:B-1----:R-:W-:Y:S02]  /*46c0*/  FFMA.FTZ R3, R9, c[0x0][0x23c], -R2.reuse ;  /* 0x00008f0009037a23 */ /* 0x102fe40000010802 */
[----:B------:R-:W-:Y:S07]  /*46d0*/  FFMA.FTZ R2, R17, c[0x0][0x23c], -R2 ;  /* 0x00008f0011027a23 */ /* 0x000fee0000010802 */
[----:B------:R-:W-:Y:S01]  /*46e0*/  MUFU.EX2 R79, R18 ;  /* 0x00000012004f7308 */ /* 0x000fe20000000800 */
[----:B--2---:R-:W-:Y:S02]  /*46f0*/  LOP3.LUT R6, R73, R76, R84, 0x96, !PT ;  /* 0x0000004c49067212 */ /* 0x004fe400078e9654 */
[----:B------:R-:W2:Y:S01]  /*4700*/  LDL R84, [R1+0x10] ;  /* 0x0000100001547983 */ /* 0x000ea20000100800 */
[----:B------:R-:W-:Y:S02]  /*4710*/  IADD3 R76, R218, -0x4ab325aa, RZ ;  /* 0xb54cda56da4c7810 */ /* 0x000fe40007ffe0ff */
[----:B------:R-:W-:Y:S05]  /*4720*/  IMAD.WIDE.U32 R6, R6, -0x326172a9, RZ ;  /* 0xcd9e8d5706067825 */ /* 0x000fea00078e00ff */
[----:B------:R-:W-:Y:S02]  /*4730*/  LOP3.LUT R72, R7, R78, R86, 0x96, !PT ;  /* 0x0000004e07487212 */ /* 0x000fe400078e9656 */
[----:B------:R4:W-:Y:S03]  /*4740*/  MUFU.EX2 R86, R8 ;  /* 0x0000000800567308 */ /* 0x0009e60000000800 */
[----:B------:R-:W-:Y:S07]  /*4750*/  IMAD.WIDE.U32 R72, R72, -0x2daee0ad, RZ ;  /* 0xd2511f5348487825 */ /* 0x000fee00078e00ff */
[----:B------:R-:W1:Y:S01]  /*4760*/  MUFU.EX2 R78, R0 ;  /* 0x00000000004e7308 */ /* 0x000e620000000800 */
[----:B----4-:R-:W-:Y:S01]  /*4770*/  LOP3.LUT R8, R73, R4, R87, 0x96, !PT ;  /* 0x0000000449087212 */ /* 0x010fe200078e9657 */
[----:B------:R-:W-:Y:S08]  /*4780*/  IMAD.WIDE.U32 R4, R5, -0x326172a9, RZ ;  /* 0xcd9e8d5705047825 */ /* 0x000ff000078e00ff */
[----:B------:R4:W1:Y:S01]  /*4790*/  MUFU.EX2 R87, R3 ;  /* 0x0000000300577308 */ /* 0x0008620000000800 */
[----:B------:R-:W-:Y:S01]  /*47a0*/  IMAD.WIDE.U32 R8, R8, -0x326172a9, RZ ;  /* 0xcd9e8d5708087825 */ /* 0x000fe200078e00ff */
[----:B------:R-:W-:Y:S03]  /*47b0*/  LOP3.LUT R6, R5, R6, R98, 0x96, !PT ;  /* 0x0000000605067212 */ /* 0x000fe600078e9662 */
[----:B------:R-:W-:Y:S01]  /*47c0*/  IMAD.MOV.U32 R98, RZ, RZ, c[0x0][0x22c] ;  /* 0x00008b00ff627624 */ /* 0x000fe200078e00ff */
[----:B------:R-:W-:Y:S01]  /*47d0*/  LOP3.LUT R4, R9, R4, R89, 0x96, !PT ;  /* 0x0000000409047212 */ /* 0x000fe200078e9659 */
[----:B------:R-:W-:Y:S03]  /*47e0*/  IMAD.WIDE.U32 R6, R6, -0x2daee0ad, RZ ;  /* 0xd2511f5306067825 */ /* 0x000fe600078e00ff */
[----:B------:R1:W1:Y:S01]  /*47f0*/  MUFU.EX2 R89, R11 ;  /* 0x0000000b00597308 */ /* 0x0002620000000800 */
[----:B------:R-:W-:Y:S01]  /*4800*/  IMAD.WIDE.U32 R4, R4, -0x2daee0ad, RZ ;  /* 0xd2511f5304047825 */ /* 0x000fe200078e00ff */
[----:B------:R-:W-:Y:S03]  /*4810*/  LOP3.LUT R72, R7, R72, R85, 0x96, !PT ;  /* 0x0000004807487212 */ /* 0x000fe600078e9655 */
[----:B------:R-:W-:Y:S01]  /*4820*/  IMAD R98, R98, c[0x0][0x1c0], RZ ;  /* 0x0000700062627a24 */ /* 0x000fe200078e02ff */
[C---:B------:R-:W-:Y:S02]  /*4830*/  LOP3.LUT R73, R4.reuse, 0xffff, RZ, 0xc0, !PT ;  /* 0x0000ffff04497812 */ /* 0x040fe400078ec0ff */
[----:B------:R-:W-:Y:S02]  /*4840*/  LOP3.LUT R7, R4, 0xff, RZ, 0xc0, !PT ;  /* 0x000000ff04077812 */ /* 0x000fe400078ec0ff */
[----:B------:R-:W-:Y:S01]  /*4850*/  MUFU.EX2 R85, R14 ;  /* 0x0000000e00557308 */ /* 0x000fe20000000800 */
[--C-:B------:R-:W-:Y:S01]  /*4860*/  SHF.R.U32.HI R95, RZ, 0x10, R4.reuse ;  /* 0x00000010ff5f7819 */ /* 0x100fe20000011604 */
[----:B------:R-:W-:Y:S01]  /*4870*/  IMAD.U32 R98, R98, -0x40, RZ ;  /* 0xffffffc062627824 */ /* 0x000fe200078e00ff */
[----:B----4-:R-:W-:Y:S02]  /*4880*/  SHF.R.U32.HI R3, RZ, 0x18, R4 ;  /* 0x00000018ff037819 */ /* 0x010fe40000011604 */
[----:B------:R-:W-:Y:S02]  /*4890*/  ISETP.LE.U32.AND P4, PT, R7, UR4, PT ;  /* 0x0000000407007c0c */ /* 0x000fe4000bf83070 */
[----:B------:R-:W-:Y:S11]  /*48a0*/  ISETP.LE.U32.AND P1, PT, R3, UR4, PT ;  /* 0x0000000403007c0c */ /* 0x000ff6000bf23070 */
[----:B---3--:R-:W-:Y:S02]  /*48b0*/  @!P4 FADD.FTZ R77, -R77, -RZ ;  /* 0x800000ff4d4dc221 */ /* 0x008fe40000010100 */
[----:B-1----:R-:W-:Y:S01]  /*48c0*/  @!P1 FADD.FTZ R78, -R78, -RZ ;  /* 0x800000ff4e4e9221 */ /* 0x002fe20000010100 */
[----:B--2---:R-:W-:Y:S01]  /*48d0*/  LOP3.LUT R6, R5, R6, R84, 0x96, !PT ;  /* 0x0000000605067212 */ /* 0x004fe200078e9654 */
[----:B------:R-:W-:Y:S01]  /*48e0*/  IMAD.WIDE.U32 R4, R72, -0x326172a9, RZ ;  /* 0xcd9e8d5748047825 */ /* 0x000fe200078e00ff */
[----:B------:R-:W1:Y:S04]  /*48f0*/  MUFU.EX2 R84, R12 ;  /* 0x0000000c00547308 */ /* 0x000e680000000800 */
[----:B------:R-:W-:Y:S02]  /*4900*/  LOP3.LUT R3, R5, R8, R76, 0x96, !PT ;  /* 0x0000000805037212 */ /* 0x000fe400078e964c */
[C---:B------:R-:W-:Y:S02]  /*4910*/  LOP3.LUT R8, R4.reuse, 0xffff, RZ, 0xc0, !PT ;  /* 0x0000ffff04087812 */ /* 0x040fe400078ec0ff */
[----:B------:R-:W-:Y:S02]  /*4920*/  LOP3.LUT R5, R3, 0xffff, RZ, 0xc0, !PT ;  /* 0x0000ffff03057812 */ /* 0x000fe400078ec0ff */
[----:B------:R2:W3:Y:S01]  /*4930*/  MUFU.EX2 R76, R2 ;  /* 0x00000002004c7308 */ /* 0x0004e20000000800 */
[----:B------:R-:W-:Y:S02]  /*4940*/  LOP3.LUT R10, R4, 0xff, RZ, 0xc0, !PT ;  /* 0x000000ff040a7812 */ /* 0x000fe400078ec0ff */
[----:B------:R-:W-:Y:S02]  /*4950*/  SHF.R.U32.HI R5, RZ, 0x8, R5 ;  /* 0x00000008ff057819 */ /* 0x000fe40000011605 */
[--C-:B------:R-:W-:Y:S02]  /*4960*/  SHF.R.U32.HI R11, RZ, 0x18, R4.reuse ;  /* 0x00000018ff0b7819 */ /* 0x100fe40000011604 */
[----:B------:R-:W-:Y:S02]  /*4970*/  LOP3.LUT R5, R5, 0xffff, RZ, 0xc0, !PT ;  /* 0x0000ffff05057812 */ /* 0x000fe400078ec0ff */
[----:B------:R-:W-:Y:S02]  /*4980*/  SHF.R.U32.HI R9, RZ, 0x10, R4 ;  /* 0x00000010ff097819 */ /* 0x000fe40000011604 */
[--C-:B------:R-:W-:Y:S02]  /*4990*/  SHF.R.U32.HI R4, RZ, 0x10, R3.reuse ;  /* 0x00000010ff047819 */ /* 0x100fe40000011603 */
[----:B------:R-:W-:Y:S02]  /*49a0*/  LOP3.LUT R7, R3, 0xff, RZ, 0xc0, !PT ;  /* 0x000000ff03077812 */ /* 0x000fe400078ec0ff */
[----:B------:R-:W-:Y:S02]  /*49b0*/  ISETP.LE.U32.AND P2, PT, R5, UR4, PT ;  /* 0x0000000405007c0c */ /* 0x000fe4000bf43070 */
[----:B------:R-:W-:Y:S02]  /*49c0*/  LOP3.LUT R4, R4, 0xff, RZ, 0xc0, !PT ;  /* 0x000000ff04047812 */ /* 0x000fe400078ec0ff */
[----:B------:R-:W-:Y:S02]  /*49d0*/  ISETP.LE.U32.AND P3, PT, R7, UR4, PT ;  /* 0x0000000407007c0c */ /* 0x000fe4000bf63070 */
[----:B------:R-:W-:Y:S02]  /*49e0*/  ISETP.LE.U32.AND P6, PT, R4, UR4, PT ;  /* 0x0000000404007c0c */ /* 0x000fe4000bfc3070 */
[----:B------:R-:W-:Y:S02]  /*49f0*/  SHF.R.U32.HI R4, RZ, 0x18, R3 ;  /* 0x00000018ff047819 */ /* 0x000fe40000011603 */
[----:B------:R-:W-:Y:S02]  /*4a00*/  SHF.R.U32.HI R3, RZ, 0x8, R8 ;  /* 0x00000008ff037819 */ /* 0x000fe40000011608 */
[----:B------:R-:W-:Y:S01]  /*4a10*/  ISETP.LE.U32.AND P5, PT, R4, UR4, PT ;  /* 0x0000000404007c0c */ /* 0x000fe2000bfa3070 */
[----:B------:R-:W-:Y:S01]  /*4a20*/  @!P2 FADD.FTZ R91, -R91, -RZ ;  /* 0x800000ff5b5ba221 */ /* 0x000fe20000010100 */
[----:B------:R-:W-:Y:S02]  /*4a30*/  LOP3.LUT R3, R3, 0xffff, RZ, 0xc0, !PT ;  /* 0x0000ffff03037812 */ /* 0x000fe400078ec0ff */
[----:B------:R-:W-:Y:S01]  /*4a40*/  LOP3.LUT R4, R9, 0xff, RZ, 0xc0, !PT ;  /* 0x000000ff09047812 */ /* 0x000fe200078ec0ff */
[----:B------:R-:W-:Y:S01]  /*4a50*/  @!P3 FADD.FTZ R92, -R92, -RZ ;  /* 0x800000ff5c5cb221 */ /* 0x000fe20000010100 */
[----:B------:R-:W-:Y:S01]  /*4a60*/  ISETP.LE.U32.AND P2, PT, R3, UR4, PT ;  /* 0x0000000403007c0c */ /* 0x000fe2000bf43070 */
[----:B------:R-:W-:Y:S01]  /*4a70*/  @!P6 FADD.FTZ R94, -R94, -RZ ;  /* 0x800000ff5e5ee221 */ /* 0x000fe20000010100 */
[----:B------:R-:W-:Y:S02]  /*4a80*/  LOP3.LUT R3, R6, 0xffff, RZ, 0xc0, !PT ;  /* 0x0000ffff06037812 */ /* 0x000fe400078ec0ff */
[----:B------:R-:W-:Y:S02]  /*4a90*/  ISETP.LE.U32.AND P3, PT, R10, UR4, PT ;  /* 0x000000040a007c0c */ /* 0x000fe4000bf63070 */
[----:B--2---:R-:W-:Y:S01]  /*4aa0*/  SHF.R.U32.HI R2, RZ, 0x8, R3 ;  /* 0x00000008ff027819 */ /* 0x004fe20000011603 */
[----:B------:R-:W-:Y:S01]  /*4ab0*/  @!P5 FADD.FTZ R93, -R93, -RZ ;  /* 0x800000ff5d5dd221 */ /* 0x000fe20000010100 */
[----:B------:R-:W-:Y:S02]  /*4ac0*/  ISETP.LE.U32.AND P6, PT, R11, UR4, PT ;  /* 0x000000040b007c0c */ /* 0x000fe4000bfc3070 */
[----:B------:R-:W-:Y:S02]  /*4ad0*/  LOP3.LUT R2, R2, 0xffff, RZ, 0xc0, !PT ;  /* 0x0000ffff02027812 */ /* 0x000fe400078ec0ff */
[----:B------:R-:W-:Y:S01]  /*4ae0*/  LOP3.LUT R3, R6, 0xff, RZ, 0xc0, !PT ;  /* 0x000000ff06037812 */ /* 0x000fe200078ec0ff */
[----:B------:R-:W-:Y:S01]  /*4af0*/  @!P2 FADD.FTZ R87, -R87, -RZ ;  /* 0x800000ff5757a221 */ /* 0x000fe20000010100 */
[----:B------:R-:W-:Y:S02]  /*4b00*/  ISETP.LE.U32.AND P2, PT, R2, UR4, PT ;  /* 0x0000000402007c0c */ /* 0x000fe4000bf43070 */
[----:B------:R-:W-:Y:S01]  /*4b10*/  SHF.R.U32.HI R2, RZ, 0x8, R73 ;  /* 0x00000008ff027819 */ /* 0x000fe20000011649 */
[----:B------:R-:W-:Y:S01]  /*4b20*/  @!P3 FADD.FTZ R86, -R86, -RZ ;  /* 0x800000ff5656b221 */ /* 0x000fe20000010100 */
[----:B------:R-:W-:Y:S02]  /*4b30*/  ISETP.LE.U32.AND P3, PT, R3, UR4, PT ;  /* 0x0000000403007c0c */ /* 0x000fe4000bf63070 */
[--C-:B------:R-:W-:Y:S01]  /*4b40*/  SHF.R.U32.HI R3, RZ, 0x10, R6.reuse ;  /* 0x00000010ff037819 */ /* 0x100fe20000011606 */
[----:B------:R-:W-:Y:S01]  /*4b50*/  @!P6 FADD.FTZ R89, -R89, -RZ ;  /* 0x800000ff5959e221 */ /* 0x000fe20000010100 */
[----:B------:R-:W-:Y:S02]  /*4b60*/  LOP3.LUT R0, R2, 0xffff, RZ, 0xc0, !PT ;  /* 0x0000ffff02007812 */ /* 0x000fe400078ec0ff */
[----:B------:R-:W-:Y:S02]  /*4b70*/  LOP3.LUT R3, R3, 0xff, RZ, 0xc0, !PT ;  /* 0x000000ff03037812 */ /* 0x000fe400078ec0ff */
[----:B------:R-:W-:Y:S01]  /*4b80*/  LOP3.LUT R2, R95, 0xff, RZ, 0xc0, !PT ;  /* 0x000000ff5f027812 */ /* 0x000fe200078ec0ff */
[----:B------:R-:W-:Y:S01]  /*4b90*/  @!P2 FADD.FTZ R81, -R81, -RZ ;  /* 0x800000ff5151a221 */ /* 0x000fe20000010100 */
[----:B------:R-:W-:Y:S02]  /*4ba0*/  ISETP.LE.U32.AND P5, PT, R4, UR4, PT ;  /* 0x0000000404007c0c */ /* 0x000fe4000bfa3070 */
[----:B------:R-:W-:Y:S01]  /*4bb0*/  ISETP.LE.U32.AND P2, PT, R2, UR4, PT ;  /* 0x0000000402007c0c */ /* 0x000fe2000bf43070 */
[----:B-1----:R-:W-:Y:S01]  /*4bc0*/  @!P3 FADD.FTZ R84, -R84, -RZ ;  /* 0x800000ff5454b221 */ /* 0x002fe20000010100 */
[----:B------:R-:W-:Y:S02]  /*4bd0*/  F2FP.RELU.BF16.PACK_AB R2, R93, R94 ;  /* 0x0000005e5d02723e */ /* 0x000fe400000018ff */
[----:B------:R-:W-:Y:S02]  /*4be0*/  ISETP.LE.U32.AND P6, PT, R3, UR4, PT ;  /* 0x0000000403007c0c */ /* 0x000fe4000bfc3070 */
[----:B------:R-:W-:Y:S01]  /*4bf0*/  F2FP.RELU.BF16.PACK_AB R3, R91, R92 ;  /* 0x0000005c5b03723e */ /* 0x000fe200000018ff */
[----:B------:R1:W-:Y:S01]  /*4c00*/  STS [R207+0x20400], R2 ;  /* 0x02040002cf007388 */ /* 0x0003e20000000800 */
[----:B------:R-:W-:Y:S02]  /*4c10*/  ISETP.LE.U32.AND P3, PT, R0, UR4, PT ;  /* 0x0000000400007c0c */ /* 0x000fe4000bf63070 */
[----:B------:R-:W-:Y:S01]  /*4c20*/  F2FP.RELU.BF16.PACK_AB R0, R87, R86 ;  /* 0x000000565700723e */ /* 0x000fe200000018ff */
[----:B------:R2:W-:Y:S01]  /*4c30*/  STS [R207+0x20000], R3 ;  /* 0x02000003cf007388 */ /* 0x0005e20000000800 */
[----:B------:R-:W-:Y:S01]  /*4c40*/  SHF.R.U32.HI R6, RZ, 0x18, R6 ;  /* 0x00000018ff067819 */ /* 0x000fe20000011606 */
[----:B------:R-:W-:Y:S01]  /*4c50*/  @!P5 FADD.FTZ R90, -R90, -RZ ;  /* 0x800000ff5a5ad221 */ /* 0x000fe20000010100 */
[----:B------:R-:W-:Y:S01]  /*4c60*/  F2FP.RELU.BF16.PACK_AB R4, R81, R84 ;  /* 0x000000545104723e */ /* 0x000fe200000018ff */
[----:B------:R4:W-:Y:S01]  /*4c70*/  STS [R210+0x20000], R0 ;  /* 0x02000000d2007388 */ /* 0x0009e20000000800 */
[----:B------:R-:W-:Y:S01]  /*4c80*/  ISETP.LE.U32.AND P5, PT, R6, UR4, PT ;  /* 0x0000000406007c0c */ /* 0x000fe2000bfa3070 */
[----:B------:R-:W-:Y:S01]  /*4c90*/  @!P6 FADD.FTZ R85, -R85, -RZ ;  /* 0x800000ff5555e221 */ /* 0x000fe20000010100 */
[----:B------:R-:W-:Y:S01]  /*4ca0*/  F2FP.RELU.BF16.PACK_AB R5, R89, R90 ;  /* 0x0000005a5905723e */ /* 0x000fe200000018ff */
[----:B------:R-:W-:Y:S01]  /*4cb0*/  @!P2 FADD.FTZ R79, -R79, -RZ ;  /* 0x800000ff4f4fa221 */ /* 0x000fe20000010100 */
[----:B------:R-:W-:Y:S01]  /*4cc0*/  FSETP.GE.FTZ.AND P2, PT, R91, RZ, PT ;  /* 0x000000ff5b00720b */ /* 0x000fe20003f56000 */
[----:B---3--:R-:W-:Y:S01]  /*4cd0*/  @!P3 FADD.FTZ R76, -R76, -RZ ;  /* 0x800000ff4c4cb221 */ /* 0x008fe20000010100 */
[----:B------:R-:W-:Y:S01]  /*4ce0*/  FSETP.GE.FTZ.AND P3, PT, R92, RZ, PT ;  /* 0x000000ff5c00720b */ /* 0x000fe20003f76000 */
[----:B------:R-:W-:Y:S01]  /*4cf0*/  STS [R210+0x20400], R5 ;  /* 0x02040005d2007388 */ /* 0x000fe20000000800 */
[----:B------:R-:W-:Y:S02]  /*4d00*/  FSETP.GE.FTZ.AND P6, PT, R87, RZ, PT ;  /* 0x000000ff5700720b */ /* 0x000fe40003fd6000 */
[----:B------:R-:W-:Y:S01]  /*4d10*/  FSETP.GE.FTZ.AND P4, PT, R81, RZ, PT ;  /* 0x000000ff5100720b */ /* 0x000fe20003f96000 */
[----:B------:R-:W-:Y:S02]  /*4d20*/  STS [R208+0x20000], R4 ;  /* 0x02000004d0007388 */ /* 0x000fe40000000800 */
[----:B------:R-:W-:Y:S01]  /*4d30*/  @!P5 FADD.FTZ R80, -R80, -RZ ;  /* 0x800000ff5050d221 */ /* 0x000fe20000010100 */
[----:B------:R-:W-:Y:S02]  /*4d40*/  FSETP.GE.FTZ.AND P5, PT, R84, RZ, PT ;  /* 0x000000ff5400720b */ /* 0x000fe40003fb6000 */
[----:B-1----:R-:W-:Y:S02]  /*4d50*/  F2FP.RELU.BF16.PACK_AB R2, R76, R77 ;  /* 0x0000004d4c02723e */ /* 0x002fe400000018ff */
[----:B--2---:R-:W-:Y:S02]  /*4d60*/  F2FP.RELU.BF16.PACK_AB R3, R80, R85 ;  /* 0x000000555003723e */ /* 0x004fe400000018ff */
[----:B----4-:R-:W-:Y:S03]  /*4d70*/  F2FP.RELU.BF16.PACK_AB R0, R78, R79 ;  /* 0x0000004f4e00723e */ /* 0x010fe600000018ff */
[----:B------:R1:W-:Y:S04]  /*4d80*/  STS [R208+0x20400], R3 ;  /* 0x02040003d0007388 */ /* 0x0003e80000000800 */
[----:B------:R-:W-:Y:S04]  /*4d90*/  STS [R209+0x20400], R0 ;  /* 0x02040000d1007388 */ /* 0x000fe80000000800 */
[----:B------:R2:W-:Y:S04]  /*4da0*/  STS [R209+0x20000], R2 ;  /* 0x02000002d1007388 */ /* 0x0005e80000000800 */
[----:B------:R-:W-:Y:S08]  /*4db0*/  LDSM.16.M88.4 R16, [R176+0xc000] ;  /* 0x00c00000b010783b */ /* 0x000ff00000000200 */
[----:B------:R-:W3:Y:S01]  /*4dc0*/  LDSM.16.M88.4 R8, [R172+0x18000] ;  /* 0x01800000ac08783b */ /* 0x000ee20000000200 */
[----:B-1----:R-:W-:Y:S07]  /*4dd0*/  IMAD.MOV.U32 R3, RZ, RZ, R211 ;  /* 0x000000ffff037224 */ /* 0x002fee00078e00d3 */
[----:B------:R-:W1:Y:S01]  /*4de0*/  LDSM.16.M88.4 R68, [R172+0x18800] ;  /* 0x01880000ac44783b */ /* 0x000e620000000200 */
[----:B--2---:R-:W-:Y:S07]  /*4df0*/  IMAD.MOV.U32 R2, RZ, RZ, R212 ;  /* 0x000000ffff027224 */ /* 0x004fee00078e00d4 */
[----:B------:R-:W-:Y:S01]  /*4e00*/  LDSM.16.M88.4 R72, [R177+0xc000] ;  /* 0x00c00000b148783b */ /* 0x000fe20000000200 */
[C---:B---3--:R-:W-:Y:S08]  /*4e10*/  HMMA.16816.F32.BF16 R4, R16.reuse, R8, RZ ;  /* 0x000000081004723c */ /* 0x048ff000000418ff */
[C---:B------:R-:W-:Y:S08]  /*4e20*/  HMMA.16816.F32.BF16 R8, R16.reuse, R10, RZ ;  /* 0x0000000a1008723c */ /* 0x040ff000000418ff */
[C---:B-1----:R-:W-:Y:S08]  /*4e30*/  HMMA.16816.F32.BF16 R12, R16.reuse, R68, RZ ;  /* 0x00000044100c723c */ /* 0x042ff000000418ff */
[----:B------:R-:W-:Y:S01]  /*4e40*/  HMMA.16816.F32.BF16 R16, R16, R70, RZ ;  /* 0x000000461010723c */ /* 0x000fe200000418ff */
[----:B------:R-:W1:Y:S07]  /*4e50*/  LDSM.16.M88.4 R68, [R169+0x18000] ;  /* 0x01800000a944783b */ /* 0x000e6e0000000200 */
[C---:B-1----:R-:W-:Y:S08]  /*4e60*/  HMMA.16816.F32.BF16 R4, R72.reuse, R68, R4 ;  /* 0x000000444804723c */ /* 0x042ff00000041804 */
[C---:B------:R-:W-:Y:S01]  /*4e70*/  HMMA.16816.F32.BF16 R8, R72.reuse, R70, R8 ;  /* 0x000000464808723c */ /* 0x040fe20000041808 */
[----:B------:R-:W1:Y:S07]  /*4e80*/  LDSM.16.M88.4 R68, [R169+0x18800] ;  /* 0x01880000a944783b */ /* 0x000e6e0000000200 */
[C---:B-1----:R-:W-:Y:S08]  /*4e90*/  HMMA.16816.F32.BF16 R12, R72.reuse, R68, R12 ;  /* 0x00000044480c723c */ /* 0x042ff0000004180c */
[----:B------:R-:W-:Y:S01]  /*4ea0*/  HMMA.16816.F32.BF16 R16, R72, R70, R16 ;  /* 0x000000464810723c */ /* 0x000fe20000041810 */
[----:B------:R-:W-:Y:S08]  /*4eb0*/  LDSM.16.M88.4 R68, [R179+0xc000] ;  /* 0x00c00000b344783b */ /* 0x000ff00000000200 */
[----:B------:R-:W1:Y:S02]  /*4ec0*/  LDSM.16.M88.4 R72, [R171+0x18000] ;  /* 0x01800000ab48783b */ /* 0x000e640000000200 */
        /* <DEDUP_REMOVED lines=63> */
[C---:B-1----:R-:W-:Y:S07]  /*52c0*/  HMMA.16816.F32.BF16 R4, R68.reuse, R72, R4 ;  /* 0x000000484404723c */ /* 0x042fee0000041804 */
[C---:B------:R-:W-:Y:S01]  /*52d0*/  LEA R72, P1, R215.reuse, R2, 0x2 ;  /* 0x00000002d7487211 */ /* 0x040fe200078210ff */
[C---:B------:R-:W-:Y:S04]  /*52e0*/  HMMA.16816.F32.BF16 R8, R68.reuse, R74, R8 ;  /* 0x0000004a4408723c */ /* 0x040fe80000041808 */
[----:B------:R-:W-:Y:S02]  /*52f0*/  LEA.HI.X.SX32 R73, R215, R3, 0x2, P1 ;  /* 0x00000003d7497211 */ /* 0x000fe400008f16ff */
[----:B------:R-:W-:Y:S03]  /*5300*/  FSETP.GE.FTZ.AND P1, PT, R86, RZ, PT ;  /* 0x000000ff5600720b */ /* 0x000fe60003f36000 */
[----:B------:R-:W2:Y:S04]  /*5310*/  LDG.E R2, [R72.64] ;  /* 0x0000000648027981 */ /* 0x000ea8000c1e1900 */
[----:B------:R2:W3:Y:S03]  /*5320*/  LDG.E R0, [R72.64+0x20] ;  /* 0x0000200648007981 */ /* 0x0004e6000c1e1900 */
[C---:B--2---:R-:W-:Y:S02]  /*5330*/  FADD.FTZ R72, -R2.reuse, R4 ;  /* 0x0000000402487221 */ /* 0x044fe40000010100 */
[C---:B------:R-:W-:Y:S06]  /*5340*/  FADD.FTZ R4, -R2.reuse, R5 ;  /* 0x0000000502047221 */ /* 0x040fec0000010100 */
        /* <DEDUP_REMOVED lines=41> */
[----:B------:R-:W-:Y:S01]  /*55e0*/  FADD.FTZ R4, -R0, R14 ;  /* 0x0000000e00047221 */ /* 0x000fe20000010100 */
[----:B------:R-:W-:Y:S01]  /*55f0*/  FSETP.GE.FTZ.AND P1, PT, R78, RZ, PT ;  /* 0x000000ff4e00720b */ /* 0x000fe20003f36000 */
[----:B------:R-:W-:Y:S01]  /*5600*/  FMUL.FTZ R69, R94, R6 ;  /* 0x000000065e457220 */ /* 0x000fe20000410000 */
[----:B------:R-:W-:Y:S01]  /*5610*/  FSEL R3, R3, R0, P2 ;  /* 0x0000000003037208 */ /* 0x000fe20001000000 */
[----:B------:R-:W-:Y:S01]  /*5620*/  FMUL.FTZ R17, R90, R2 ;  /* 0x000000025a117220 */ /* 0x000fe20000410000 */
[----:B------:R-:W-:Y:S01]  /*5630*/  FSETP.GE.FTZ.AND P3, PT, R80, RZ, PT ;  /* 0x000000ff5000720b */ /* 0x000fe20003f76000 */
[C---:B------:R-:W-:Y:S01]  /*5640*/  FADD.FTZ R2, -R0.reuse, R18 ;  /* 0x0000001200027221 */ /* 0x040fe20000010100 */
        /* <DEDUP_REMOVED lines=89> */
.L_x_1321:
        /* <DEDUP_REMOVED lines=24> */
[----:B------:R-:W-:Y:S01]  /*5d60*/  LDSM.16.MT88.4 R76, [R0+0xe800] ;  /* 0x00e80000004c783b */ /* 0x000fe20000004200 */
        /* <DEDUP_REMOVED lines=9> */
[----:B------:R-:W1:Y:S07]  /*5e00*/  LDSM.16.MT88.4 R16, [R0+0xc800] ;  /* 0x00c800000010783b */ /* 0x000e6e0000004200 */
[-C--:B----4-:R-:W-:Y:S08]  /*5e10*/  HMMA.16816.F32.BF16 R52, R4, R68.reuse, R52 ;  /* 0x000000440434723c */ /* 0x090ff00000041834 */
[C---:B------:R-:W-:Y:S08]  /*5e20*/  HMMA.16816.F32.BF16 R56, R12.reuse, R68, R56 ;  /* 0x000000440c38723c */ /* 0x040ff00000041838 */
[-C--:B------:R-:W-:Y:S01]  /*5e30*/  HMMA.16816.F32.BF16 R60, R12, R70.reuse, R60 ;  /* 0x000000460c3c723c */ /* 0x080fe2000004183c */
[----:B------:R-:W2:Y:S07]  /*5e40*/  LDSM.16.MT88.4 R12, [R0+0x10800] ;  /* 0x01080000000c783b */ /* 0x000eae0000004200 */
[----:B------:R-:W-:Y:S01]  /*5e50*/  HMMA.16816.F32.BF16 R64, R4, R70, R64 ;  /* 0x000000460440723c */ /* 0x000fe20000041840 */
[----:B------:R-:W-:Y:S05]  /*5e60*/  LDSM.16.MT88.4 R4, [R174+0x21000] ;  /* 0x02100000ae04783b */ /* 0x000fea0000004200 */
[----:B------:R-:W-:Y:S02]  /*5e70*/  LDSM.16.MT88.4 R68, [R173+0x21000] ;  /* 0x02100000ad44783b */ /* 0x000fe40000004200 */
        /* <DEDUP_REMOVED lines=9> */
[----:B------:R-:W3:Y:S07]  /*5f10*/  LDSM.16.MT88.4 R76, [R0+0xf000] ;  /* 0x00f00000004c783b */ /* 0x000eee0000004200 */
[-C--:B--2---:R-:W-:Y:S08]  /*5f20*/  HMMA.16816.F32.BF16 R52, R8, R12.reuse, R52 ;  /* 0x0000000c0834723c */ /* 0x084ff00000041834 */
[C---:B------:R-:W-:Y:S08]  /*5f30*/  HMMA.16816.F32.BF16 R56, R72.reuse, R12, R56 ;  /* 0x0000000c4838723c */ /* 0x040ff00000041838 */
[-C--:B------:R-:W-:Y:S01]  /*5f40*/  HMMA.16816.F32.BF16 R60, R72, R14.reuse, R60 ;  /* 0x0000000e483c723c */ /* 0x080fe2000004183c */
[----:B------:R-:W2:Y:S07]  /*5f50*/  LDSM.16.MT88.4 R72, [R0+0x11000] ;  /* 0x011000000048783b */ /* 0x000eae0000004200 */
[----:B------:R-:W-:Y:S01]  /*5f60*/  HMMA.16816.F32.BF16 R64, R8, R14, R64 ;  /* 0x0000000e0840723c */ /* 0x000fe20000041840 */
[----:B------:R-:W-:Y:S05]  /*5f70*/  LDSM.16.MT88.4 R8, [R174+0x21800] ;  /* 0x02180000ae08783b */ /* 0x000fea0000004200 */
[----:B------:R-:W4:Y:S02]  /*5f80*/  LDSM.16.MT88.4 R12, [R0+0xd800] ;  /* 0x00d80000000c783b */ /* 0x000f240000004200 */
[-C--:B-1----:R-:W-:Y:S08]  /*5f90*/  HMMA.16816.F32.BF16 R20, R4, R16.reuse, R20 ;  /* 0x000000100414723c */ /* 0x082ff00000041814 */
[C---:B------:R-:W-:Y:S08]  /*5fa0*/  HMMA.16816.F32.BF16 R24, R68.reuse, R16, R24 ;  /* 0x000000104418723c */ /* 0x040ff00000041818 */
[-C--:B------:R-:W-:Y:S08]  /*5fb0*/  HMMA.16816.F32.BF16 R28, R68, R18.reuse, R28 ;  /* 0x00000012441c723c */ /* 0x080ff0000004181c */
[C---:B------:R-:W-:Y:S01]  /*5fc0*/  HMMA.16816.F32.BF16 R32, R4.reuse, R18, R32 ;  /* 0x000000120420723c */ /* 0x040fe20000041820 */
[----:B------:R-:W1:Y:S07]  /*5fd0*/  LDSM.16.MT88.4 R16, [R173+0x21800] ;  /* 0x02180000ad10783b */ /* 0x000e6e0000004200 */
[-C--:B---3--:R-:W-:Y:S08]  /*5fe0*/  HMMA.16816.F32.BF16 R36, R4, R76.reuse, R36 ;  /* 0x0000004c0424723c */ /* 0x088ff00000041824 */
[C---:B------:R-:W-:Y:S08]  /*5ff0*/  HMMA.16816.F32.BF16 R40, R68.reuse, R76, R40 ;  /* 0x0000004c4428723c */ /* 0x040ff00000041828 */
[-C--:B------:R-:W-:Y:S08]  /*6000*/  HMMA.16816.F32.BF16 R44, R68, R78.reuse, R44 ;  /* 0x0000004e442c723c */ /* 0x080ff0000004182c */
[C---:B------:R-:W-:Y:S01]  /*6010*/  HMMA.16816.F32.BF16 R48, R4.reuse, R78, R48 ;  /* 0x0000004e0430723c */ /* 0x040fe20000041830 */
[----:B------:R-:W3:Y:S07]  /*6020*/  LDSM.16.MT88.4 R76, [R0+0xf800] ;  /* 0x00f80000004c783b */ /* 0x000eee0000004200 */
[-C--:B--2---:R-:W-:Y:S08]  /*6030*/  HMMA.16816.F32.BF16 R52, R4, R72.reuse, R52 ;  /* 0x000000480434723c */ /* 0x084ff00000041834 */
[C---:B------:R-:W-:Y:S08]  /*6040*/  HMMA.16816.F32.BF16 R56, R68.reuse, R72, R56 ;  /* 0x000000484438723c */ /* 0x040ff00000041838 */
[-C--:B------:R-:W-:Y:S01]  /*6050*/  HMMA.16816.F32.BF16 R60, R68, R74.reuse, R60 ;  /* 0x0000004a443c723c */ /* 0x080fe2000004183c */
[----:B------:R-:W2:Y:S05]  /*6060*/  LDSM.16.MT88.4 R68, [R0+0x11800] ;  /* 0x011800000044783b */ /* 0x000eaa0000004200 */
[----:B------:R-:W-:Y:S02]  /*6070*/  BAR.SYNC.DEFER_BLOCKING 0x0 ;  /* 0x0000000000007b1d */ /* 0x000fe40000010000 */
[----:B------:R-:W-:Y:S08]  /*6080*/  HMMA.16816.F32.BF16 R64, R4, R74, R64 ;  /* 0x0000004a0440723c */ /* 0x000ff00000041840 */
[-C--:B----4-:R-:W-:Y:S08]  /*6090*/  HMMA.16816.F32.BF16 R20, R8, R12.reuse, R20 ;  /* 0x0000000c0814723c */ /* 0x090ff00000041814 */
[C---:B-1----:R-:W-:Y:S08]  /*60a0*/  HMMA.16816.F32.BF16 R24, R16.reuse, R12, R24 ;  /* 0x0000000c1018723c */ /* 0x042ff00000041818 */
[-C--:B------:R-:W-:Y:S08]  /*60b0*/  HMMA.16816.F32.BF16 R28, R16, R14.reuse, R28 ;  /* 0x0000000e101c723c */ /* 0x080ff0000004181c */
[C---:B------:R-:W-:Y:S08]  /*60c0*/  HMMA.16816.F32.BF16 R32, R8.reuse, R14, R32 ;  /* 0x0000000e0820723c */ /* 0x040ff00000041820 */
[-C--:B---3--:R-:W-:Y:S08]  /*60d0*/  HMMA.16816.F32.BF16 R36, R8, R76.reuse, R36 ;  /* 0x0000004c0824723c */ /* 0x088ff00000041824 */
[C---:B------:R-:W-:Y:S08]  /*60e0*/  HMMA.16816.F32.BF16 R40, R16.reuse, R76, R40 ;  /* 0x0000004c1028723c */ /* 0x040ff00000041828 */
[-C--:B------:R-:W-:Y:S08]  /*60f0*/  HMMA.16816.F32.BF16 R44, R16, R78.reuse, R44 ;  /* 0x0000004e102c723c */ /* 0x080ff0000004182c */
[C---:B------:R-:W-:Y:S08]  /*6100*/  HMMA.16816.F32.BF16 R48, R8.reuse, R78, R48 ;  /* 0x0000004e0830723c */ /* 0x040ff00000041830 */
[-C--:B--2---:R-:W-:Y:S08]  /*6110*/  HMMA.16816.F32.BF16 R52, R8, R68.reuse, R52 ;  /* 0x000000440834723c */ /* 0x084ff00000041834 */
        /* <DEDUP_REMOVED lines=54> */
.L_x_1322:
[----:B------:R-:W-:Y:S01]  /*6480*/  LDSM.16.M88.4 R96, [R181] ;  /* 0x00000000b560783b */ /* 0x000fe20000000200 */
[----:B-1----:R-:W-:Y:S03]  /*6490*/  @P6 IADD3 R2, P1, R202, -0x100, RZ ;  /* 0xffffff00ca026810 */ /* 0x002fe60007f3e0ff */
[----:B------:R-:W1:Y:S02]  /*64a0*/  LDSM.16.MT88.4 R16, [R0+0x12000] ;  /* 0x012000000010783b */ /* 0x000e640000004200 */
[----:B------:R-:W-:Y:S01]  /*64b0*/  @P6 IMAD.MOV.U32 R202, RZ, RZ, R2 ;  /* 0x000000ffffca6224 */ /* 0x000fe200078e0002 */
[CC--:B------:R-:W-:Y:S01]  /*64c0*/  LEA R2, P2, R200.reuse, R188.reuse, 0x2 ;  /* 0x000000bcc8027211 */ /* 0x0c0fe200078410ff */
[----:B------:R-:W2:Y:S03]  /*64d0*/  LDSM.16.M88.4 R92, [R181+0x1000] ;  /* 0x00100000b55c783b */ /* 0x000ea60000000200 */
[-C--:B------:R-:W-:Y:S01]  /*64e0*/  LEA.HI.X.SX32 R3, R200, R189.reuse, 0x2, P2 ;  /* 0x000000bdc8037211 */ /* 0x080fe200010f16ff */
        /* <DEDUP_REMOVED lines=56> */
[----:B------:R-:W-:Y:S01]  /*6870*/  @P6 IMAD.MOV.U32 R203, RZ, RZ, R0 ;  /* 0x000000ffffcb6224 */ /* 0x000fe200078e0000 */
[----:B------:R-:W-:Y:S02]  /*6880*/  IADD3 R0, R236, 0x40, RZ ;  /* 0x00000040ec007810 */ /* 0x000fe40007ffe0ff */
        /* <DEDUP_REMOVED lines=9> */
[----:B------:R-:W-:Y:S03]  /*6920*/  IMAD.MOV.U32 R158, RZ, RZ, c[0x0][0x22c] ;  /* 0x00008b00ff9e7624 */ /* 0x000fe600078e00ff */
[----:B------:R-:W-:Y:S02]  /*6930*/  IMAD.IADD R0, R200, 0x1, R0 ;  /* 0x00000001c8007824 */ /* 0x000fe400078e0200 */
[----:B------:R-:W-:Y:S02]  /*6940*/  IMAD R158, R158, c[0x0][0x1c0], RZ ;  /* 0x000070009e9e7a24 */ /* 0x000fe400078e02ff */
[C---:B------:R-:W-:Y:S01]  /*6950*/  HMMA.16816.F32.BF16 R72, R160.reuse, R148, R72 ;  /* 0x00000094a048723c */ /* 0x040fe20000041848 */
[----:B------:R-:W-:Y:S03]  /*6960*/  IMAD.MOV.U32 R159, RZ, RZ, c[0x0][0x22c] ;  /* 0x00008b00ff9f7624 */ /* 0x000fe600078e00ff */
[----:B------:R-:W-:Y:S02]  /*6970*/  IMAD.SHL.U32 R158, R158, 0x20, RZ ;  /* 0x000000209e9e7824 */ /* 0x000fe400078e00ff */
[----:B------:R-:W-:Y:S02]  /*6980*/  IMAD.IADD R0, R200, 0x1, R0 ;  /* 0x00000001c8007824 */ /* 0x000fe400078e0200 */
[-C--:B------:R-:W-:Y:S04]  /*6990*/  HMMA.16816.F32.BF16 R76, R160, R150.reuse, R76 ;  /* 0x00000096a04c723c */ /* 0x080fe8000004184c */
[----:B------:R-:W-:Y:S04]  /*69a0*/  @P6 IMAD.WIDE R148, R215, 0x4, R202 ;  /* 0x00000004d7946825 */ /* 0x000fe800078e02ca */
[C---:B------:R-:W-:Y:S01]  /*69b0*/  HMMA.16816.F32.BF16 R80, R152.reuse, R150, R80 ;  /* 0x000000969850723c */ /* 0x040fe20000041850 */
[----:B------:R1:W5:Y:S03]  /*69c0*/  @P6 LDG.E R201, [R148.64] ;  /* 0x0000000694c96981 */ /* 0x000366000c1e1900 */
[----:B------:R-:W-:Y:S01]  /*69d0*/  IMAD R159, R159, c[0x0][0x1c0], RZ ;  /* 0x000070009f9f7a24 */ /* 0x000fe200078e02ff */
[----:B------:R1:W5:Y:S03]  /*69e0*/  @P6 LDG.E R206, [R148.64+0x20] ;  /* 0x0000200694ce6981 */ /* 0x000366000c1e1900 */
[-C--:B------:R-:W-:Y:S01]  /*69f0*/  HMMA.16816.F32.BF16 R84, R152, R164.reuse, R84 ;  /* 0x000000a49854723c */ /* 0x080fe20000041854 */
[----:B------:R2:W-:Y:S03]  /*6a00*/  RED.E.ADD.F32.FTZ.RN.STRONG.GPU [R188.64], R4 ;  /* 0x00000004bc00798e */ /* 0x0005e6000c10e786 */
[----:B------:R-:W-:Y:S01]  /*6a10*/  IMAD R159, R159, 0x28, RZ ;  /* 0x000000289f9f7824 */ /* 0x000fe200078e02ff */
        /* <DEDUP_REMOVED lines=23> */
[-C--:B------:R-:W-:Y:S02]  /*6b90*/  LEA.HI.X.SX32 R5, R157, R189.reuse, 0x2, P1 ;  /* 0x000000bd9d057211 */ /* 0x080fe400008f16ff */
[CC--:B---3--:R-:W-:Y:S01]  /*6ba0*/  LEA R8, P1, R159.reuse, R188.reuse, 0x2 ;  /* 0x000000bc9f087211 */ /* 0x0c8fe200078210ff */
[----:B------:R2:W-:Y:S01]  /*6bb0*/  RED.E.ADD.F32.FTZ.RN.STRONG.GPU [R6.64], R10 ;  /* 0x0000000a0600798e */ /* 0x0005e2000c10e786 */
[C---:B------:R-:W-:Y:S02]  /*6bc0*/  IADD3 R156, R236.reuse, 0x20, RZ ;  /* 0x00000020ec9c7810 */ /* 0x040fe40007ffe0ff */
[----:B------:R-:W-:Y:S01]  /*6bd0*/  IADD3 R157, R236, 0x20, RZ ;  /* 0x00000020ec9d7810 */ /* 0x000fe20007ffe0ff */
[----:B------:R3:W-:Y:S02]  /*6be0*/  RED.E.ADD.F32.FTZ.RN.STRONG.GPU [R4.64], R11 ;  /* 0x0000000b0400798e */ /* 0x0007e4000c10e786 */
[C---:B------:R-:W-:Y:S02]  /*6bf0*/  IMAD.IADD R156, R200.reuse, 0x1, R156 ;  /* 0x00000001c89c7824 */ /* 0x040fe400078e029c */
[----:B------:R-:W-:Y:S01]  /*6c00*/  RED.E.ADD.F32.FTZ.RN.STRONG.GPU [R188.64+0x80], R16 ;  /* 0x00008010bc00798e */ /* 0x000fe2000c10e786 */
[C---:B------:R-:W-:Y:S03]  /*6c10*/  IMAD.IADD R157, R200.reuse, 0x1, R157 ;  /* 0x00000001c89d7824 */ /* 0x040fe600078e029d */
[----:B------:R4:W-:Y:S01]  /*6c20*/  RED.E.ADD.F32.FTZ.RN.STRONG.GPU [R2.64+0x80], R17 ;  /* 0x000080110200798e */ /* 0x0009e2000c10e786 */
[----:B------:R-:W-:Y:S01]  /*6c30*/  IMAD.IADD R157, R200, 0x1, R157 ;  /* 0x00000001c89d7824 */ /* 0x000fe200078e029d */
[-C--:B-1----:R-:W-:Y:S05]  /*6c40*/  LEA.HI.X.SX32 R9, R159, R189.reuse, 0x2, P1 ;  /* 0x000000bd9f097211 */ /* 0x082fea00008f16ff */
[----:B------:R1:W-:Y:S01]  /*6c50*/  RED.E.ADD.F32.FTZ.RN.STRONG.GPU [R8.64], R18 ;  /* 0x000000120800798e */ /* 0x0003e2000c10e786 */
[CC--:B--2---:R-:W-:Y:S02]  /*6c60*/  LEA R6, P2, R156.reuse, R188.reuse, 0x2 ;  /* 0x000000bc9c067211 */ /* 0x0c4fe400078410ff */
[CC--:B------:R-:W-:Y:S02]  /*6c70*/  LEA R10, P1, R157.reuse, R188.reuse, 0x2 ;  /* 0x000000bc9d0a7211 */ /* 0x0c0fe400078210ff */
[-C--:B------:R-:W-:Y:S02]  /*6c80*/  LEA.HI.X.SX32 R7, R156, R189.reuse, 0x2, P2 ;  /* 0x000000bd9c077211 */ /* 0x080fe400010f16ff */
[-C--:B---3--:R-:W-:Y:S02]  /*6c90*/  LEA.HI.X.SX32 R11, R157, R189.reuse, 0x2, P1 ;  /* 0x000000bd9d0b7211 */ /* 0x088fe400008f16ff */
[CC--:B------:R-:W-:Y:S01]  /*6ca0*/  LEA R4, P2, R227.reuse, R188.reuse, 0x2 ;  /* 0x000000bce3047211 */ /* 0x0c0fe200078410ff */
[----:B------:R2:W-:Y:S01]  /*6cb0*/  RED.E.ADD.F32.FTZ.RN.STRONG.GPU [R6.64], R19 ;  /* 0x000000130600798e */ /* 0x0005e2000c10e786 */
[C---:B------:R-:W-:Y:S02]  /*6cc0*/  IADD3 R157, R236.reuse, 0x40, RZ ;  /* 0x00000040ec9d7810 */ /* 0x040fe40007ffe0ff */
[-C--:B------:R-:W-:Y:S01]  /*6cd0*/  LEA.HI.X.SX32 R5, R227, R189.reuse, 0x2, P2 ;  /* 0x000000bde3057211 */ /* 0x080fe200010f16ff */
[----:B------:R3:W-:Y:S01]  /*6ce0*/  RED.E.ADD.F32.FTZ.RN.STRONG.GPU [R10.64], R12 ;  /* 0x0000000c0a00798e */ /* 0x0007e2000c10e786 */
[C---:B------:R-:W-:Y:S02]  /*6cf0*/  IADD3 R156, R236.reuse, 0x40, RZ ;  /* 0x00000040ec9c7810 */ /* 0x040fe40007ffe0ff */
[C---:B----4-:R-:W-:Y:S02]  /*6d00*/  IADD3 R17, R236.reuse, 0x60, RZ ;  /* 0x00000060ec117810 */ /* 0x050fe40007ffe0ff */
[----:B------:R-:W-:Y:S01]  /*6d10*/  IADD3 R16, R236, 0x60, RZ ;  /* 0x00000060ec107810 */ /* 0x000fe20007ffe0ff */
[C---:B------:R-:W-:Y:S04]  /*6d20*/  IMAD.IADD R156, R200.reuse, 0x1, R156 ;  /* 0x00000001c89c7824 */ /* 0x040fe800078e029c */
[----:B------:R-:W-:Y:S01]  /*6d30*/  IMAD.IADD R16, R200, 0x1, R16 ;  /* 0x00000001c8107824 */ /* 0x000fe200078e0210 */
[CC--:B-1----:R-:W-:Y:S04]  /*6d40*/  LEA R8, P3, R228.reuse, R188.reuse, 0x2 ;  /* 0x000000bce4087211 */ /* 0x0c2fe800078610ff */
[-C--:B------:R-:W-:Y:S05]  /*6d50*/  LEA.HI.X.SX32 R9, R228, R189.reuse, 0x2, P3 ;  /* 0x000000bde4097211 */ /* 0x080fea00018f16ff */
[----:B------:R1:W-:Y:S01]  /*6d60*/  RED.E.ADD.F32.FTZ.RN.STRONG.GPU [R8.64], R13 ;  /* 0x0000000d0800798e */ /* 0x0003e2000c10e786 */
[CC--:B--2---:R-:W-:Y:S03]  /*6d70*/  LEA R6, P1, R233.reuse, R188.reuse, 0x2 ;  /* 0x000000bce9067211 */ /* 0x0c4fe600078210ff */
[----:B------:R2:W-:Y:S01]  /*6d80*/  RED.E.ADD.F32.FTZ.RN.STRONG.GPU [R4.64], R14 ;  /* 0x0000000e0400798e */ /* 0x0005e2000c10e786 */
[-C--:B------:R-:W-:Y:S02]  /*6d90*/  LEA.HI.X.SX32 R7, R233, R189.reuse, 0x2, P1 ;  /* 0x000000bde9077211 */ /* 0x080fe400008f16ff */
[----:B---3--:R-:W-:Y:S03]  /*6da0*/  IADD3 R12, R236, 0x80, RZ ;  /* 0x00000080ec0c7810 */ /* 0x008fe60007ffe0ff */
[----:B------:R3:W-:Y:S02]  /*6db0*/  RED.E.ADD.F32.FTZ.RN.STRONG.GPU [R6.64], R15 ;  /* 0x0000000f0600798e */ /* 0x0007e4000c10e786 */
[----:B------:R-:W-:Y:S02]  /*6dc0*/  IMAD.IADD R12, R200, 0x1, R12 ;  /* 0x00000001c80c7824 */ /* 0x000fe400078e020c */
[----:B------:R-:W-:Y:S04]  /*6dd0*/  RED.E.ADD.F32.FTZ.RN.STRONG.GPU [R188.64+0x100], R68 ;  /* 0x00010044bc00798e */ /* 0x000fe8000c10e786 */
[----:B------:R-:W-:Y:S01]  /*6de0*/  RED.E.ADD.F32.FTZ.RN.STRONG.GPU [R2.64+0x100], R69 ;  /* 0x000100450200798e */ /* 0x000fe2000c10e786 */
[-C--:B-1----:R-:W-:Y:S02]  /*6df0*/  LEA R8, P3, R226, R188.reuse, 0x2 ;  /* 0x000000bce2087211 */ /* 0x082fe400078610ff */
[----:B------:R-:W-:Y:S02]  /*6e00*/  IADD3 R13, R236, 0x80, RZ ;  /* 0x00000080ec0d7810 */ /* 0x000fe40007ffe0ff */
[CC--:B--2---:R-:W-:Y:S02]  /*6e10*/  LEA R4, P1, R157.reuse, R188.reuse, 0x2 ;  /* 0x000000bc9d047211 */ /* 0x0c4fe400078210ff */
[-C--:B------:R-:W-:Y:S02]  /*6e20*/  LEA.HI.X.SX32 R9, R226, R189.reuse, 0x2, P3 ;  /* 0x000000bde2097211 */ /* 0x080fe400018f16ff */
[-C--:B------:R-:W-:Y:S02]  /*6e30*/  LEA.HI.X.SX32 R5, R157, R189.reuse, 0x2, P1 ;  /* 0x000000bd9d057211 */ /* 0x080fe400008f16ff */
[-C--:B---3--:R-:W-:Y:S02]  /*6e40*/  LEA R6, P2, R156, R188.reuse, 0x2 ;  /* 0x000000bc9c067211 */ /* 0x088fe400078410ff */
[-C--:B------:R-:W-:Y:S01]  /*6e50*/  LEA R10, P1, R0, R188.reuse, 0x2 ;  /* 0x000000bc000a7211 */ /* 0x080fe200078210ff */
[----:B------:R1:W-:Y:S01]  /*6e60*/  RED.E.ADD.F32.FTZ.RN.STRONG.GPU [R4.64], R70 ;  /* 0x000000460400798e */ /* 0x0003e2000c10e786 */
[-C--:B------:R-:W-:Y:S02]  /*6e70*/  LEA.HI.X.SX32 R7, R156, R189.reuse, 0x2, P2 ;  /* 0x000000bd9c077211 */ /* 0x080fe400010f16ff */
[-C--:B------:R-:W-:Y:S02]  /*6e80*/  LEA.HI.X.SX32 R11, R0, R189.reuse, 0x2, P1 ;  /* 0x000000bd000b7211 */ /* 0x080fe400008f16ff */
[----:B------:R-:W-:Y:S01]  /*6e90*/  IADD3 R0, R236, 0x60, RZ ;  /* 0x00000060ec007810 */ /* 0x000fe20007ffe0ff */
[----:B------:R2:W-:Y:S04]  /*6ea0*/  RED.E.ADD.F32.FTZ.RN.STRONG.GPU [R6.64], R71 ;  /* 0x000000470600798e */ /* 0x0005e8000c10e786 */
[----:B------:R-:W-:Y:S01]  /*6eb0*/  RED.E.ADD.F32.FTZ.RN.STRONG.GPU [R10.64], R72 ;  /* 0x000000480a00798e */ /* 0x000fe2000c10e786 */
[C---:B------:R-:W-:Y:S03]  /*6ec0*/  IMAD.IADD R0, R200.reuse, 0x1, R0 ;  /* 0x00000001c8007824 */ /* 0x040fe600078e0200 */
[----:B------:R3:W-:Y:S01]  /*6ed0*/  RED.E.ADD.F32.FTZ.RN.STRONG.GPU [R8.64], R73 ;  /* 0x000000490800798e */ /* 0x0007e2000c10e786 */
[----:B------:R-:W-:Y:S03]  /*6ee0*/  IMAD.IADD R0, R200, 0x1, R0 ;  /* 0x00000001c8007824 */ /* 0x000fe600078e0200 */
        /* <DEDUP_REMOVED lines=19> */
[----:B------:R-:W-:Y:S01]  /*7020*/  LDSM.16.MT88.4 R16, [R168+0x2000] ;  /* 0x00200000a810783b */ /* 0x000fe20000004200 */
[----:B------:R-:W-:Y:S03]  /*7030*/  IADD3 R0, R236, 0x80, RZ ;  /* 0x00000080ec007810 */ /* 0x000fe60007ffe0ff */
[----:B------:R2:W-:Y:S02]  /*7040*/  RED.E.ADD.F32.FTZ.RN.STRONG.GPU [R6.64], R83 ;  /* 0x000000530600798e */ /* 0x0005e4000c10e786 */
[C---:B------:R-:W-:Y:S02]  /*7050*/  IMAD.IADD R0, R200.reuse, 0x1, R0 ;  /* 0x00000001c8007824 */ /* 0x040fe400078e0200 */
[----:B------:R-:W-:Y:S02]  /*7060*/  RED.E.ADD.F32.FTZ.RN.STRONG.GPU [R10.64], R76 ;  /* 0x0000004c0a00798e */ /* 0x000fe4000c10e786 */
[----:B------:R-:W-:Y:S02]  /*7070*/  IMAD.IADD R0, R200, 0x1, R0 ;  /* 0x00000001c8007824 */ /* 0x000fe400078e0200 */
        /* <DEDUP_REMOVED lines=15> */
[-C--:B------:R-:W-:Y:S02]  /*7170*/  LEA R10, P1, R0, R188.reuse, 0x2 ;  /* 0x000000bc000a7211 */ /* 0x080fe400078210ff */
[-C--:B--2---:R-:W-:Y:S01]  /*7180*/  LEA R6, P2, R12, R188.reuse, 0x2 ;  /* 0x000000bc0c067211 */ /* 0x084fe200078410ff */
[----:B------:R1:W-:Y:S01]  /*7190*/  RED.E.ADD.F32.FTZ.RN.STRONG.GPU [R4.64], R86 ;  /* 0x000000560400798e */ /* 0x0003e2000c10e786 */
[-C--:B------:R-:W-:Y:S02]  /*71a0*/  LEA.HI.X.SX32 R11, R0, R189.reuse, 0x2, P1 ;  /* 0x000000bd000b7211 */ /* 0x080fe400008f16ff */
[-C--:B------:R-:W-:Y:S02]  /*71b0*/  LEA.HI.X.SX32 R7, R12, R189.reuse, 0x2, P2 ;  /* 0x000000bd0c077211 */ /* 0x080fe400010f16ff */
[C---:B------:R-:W-:Y:S02]  /*71c0*/  IADD3 R13, R236.reuse, 0xa0, RZ ;  /* 0x000000a0ec0d7810 */ /* 0x040fe40007ffe0ff */
[C---:B------:R-:W-:Y:S01]  /*71d0*/  IADD3 R12, R236.reuse, 0xa0, RZ ;  /* 0x000000a0ec0c7810 */ /* 0x040fe20007ffe0ff */
[----:B------:R2:W-:Y:S01]  /*71e0*/  RED.E.ADD.F32.FTZ.RN.STRONG.GPU [R6.64], R87 ;  /* 0x000000570600798e */ /* 0x0005e2000c10e786 */
[----:B------:R-:W-:Y:S03]  /*71f0*/  IADD3 R0, R236, 0xa0, RZ ;  /* 0x000000a0ec007810 */ /* 0x000fe60007ffe0ff */
[----:B------:R3:W-:Y:S01]  /*7200*/  RED.E.ADD.F32.FTZ.RN.STRONG.GPU [R10.64], R88 ;  /* 0x000000580a00798e */ /* 0x0007e2000c10e786 */
[C---:B------:R-:W-:Y:S02]  /*7210*/  IMAD.IADD R12, R200.reuse, 0x1, R12 ;  /* 0x00000001c80c7824 */ /* 0x040fe400078e020c */
[C---:B------:R-:W-:Y:S01]  /*7220*/  IMAD.IADD R0, R200.reuse, 0x1, R0 ;  /* 0x00000001c8007824 */ /* 0x040fe200078e0200 */
[----:B------:R4:W-:Y:S03]  /*7230*/  RED.E.ADD.F32.FTZ.RN.STRONG.GPU [R8.64], R89 ;  /* 0x000000590800798e */ /* 0x0009e6000c10e786 */
[----:B------:R-:W-:Y:S01]  /*7240*/  IMAD.IADD R0, R200, 0x1, R0 ;  /* 0x00000001c8007824 */ /* 0x000fe200078e0200 */
        /* <DEDUP_REMOVED lines=17> */
[----:B------:R-:W-:Y:S01]  /*7360*/  LDSM.16.MT88.4 R12, [R173+0x1e000] ;  /* 0x01e00000ad0c783b */ /* 0x000fe20000004200 */
[CC--:B--2---:R-:W-:Y:S03]  /*7370*/  LEA R6, P3, R220.reuse, R188.reuse, 0x2 ;  /* 0x000000bcdc067211 */ /* 0x0c4fe600078610ff */
[----:B------:R1:W-:Y:S01]  /*7380*/  RED.E.ADD.F32.FTZ.RN.STRONG.GPU [R4.64], R98 ;  /* 0x000000620400798e */ /* 0x0003e2000c10e786 */
[-C--:B------:R-:W-:Y:S03]  /*7390*/  LEA.HI.X.SX32 R7, R220, R189.reuse, 0x2, P3 ;  /* 0x000000bddc077211 */ /* 0x080fe600018f16ff */
[----:B------:R-:W-:Y:S01]  /*73a0*/  RED.E.ADD.F32.FTZ.RN.STRONG.GPU [R10.64], R99 ;  /* 0x000000630a00798e */ /* 0x000fe2000c10e786 */
[----:B------:R-:W-:Y:S02]  /*73b0*/  ISETP.GT.AND P3, PT, R194, RZ, PT ;  /* 0x000000ffc200720c */ /* 0x000fe40003f64270 */
[CC--:B---3--:R-:W-:Y:S01]  /*73c0*/  LEA R2, P1, R229.reuse, R188.reuse, 0x2 ;  /* 0x000000bce5027211 */ /* 0x0c8fe200078210ff */
[----:B------:R-:W-:Y:S03]  /*73d0*/  RED.E.ADD.F32.FTZ.RN.STRONG.GPU [R8.64], R92 ;  /* 0x0000005c0800798e */ /* 0x000fe6000c10e786 */
[-C--:B------:R-:W-:Y:S01]  /*73e0*/  LEA.HI.X.SX32 R3, R229, R189.reuse, 0x2, P1 ;  /* 0x000000bde5037211 */ /* 0x080fe200008f16ff */
[----:B------:R-:W-:Y:S01]  /*73f0*/  RED.E.ADD.F32.FTZ.RN.STRONG.GPU [R6.64], R93 ;  /* 0x0000005d0600798e */ /* 0x000fe2000c10e786 */
[----:B------:R-:W-:Y:S02]  /*7400*/  ISETP.NE.U32.AND P1, PT, R0, 0x1, PT ;  /* 0x000000010000780c */ /* 0x000fe40003f25070 */
[C---:B------:R-:W-:Y:S01]  /*7410*/  IADD3 R0, R168.reuse, -0x6000, RZ ;  /* 0xffffa000a8007810 */ /* 0x040fe20007ffe0ff */
[----:B------:R-:W-:Y:S10]  /*7420*/  LDSM.16.MT88.4 R8, [R168] ;  /* 0x00000000a808783b */ /* 0x000ff40000004200 */
        /* <DEDUP_REMOVED lines=71> */
[----:B------:R-:W-:-:S02]  /*78a0*/  FMUL.FTZ R68, R48, c[0x0][0x2dc] ;  /* 0x0000b70030447a20 */ /* 0x000fc40000410000 */
[----:B------:R-:W-:Y:S01]  /*78b0*/  FMUL.FTZ R48, R44, c[0x0][0x2dc] ;  /* 0x0000b7002c307a20 */ /* 0x000fe20000410000 */
[----:B------:R-:W1:Y:S01]  /*78c0*/  S2R R96, SR_CTAID.Y ;  /* 0x0000000000607919 */ /* 0x000e620000002600 */
[----:B------:R-:W-:Y:S02]  /*78d0*/  FMUL.FTZ R10, R45, c[0x0][0x2dc] ;  /* 0x0000b7002d0a7a20 */ /* 0x000fe40000410000 */
        /* <DEDUP_REMOVED lines=34> */
[----:B------:R-:W-:Y:S02]  /*7b00*/  FMUL.FTZ R108, R108, c[0x0][0x2e0] ;  /* 0x0000b8006c6c7a20 */ /* 0x000fe40000410000 */
        /* <DEDUP_REMOVED lines=154> */
[----:B------:R4:W-:Y:S01]  /*84b0*/  STS [R243+0xb000], R2 ;  /* 0x00b00002f3007388 */ /* 0x0009e20000000800 */
[----:B-1----:R-:W-:-:S02]  /*84c0*/  SHF.R.S32.HI R5, RZ, 0x1f, R96 ;  /* 0x0000001fff057819 */ /* 0x002fc40000011460 */
[----:B--2---:R-:W-:-:S13]  /*84d0*/  ISETP.NE.AND P0, PT, R97, -0x1, PT ;  /* 0xffffffff6100780c */ /* 0x004fda0003f05270 */
[----:B---3--:R-:W-:-:S05]  /*84e0*/  @P0 IADD3 R0, R237, R97, RZ ;  /* 0x00000061ed000210 */ /* 0x008fca0007ffe0ff */
[----:B----4-:R-:W-:-:S04]  /*84f0*/  @P0 IMAD.WIDE.U32 R2, R0, c[0x0][0x3a0], RZ ;  /* 0x0000e80000020a25 */ /* 0x010fc800078e00ff */
        /* <DEDUP_REMOVED lines=13> */
.L_x_1324:
        /* <DEDUP_REMOVED lines=15> */
.L_x_1325:
[----:B------:R-:W2:Y:S01]  /*86c0*/  LDL R9, [R1+0x20] ;  /* 0x0000200001097983 */ /* 0x000ea20000100800 */
[----:B------:R-:W-:Y:S01]  /*86d0*/  SHF.R.S32.HI R5, RZ, 0x1f, R204 ;  /* 0x0000001fff057819 */ /* 0x000fe200000114cc */
[----:B------:R-:W-:Y:S01]  /*86e0*/  BSSY B0, `(.L_x_1326) ;  /* 0x000002d000007945 */ /* 0x000fe20003800000 */
[----:B------:R-:W-:Y:S01]  /*86f0*/  MOV R4, R204 ;  /* 0x000000cc00047202 */ /* 0x000fe20000000f00 */
[----:B------:R-:W-:Y:S01]  /*8700*/  BAR.SYNC.DEFER_BLOCKING 0x0 ;  /* 0x0000000000007b1d */ /* 0x000fe20000010000 */
[----:B------:R-:W-:Y:S02]  /*8710*/  SHF.R.S32.HI R26, RZ, 0x1f, R238 ;  /* 0x0000001fff1a7819 */ /* 0x000fe400000114ee */
[----:B------:R-:W-:-:S03]  /*8720*/  SHF.R.S32.HI R64, RZ, 0x1f, R235 ;  /* 0x0000001fff407819 */ /* 0x000fc600000114eb */
[----:B------:R1:W3:Y:S04]  /*8730*/  LDS.128 R36, [R192+0x13000] ;  /* 0x01300000c0247984 */ /* 0x0002e80000000c00 */
[----:B------:R1:W4:Y:S04]  /*8740*/  LDS.128 R32, [R192+0x15000] ;  /* 0x01500000c0207984 */ /* 0x0003280000000c00 */
[----:B------:R1:W1:Y:S04]  /*8750*/  LDS.128 R28, [R192+0x17000] ;  /* 0x01700000c01c7984 */ /* 0x0002680000000c00 */
[----:B------:R1:W1:Y:S04]  /*8760*/  LDS.128 R48, [R192+0x18000] ;  /* 0x01800000c0307984 */ /* 0x0002680000000c00 */
[----:B------:R1:W1:Y:S04]  /*8770*/  LDS.128 R60, [R192+0x19000] ;  /* 0x01900000c03c7984 */ /* 0x0002680000000c00 */
[----:B------:R1:W1:Y:S04]  /*8780*/  LDS.128 R44, [R192+0x1a000] ;  /* 0x01a00000c02c7984 */ /* 0x0002680000000c00 */
[----:B------:R1:W1:Y:S04]  /*8790*/  LDS.128 R56, [R192+0x1b000] ;  /* 0x01b00000c0387984 */ /* 0x0002680000000c00 */
[----:B------:R1:W1:Y:S04]  /*87a0*/  LDS.128 R40, [R192+0x1c000] ;  /* 0x01c00000c0287984 */ /* 0x0002680000000c00 */
[----:B------:R1:W1:Y:S01]  /*87b0*/  LDS.128 R52, [R192+0x1d000] ;  /* 0x01d00000c0347984 */ /* 0x0002620000000c00 */
[C---:B--2---:R-:W-:Y:S01]  /*87c0*/  SHF.L.U32 R0, R9.reuse, 0x6, RZ ;  /* 0x0000000609007819 */ /* 0x044fe200000006ff */
[----:B------:R-:W-:-:S03]  /*87d0*/  IMAD R11, R9, -0x40, R195 ;  /* 0xffffffc0090b7824 */ /* 0x000fc600078e02c3 */
[----:B------:R-:W-:Y:S01]  /*87e0*/  SHF.R.S32.HI R24, RZ, 0x1f, R0 ;  /* 0x0000001fff187819 */ /* 0x000fe20000011400 */
[----:B------:R-:W-:Y:S01]  /*87f0*/  IMAD.WIDE.U32 R2, R0, c[0x0][0x3a0], R4 ;  /* 0x0000e80000027a25 */ /* 0x000fe200078e0004 */
[----:B------:R-:W-:-:S03]  /*8800*/  ISETP.GE.AND P4, PT, R235, R11, PT ;  /* 0x0000000beb00720c */ /* 0x000fc60003f86270 */
[----:B------:R-:W-:Y:S01]  /*8810*/  IMAD R6, R24, c[0x0][0x3a0], RZ ;  /* 0x0000e80018067a24 */ /* 0x000fe200078e02ff */
[----:B------:R-:W-:-:S03]  /*8820*/  IADD3 R2, P0, R7, R2, RZ ;  /* 0x0000000207027210 */ /* 0x000fc60007f1e0ff */
[----:B------:R-:W-:-:S05]  /*8830*/  IMAD R6, R0, c[0x0][0x3a4], R6 ;  /* 0x0000e90000067a24 */ /* 0x000fca00078e0206 */
[----:B------:R-:W-:Y:S01]  /*8840*/  IADD3.X R3, R8, R3, R6, P0, !PT ;  /* 0x0000000308037210 */ /* 0x000fe200007fe406 */
[----:B------:R-:W-:-:S04]  /*8850*/  IMAD R6, R26, c[0x0][0x3b8], RZ ;  /* 0x0000ee001a067a24 */ /* 0x000fc800078e02ff */
[C---:B------:R-:W-:Y:S02]  /*8860*/  IMAD R8, R238.reuse, c[0x0][0x3bc], R6 ;  /* 0x0000ef00ee087a24 */ /* 0x040fe400078e0206 */
[----:B------:R-:W-:-:S05]  /*8870*/  IMAD.WIDE.U32 R6, R238, c[0x0][0x3b8], R2 ;  /* 0x0000ee00ee067a25 */ /* 0x000fca00078e0002 */
[----:B------:R-:W-:Y:S01]  /*8880*/  IADD3 R10, R7, R8, RZ ;  /* 0x00000008070a7210 */ /* 0x000fe20007ffe0ff */
[----:B------:R-:W-:Y:S05]  /*8890*/  @P4 BRA `(.L_x_1327) ;  /* 0x0000011000004947 */ /* 0x000fea0003800000 */
[----:B-1-34-:R-:W-:Y:S01]  /*88a0*/  ISETP.GE.AND P3, PT, R204, c[0x0][0x220], PT ;  /* 0x00008800cc007a0c */ /* 0x01afe20003f66270 */
[----:B------:R-:W1:Y:S01]  /*88b0*/  LDS.128 R20, [R192+0x14000] ;  /* 0x01400000c0147984 */ /* 0x000e620000000c00 */
        /* <DEDUP_REMOVED lines=12> */
[----:B-1----:R1:W-:Y:S04]  /*8980*/  @!P2 STG.E.128 [R2.64+0x80], R20 ;  /* 0x000080140200a986 */ /* 0x0023e8000c101d06 */
[----:B--2---:R1:W-:Y:S04]  /*8990*/  @!P1 STG.E.128 [R2.64+0x100], R16 ;  /* 0x0001001002009986 */ /* 0x0043e8000c101d06 */
[----:B---3--:R1:W-:Y:S02]  /*89a0*/  @!P3 STG.E.128 [R2.64], R12 ;  /* 0x0000000c0200b986 */ /* 0x0083e4000c101d06 */
.L_x_1327:
[----:B-1-34-:R-:W-:Y:S05]  /*89b0*/  BSYNC B0 ;  /* 0x0000000000007941 */ /* 0x01afea0003800000 */
.L_x_1326:
        /* <DEDUP_REMOVED lines=19> */
.L_x_1329:
[----:B------:R-:W-:Y:S05]  /*8af0*/  BSYNC B0 ;  /* 0x0000000000007941 */ /* 0x000fea0003800000 */
.L_x_1328:
        /* <DEDUP_REMOVED lines=25> */
.L_x_1331:
[----:B------:R-:W-:Y:S05]  /*8c90*/  BSYNC B0 ;  /* 0x0000000000007941 */ /* 0x000fea0003800000 */
.L_x_1330:
        /* <DEDUP_REMOVED lines=19> */
.L_x_1302:
[----:B------:R-:W2:Y:S04]  /*8dd0*/  LDL R9, [R1+0x1c] ;  /* 0x00001c0001097983 */ /* 0x000ea80000100800 */
[----:B------:R-:W1:Y:S02]  /*8de0*/  S2R R8, SR_CTAID.Y ;  /* 0x0000000000087919 */ /* 0x000e640000002600 */
[----:B-1----:R-:W-:Y:S02]  /*8df0*/  SHF.R.S32.HI R5, RZ, 0x1f, R8 ;  /* 0x0000001fff057819 */ /* 0x002fe40000011408 */
[----:B--2---:R-:W-:-:S13]  /*8e00*/  ISETP.NE.AND P0, PT, R9, -0x1, PT ;  /* 0xffffffff0900780c */ /* 0x004fda0003f05270 */
        /* <DEDUP_REMOVED lines=15> */
.L_x_1333:
        /* <DEDUP_REMOVED lines=15> */
.L_x_1334:
[----:B------:R-:W2:Y:S01]  /*8ff0*/  LDL R8, [R1+0x20] ;  /* 0x0000200001087983 */ /* 0x000ea20000100800 */
[----:B------:R-:W-:Y:S01]  /*9000*/  SHF.R.S32.HI R12, RZ, 0x1f, R238 ;  /* 0x0000001fff0c7819 */ /* 0x000fe200000114ee */
[----:B------:R-:W-:Y:S01]  /*9010*/  BSSY B0, `(.L_x_1335) ;  /* 0x000001e000007945 */ /* 0x000fe20003800000 */
[----:B------:R-:W-:Y:S02]  /*9020*/  SHF.R.S32.HI R15, RZ, 0x1f, R235 ;  /* 0x0000001fff0f7819 */ /* 0x000fe400000114eb */
[C---:B--2---:R-:W-:Y:S01]  /*9030*/  SHF.L.U32 R0, R8.reuse, 0x6, RZ ;  /* 0x0000000608007819 */ /* 0x044fe200000006ff */
[----:B------:R-:W-:Y:S02]  /*9040*/  IMAD R9, R8, -0x40, R195 ;  /* 0xffffffc008097824 */ /* 0x000fe400078e02c3 */
[----:B------:R-:W-:Y:S01]  /*9050*/  IMAD R8, R12, c[0x0][0x3b8], RZ ;  /* 0x0000ee000c087a24 */ /* 0x000fe200078e02ff */
[----:B------:R-:W-:Y:S01]  /*9060*/  SHF.R.S32.HI R10, RZ, 0x1f, R0 ;  /* 0x0000001fff0a7819 */ /* 0x000fe20000011400 */
[----:B------:R-:W-:Y:S01]  /*9070*/  IMAD.WIDE.U32 R2, R0, c[0x0][0x3a0], R204 ;  /* 0x0000e80000027a25 */ /* 0x000fe200078e00cc */
[----:B------:R-:W-:-:S03]  /*9080*/  ISETP.GE.AND P4, PT, R235, R9, PT ;  /* 0x00000009eb00720c */ /* 0x000fc60003f86270 */
[----:B------:R-:W-:Y:S02]  /*9090*/  IMAD R4, R10, c[0x0][0x3a0], RZ ;  /* 0x0000e8000a047a24 */ /* 0x000fe400078e02ff */
[----:B------:R-:W-:Y:S02]  /*90a0*/  IMAD R8, R238, c[0x0][0x3bc], R8 ;  /* 0x0000ef00ee087a24 */ /* 0x000fe400078e0208 */
[----:B------:R-:W-:Y:S01]  /*90b0*/  IMAD R5, R0, c[0x0][0x3a4], R4 ;  /* 0x0000e90000057a24 */ /* 0x000fe200078e0204 */
[----:B------:R-:W-:-:S04]  /*90c0*/  IADD3 R4, P0, R6, R2, RZ ;  /* 0x0000000206047210 */ /* 0x000fc80007f1e0ff */
[----:B------:R-:W-:-:S05]  /*90d0*/  IADD3.X R5, R7, R3, R5, P0, !PT ;  /* 0x0000000307057210 */ /* 0x000fca00007fe405 */
[----:B------:R-:W-:-:S05]  /*90e0*/  IMAD.WIDE.U32 R4, R238, c[0x0][0x3b8], R4 ;  /* 0x0000ee00ee047a25 */ /* 0x000fca00078e0004 */
        /* <DEDUP_REMOVED lines=16> */
.L_x_1336:
[----:B------:R-:W-:Y:S05]  /*91f0*/  BSYNC B0 ;  /* 0x0000000000007941 */ /* 0x000fea0003800000 */
.L_x_1335:
        /* <DEDUP_REMOVED lines=19> */
.L_x_1338:
[----:B------:R-:W-:Y:S05]  /*9330*/  BSYNC B0 ;  /* 0x0000000000007941 */ /* 0x000fea0003800000 */
.L_x_1337:
        /* <DEDUP_REMOVED lines=25> */
.L_x_1340:
[----:B------:R-:W-:Y:S05]  /*94d0*/  BSYNC B0 ;  /* 0x0000000000007941 */ /* 0x000fea0003800000 */
.L_x_1339:
        /* <DEDUP_REMOVED lines=16> */
.L_x_1332:
[----:B------:R-:W-:Y:S05]  /*95e0*/  BSYNC B1 ;  /* 0x0000000000017941 */ /* 0x000fea0003800000 */
.L_x_1297:
[----:B------:R-:W3:Y:S02]  /*95f0*/  LDL.LU R0, [R1+0x20] ;  /* 0x0000200001007983 */ /* 0x000ee40000300800 */
[----:B---3--:R-:W-:-:S04]  /*9600*/  IADD3 R0, R0, c[0x0][0xc], RZ ;  /* 0x0000030000007a10 */ /* 0x008fc80007ffe0ff */
[----:B------:R-:W-:Y:S01]  /*9610*/  ISETP.GE.AND P0, PT, R0, UR5, PT ;  /* 0x0000000500007c0c */ /* 0x000fe2000bf06270 */
[----:B------:R3:W-:-:S12]  /*9620*/  STL [R1+0x20], R0 ;  /* 0x0000200001007387 */ /* 0x0007d80000100800 */
[----:B------:R-:W-:Y:S01]  /*9630*/  @P0 CALL.REL.NOINC `(.L_x_1341) ;  /* 0x0000001000000944 */ /* 0x000fe20003c00000 */
[----:B------:R-:W-:Y:S05]  /*9640*/  BRA `(.L_x_1342) ;  /* 0xffff726000007947 */ /* 0x000fea000383ffff */
.L_x_1341:
[----:B------:R-:W-:Y:S05]  /*9650*/  EXIT ;  /* 0x000000000000794d */ /* 0x000fea0003800000 */
.L_x_1343:
        /* <DEDUP_REMOVED lines=10> */
.L_x_1612:


//--------------------- .text._ZN5flash44flash_bwd_dq_dk_dv_loop_seqk_parallel_kernelI23Flash_bwd_kernel_traitsILi192ELi64ELi64ELi8ELi4ELi2ELi2ELb0ELb0EN7cutlass10bfloat16_tE19Flash_kernel_traitsILi192ELi64ELi64ELi8ES3_EELb0ELb0ELb0ELb1ELb0ELb0ELb1EEEvNS_16Flash_bwd_paramsE --------------------------
	.section	.text._ZN5flash44flash_bwd_dq_dk_dv_loop_seqk_parallel_kernelI23Flash_bwd_kernel_traitsILi192ELi64ELi64ELi8ELi4ELi2ELi2ELb0ELb0EN7cutlass10bfloat16_tE19Flash_kernel_traitsILi192ELi64ELi64ELi8ES3_EELb0ELb0ELb0ELb1ELb0ELb0ELb1EEEvNS_16Flash_bwd_paramsE,"ax",@progbits
	.sectioninfo	@"SHI_REGISTERS=255"
	.align	128
        .global         _ZN5flash44flash_bwd_dq_dk_dv_loop_seqk_parallel_kernelI23Flash_bwd_kernel_traitsILi192ELi64ELi64ELi8ELi4ELi2ELi2ELb0ELb0EN7cutlass10bfloat16_tE19Flash_kernel_traitsILi192ELi64ELi64ELi8ES3_EELb0ELb0ELb0ELb1ELb0ELb0ELb1EEEvNS_16Flash_bwd_paramsE
        .type           _ZN5flash44flash_bwd_dq_dk_dv_loop_seqk_parallel_kernelI23Flash_bwd_kernel_traitsILi192ELi64ELi64ELi8ELi4ELi2ELi2ELb0ELb0EN7cutlass10bfloat16_tE19Flash_kernel_traitsILi192ELi64ELi64ELi8ES3_EELb0ELb0ELb0ELb1ELb0ELb0ELb1EEEvNS_16Flash_bwd_paramsE,@function
        .size           _ZN5flash44flash_bwd_dq_dk_dv_loop_seqk_parallel_kernelI23Flash_bwd_kernel_traitsILi192ELi64ELi64ELi8ELi4ELi2ELi2ELb0ELb0EN7cutlass10bfloat16_tE19Flash_kernel_traitsILi192ELi64ELi64ELi8ES3_EELb0ELb0ELb0ELb1ELb0ELb0ELb1EEEvNS_16Flash_bwd_paramsE,(.L_x_1613 - _ZN5flash44flash_bwd_dq_dk_dv_loop_seqk_parallel_kernelI23Flash_bwd_kernel_traitsILi192ELi64ELi64ELi8ELi4ELi2ELi2ELb0ELb0EN7cutlass10bfloat16_tE19Flash_kernel_traitsILi192ELi64ELi64ELi8ES3_EELb0ELb0ELb0ELb1ELb0ELb0ELb1EEEvNS_16Flash_bwd_paramsE)
        .other          _ZN5flash44flash_bwd_dq_dk_dv_loop_seqk_parallel_kernelI23Flash_bwd_kernel_traitsILi192ELi64ELi64ELi8ELi4ELi2ELi2ELb0ELb0EN7cutlass10bfloat16_tE19Flash_kernel_traitsILi192ELi64ELi64ELi8ES3_EELb0ELb0ELb0ELb1ELb0ELb0ELb1EEEvNS_16Flash_bwd_paramsE,@"STO_CUDA_ENTRY STV_DEFAULT"
_ZN5flash44flash_bwd_dq_dk_dv_loop_seqk_parallel_kernelI23Flash_bwd_kernel_traitsILi192ELi64ELi64ELi8ELi4ELi2ELi2ELb0ELb0EN7cutlass10bfloat16_tE19Flash_kernel_traitsILi192ELi64ELi64ELi8ES3_EELb0ELb0ELb0ELb1ELb0ELb0ELb1EEEvNS_16Flash_bwd_paramsE:
.text._ZN5flash44flash_bwd_dq_dk_dv_loop_seqk_parallel_kernelI23Flash_bwd_kernel_traitsILi192ELi64ELi64ELi8ELi4ELi2ELi2ELb0ELb0EN7cutlass10bfloat16_tE19Flash_kernel_traitsILi192ELi64ELi64ELi8ES3_EELb0ELb0ELb0ELb1ELb0ELb0ELb1EEEvNS_16Flash_bwd_paramsE:
        /* <DEDUP_REMOVED lines=69> */
[----:B------:R-:W-:Y:S01]  /*0450*/  IMAD.SHL.U32 R169, R169, 0x2, RZ ;  /* 0x00000002a9a97824 */ /* 0x000fe200078e00ff */
[----:B------:R-:W-:Y:S01]  /*0460*/  SHF.R.S32.HI R0, RZ, 0x6, R0 ;  /* 0x00000006ff007819 */ /* 0x000fe20000011400 */
[----:B------:R-:W-:Y:S01]  /*0470*/  IMAD.IADD R5, R12, 0x1, -R2 ;  /* 0x000000010c057824 */ /* 0x000fe200078e0a02 */
[----:B------:R-:W-:-:S02]  /*0480*/  ISETP.NE.U32.AND P0, PT, R3, 0x1, PT ;  /* 0x000000010300780c */ /* 0x000fc40003f05070 */
        /* <DEDUP_REMOVED lines=27> */
[----:B------:R-:W-:Y:S01]  /*0640*/  STL [R1], R17 ;  /* 0x0000001101007387 */ /* 0x000fe20000100800 */
[----:B------:R-:W-:Y:S01]  /*0650*/  LOP3.LUT R2, R2, 0x1c0, RZ, 0xc0, !PT ;  /* 0x000001c002027812 */ /* 0x000fe200078ec0ff */
[----:B------:R-:W-:Y:S01]  /*0660*/  IMAD.IADD R201, R0, 0x1, R3 ;  /* 0x0000000100c97824 */ /* 0x000fe200078e0203 */
[----:B------:R-:W-:Y:S01]  /*0670*/  LEA.HI R4, R4, R18, RZ, 0x2 ;  /* 0x0000001204047211 */ /* 0x000fe200078f10ff */
[----:B------:R-:W-:Y:S01]  /*0680*/  IMAD.SHL.U32 R0, R10, 0x8, RZ ;  /* 0x000000080a007824 */ /* 0x000fe200078e00ff */
[----:B------:R1:W-:Y:S01]  /*0690*/  STL [R1+0x8], R6 ;  /* 0x0000080601007387 */ /* 0x0003e20000100800 */
        /* <DEDUP_REMOVED lines=10> */
[----:B------:R-:W-:Y:S01]  /*0740*/  IMAD.IADD R4, R4, 0x1, R9 ;  /* 0x0000000104047824 */ /* 0x000fe200078e0209 */
[----:B------:R-:W-:Y:S01]  /*0750*/  SEL R203, R203, 0x10, !P0 ;  /* 0x00000010cbcb7807 */ /* 0x000fe20004000000 */
[----:B------:R-:W-:Y:S01]  /*0760*/  IMAD R252, R180, 0x10, R5 ;  /* 0x00000010b4fc7824 */ /* 0x000fe200078e0205 */
[----:B------:R-:W-:Y:S01]  /*0770*/  IADD3 R202, R201, 0x20, RZ ;  /* 0x00000020c9ca7810 */ /* 0x000fe20007ffe0ff */
[--C-:B------:R-:W-:Y:S01]  /*0780*/  IMAD R174, R174, 0x2, R171.reuse ;  /* 0x00000002aeae7824 */ /* 0x100fe200078e02ab */
[----:B------:R-:W-:Y:S01]  /*0790*/  LEA R231, R4, 0x12000, 0x1 ;  /* 0x0001200004e77811 */ /* 0x000fe200078e08ff */
[----:B------:R-:W-:Y:S01]  /*07a0*/  IMAD.IADD R172, R169, 0x1, R171 ;  /* 0x00000001a9ac7824 */ /* 0x000fe200078e02ab */
[C---:B------:R-:W-:Y:S01]  /*07b0*/  @P1 IADD3 R202, R201.reuse, -0x20, RZ ;  /* 0xffffffe0c9ca1810 */ /* 0x040fe20007ffe0ff */
[----:B------:R-:W-:Y:S01]  /*07c0*/  IMAD.IADD R204, R201, 0x1, R203 ;  /* 0x00000001c9cc7824 */ /* 0x000fe200078e02cb */
[----:B------:R-:W-:Y:S01]  /*07d0*/  IADD3 R234, R231, 0x40, RZ ;  /* 0x00000040e7ea7810 */ /* 0x000fe20007ffe0ff */
[----:B------:R-:W-:Y:S01]  /*07e0*/  IMAD.IADD R171, R171, 0x1, R170 ;  /* 0x00000001abab7824 */ /* 0x000fe200078e02aa */
[C---:B------:R-:W-:Y:S01]  /*07f0*/  IADD3 R207, R198.reuse, 0x40, RZ ;  /* 0x00000040c6cf7810 */ /* 0x040fe20007ffe0ff */
[----:B-1----:R-:W-:Y:S01]  /*0800*/  IMAD.SHL.U32 R6, R11, 0x40, RZ ;  /* 0x000000400b067824 */ /* 0x002fe200078e00ff */
[----:B------:R-:W-:Y:S01]  /*0810*/  IADD3 R208, R198, 0x80, RZ ;  /* 0x00000080c6d07810 */ /* 0x000fe20007ffe0ff */
[----:B------:R-:W-:Y:S01]  /*0820*/  IMAD.IADD R203, R203, 0x1, R202 ;  /* 0x00000001cbcb7824 */ /* 0x000fe200078e02ca */
[----:B------:R-:W-:-:S02]  /*0830*/  @P2 IADD3 R234, R231, -0x40, RZ ;  /* 0xffffffc0e7ea2810 */ /* 0x000fc40007ffe0ff */
[----:B------:R-:W-:-:S04]  /*0840*/  LOP3.LUT R0, R6, 0xfffffe00, RZ, 0xc0, !PT ;  /* 0xfffffe0006007812 */ /* 0x000fc800078ec0ff */
[----:B------:R-:W-:Y:S01]  /*0850*/  LOP3.LUT R179, R2, R0, RZ, 0xfc, !PT ;  /* 0x0000000002b37212 */ /* 0x000fe200078efcff */
[--C-:B------:R-:W-:Y:S02]  /*0860*/  IMAD R178, R178, 0x400, R0.reuse ;  /* 0x00000400b2b27824 */ /* 0x100fe400078e0200 */
[----:B------:R-:W-:Y:S01]  /*0870*/  IMAD R180, R180, 0x400, R0 ;  /* 0x00000400b4b47824 */ /* 0x000fe200078e0200 */
[----:B------:R-:W-:Y:S01]  /*0880*/  SHF.R.S32.HI R0, RZ, 0x1f, R230 ;  /* 0x0000001fff007819 */ /* 0x000fe200000114e6 */
[----:B------:R-:W-:Y:S01]  /*0890*/  IMAD.IADD R178, R3, 0x1, R178 ;  /* 0x0000000103b27824 */ /* 0x000fe200078e02b2 */
[----:B------:R-:W-:Y:S01]  /*08a0*/  IADD3 R0, R252, 0x8, RZ ;  /* 0x00000008fc007810 */ /* 0x000fe20007ffe0ff */
[----:B------:R-:W-:-:S03]  /*08b0*/  IMAD.IADD R180, R180, 0x1, R3 ;  /* 0x00000001b4b47824 */ /* 0x000fc600078e0203 */
[----:B--2---:R-:W-:Y:S02]  /*08c0*/  LEA R178, R178, 0x1e000, 0x1 ;  /* 0x0001e000b2b27811 */ /* 0x004fe400078e08ff */
.L_x_1390:
[----:B-1-3--:R-:W1:Y:S01]  /*08d0*/  S2R R32, SR_CTAID.Y ;  /* 0x0000000000207919 */ /* 0x00ae620000002600 */
[----:B--2---:R-:W2:Y:S01]  /*08e0*/  LDC.U8 R0, c[0x0][0x312] ;  /* 0x0000c480ff007b82 */ /* 0x004ea20000000000 */
[----:B------:R-:W-:Y:S02]  /*08f0*/  ISETP.NE.U32.AND P1, PT, RZ, c[0x0][0x240], PT ;  /* 0x00009000ff007a0c */ /* 0x000fe40003f25070 */
[----:B------:R-:W3:Y:S01]  /*0900*/  S2R R2, SR_CTAID.Y ;  /* 0x0000000000027919 */ /* 0x000ee20000002600 */
[----:B------:R-:W-:Y:S02]  /*0910*/  ISETP.EQ.U32.AND P5, PT, RZ, c[0x0][0x248], PT ;  /* 0x00009200ff007a0c */ /* 0x000fe40003fa2070 */
[----:B------:R-:W-:Y:S02]  /*0920*/  ISETP.NE.AND.EX P1, PT, RZ, c[0x0][0x244], PT, P1 ;  /* 0x00009100ff007a0c */ /* 0x000fe40003f25310 */
[----:B------:R-:W-:Y:S01]  /*0930*/  ISETP.NE.U32.AND P3, PT, RZ, c[0x0][0x250], PT ;  /* 0x00009400ff007a0c */ /* 0x000fe20003f65070 */
[----:B------:R-:W-:-:S03]  /*0940*/  IMAD.MOV.U32 R249, RZ, RZ, -0x1 ;  /* 0xfffffffffff97424 */ /* 0x000fc600078e00ff */
[----:B------:R-:W-:Y:S01]  /*0950*/  ISETP.NE.AND.EX P3, PT, RZ, c[0x0][0x254], PT, P3 ;  /* 0x00009500ff007a0c */ /* 0x000fe20003f65330 */
[----:B-1----:R-:W-:Y:S01]  /*0960*/  IMAD.SHL.U32 R8, R32, 0x4, RZ ;  /* 0x0000000420087824 */ /* 0x002fe200078e00ff */
        /* <DEDUP_REMOVED lines=21> */
[----:B----4-:R-:W-:Y:S05]  /*0ac0*/  @!P0 BRA `(.L_x_1344) ;  /* 0x0000003000008947 */ /* 0x010fea0003800000 */
[----:B---3--:R-:W2:Y:S02]  /*0ad0*/  @P4 LDG.E R4, [R2.64+0x4] ;  /* 0x0000040602044981 */ /* 0x008ea4000c1e1900 */
[----:B--2--5:R-:W-:-:S06]  /*0ae0*/  @P4 IADD3 R4, R4, -R249, RZ ;  /* 0x800000f904044210 */ /* 0x024fcc0007ffe0ff */
[----:B------:R1:W5:Y:S02]  /*0af0*/  @!P4 LDG.E R4, [R2.64] ;  /* 0x000000060204c981 */ /* 0x000364000c1e1900 */
.L_x_1344:
        /* <DEDUP_REMOVED lines=44> */
.L_x_1346:
        /* <DEDUP_REMOVED lines=15> */
.L_x_1347:
[----:B------:R-:W-:Y:S01]  /*0eb0*/  IABS R14, c[0x0][0x1c8] ;  /* 0x00007200000e7a13 */ /* 0x000fe20000000000 */
[----:B------:R-:W1:Y:S01]  /*0ec0*/  LDC.U8 R15, c[0x0][0x328] ;  /* 0x0000ca00ff0f7b82 */ /* 0x000e620000000000 */
[----:B------:R-:W-:Y:S01]  /*0ed0*/  IABS R7, R232 ;  /* 0x000000e800077213 */ /* 0x000fe20000000000 */
[C---:B------:R-:W-:Y:S01]  /*0ee0*/  @P0 IMAD.WIDE.U32 R4, R0.reuse, c[0x0][0x370], RZ ;  /* 0x0000dc0000040a25 */ /* 0x040fe200078e00ff */
[----:B------:R-:W2:Y:S01]  /*0ef0*/  I2F.RP R2, R14 ;  /* 0x0000000e00027306 */ /* 0x000ea20000209400 */
[----:B------:R-:W-:Y:S01]  /*0f00*/  MOV R12, c[0x0][0x224] ;  /* 0x00008900000c7a02 */ /* 0x000fe20000000f00 */
[----:B------:R-:W3:Y:S01]  /*0f10*/  S2R R16, SR_CTAID.X ;  /* 0x0000000000107919 */ /* 0x000ee20000002500 */
[----:B------:R-:W-:Y:S01]  /*0f20*/  MOV R8, R7 ;  /* 0x0000000700087202 */ /* 0x000fe20000000f00 */
[----:B------:R-:W-:Y:S01]  /*0f30*/  @P0 IMAD R11, R0, c[0x0][0x374], R5 ;  /* 0x0000dd00000b0a24 */ /* 0x000fe200078e0205 */
[----:B------:R-:W-:Y:S01]  /*0f40*/  LOP3.LUT R7, R232, c[0x0][0x1c8], RZ, 0x3c, !PT ;  /* 0x00007200e8077a12 */ /* 0x000fe200078e3cff */
[----:B------:R-:W-:Y:S01]  /*0f50*/  @P0 IMAD.MOV.U32 R9, RZ, RZ, R4 ;  /* 0x000000ffff090224 */ /* 0x000fe200078e0004 */
[----:B------:R-:W-:Y:S01]  /*0f60*/  SHF.R.S32.HI R12, RZ, 0x1f, R12 ;  /* 0x0000001fff0c7819 */ /* 0x000fe2000001140c */
[----:B------:R-:W-:Y:S01]  /*0f70*/  @!P0 IMAD.WIDE.U32 R4, R32, c[0x0][0x368], RZ ;  /* 0x0000da0020048a25 */ /* 0x000fe200078e00ff */
[----:B------:R-:W-:Y:S01]  /*0f80*/  ISETP.GE.AND P3, PT, R7, RZ, PT ;  /* 0x000000ff0700720c */ /* 0x000fe20003f66270 */
[----:B------:R-:W4:Y:S01]  /*0f90*/  LDC.U8 R21, c[0x0][0x3d0] ;  /* 0x0000f400ff157b82 */ /* 0x000f220000000000 */
[----:B------:R-:W-:Y:S01]  /*0fa0*/  MOV R29, c[0x0][0x22c] ;  /* 0x00008b00001d7a02 */ /* 0x000fe20000000f00 */
[----:B------:R-:W-:Y:S01]  /*0fb0*/  IMAD R7, R12, R32, RZ ;  /* 0x000000200c077224 */ /* 0x000fe200078e02ff */
[----:B------:R-:W-:Y:S01]  /*0fc0*/  @!P0 MOV R9, R4 ;  /* 0x0000000400098202 */ /* 0x000fe20000000f00 */
[----:B------:R-:W-:Y:S01]  /*0fd0*/  IMAD.WIDE.U32 R12, R32, c[0x0][0x224], RZ ;  /* 0x00008900200c7a25 */ /* 0x000fe200078e00ff */
[----:B------:R-:W-:Y:S01]  /*0fe0*/  SHF.R.S32.HI R251, RZ, 0x1f, R242 ;  /* 0x0000001ffffb7819 */ /* 0x000fe200000114f2 */
[----:B--2---:R-:W2:Y:S01]  /*0ff0*/  MUFU.RCP R2, R2 ;  /* 0x0000000200027308 */ /* 0x004ea20000001000 */
[----:B------:R-:W-:Y:S01]  /*1000*/  SHF.R.S32.HI R233, RZ, 0x1f, R232 ;  /* 0x0000001fffe97819 */ /* 0x000fe200000114e8 */
[----:B------:R-:W-:Y:S01]  /*1010*/  IMAD.WIDE R18, R29, c[0x0][0x1c0], RZ ;  /* 0x000070001d127a25 */ /* 0x000fe200078e02ff */
[----:B-1----:R-:W-:-:S03]  /*1020*/  ISETP.NE.AND P2, PT, R15, RZ, PT ;  /* 0x000000ff0f00720c */ /* 0x002fc60003f45270 */
[----:B---3--:R-:W-:Y:S01]  /*1030*/  IMAD.WIDE.U32 R30, R16, c[0x0][0x3d8], RZ ;  /* 0x0000f600101e7a25 */ /* 0x008fe200078e00ff */
[----:B--2---:R-:W-:-:S04]  /*1040*/  IADD3 R2, R2, 0xffffffe, RZ ;  /* 0x0ffffffe02027810 */ /* 0x004fc80007ffe0ff */
[----:B------:R-:W1:Y:S02]  /*1050*/  F2I.FTZ.U32.TRUNC.NTZ R3, R2 ;  /* 0x0000000200037305 */ /* 0x000e64000021f000 */
[----:B-1----:R-:W-:-:S05]  /*1060*/  IADD3 R2, RZ, -R3, RZ ;  /* 0x80000003ff027210 */ /* 0x002fca0007ffe0ff */
[----:B------:R-:W-:Y:S02]  /*1070*/  IMAD R6, R2, R14, RZ ;  /* 0x0000000e02067224 */ /* 0x000fe400078e02ff */
[----:B------:R-:W-:-:S04]  /*1080*/  IMAD.MOV.U32 R2, RZ, RZ, RZ ;  /* 0x000000ffff027224 */ /* 0x000fc800078e00ff */
[----:B------:R-:W-:-:S04]  /*1090*/  IMAD.HI.U32 R2, R3, R6, R2 ;  /* 0x0000000603027227 */ /* 0x000fc800078e0002 */
[----:B------:R-:W-:Y:S02]  /*10a0*/  @!P0 IMAD R6, R33, c[0x0][0x368], RZ ;  /* 0x0000da0021068a24 */ /* 0x000fe400078e02ff */
[----:B------:R-:W-:-:S04]  /*10b0*/  IMAD.HI.U32 R2, R2, R8, RZ ;  /* 0x0000000802027227 */ /* 0x000fc800078e00ff */
[----:B------:R-:W-:Y:S02]  /*10c0*/  IMAD.MOV R3, RZ, RZ, -R2 ;  /* 0x000000ffff037224 */ /* 0x000fe400078e0a02 */
[----:B------:R-:W-:Y:S02]  /*10d0*/  @!P0 IMAD R6, R32, c[0x0][0x36c], R6 ;  /* 0x0000db0020068a24 */ /* 0x000fe400078e0206 */
        /* <DEDUP_REMOVED lines=15> */
[----:B----4-:R-:W-:Y:S02]  /*11d0*/  ISETP.NE.AND P1, PT, R21, RZ, PT ;  /* 0x000000ff1500720c */ /* 0x010fe40003f25270 */
        /* <DEDUP_REMOVED lines=35> */
.L_x_1348:
[----:B------:R-:W-:-:S04]  /*1410*/  IMAD R0, R32, c[0x0][0x1c0], R232 ;  /* 0x0000700020007a24 */ /* 0x000fc800078e02e8 */
[----:B------:R-:W-:Y:S02]  /*1420*/  IMAD R8, R0, c[0x0][0x224], RZ ;  /* 0x0000890000087a24 */ /* 0x000fe400078e02ff */
.L_x_1349:
        /* <DEDUP_REMOVED lines=98> */
.L_x_1352:
[----:B------:R-:W-:Y:S05]  /*1a50*/  BSYNC B0 ;  /* 0x0000000000007941 */ /* 0x000fea0003800000 */
.L_x_1351:
        /* <DEDUP_REMOVED lines=39> */
.L_x_1354:
[----:B------:R-:W-:Y:S05]  /*1cd0*/  BSYNC B0 ;  /* 0x0000000000007941 */ /* 0x000fea0003800000 */
.L_x_1353:
[----:B------:R-:W5:Y:S01]  /*1ce0*/  LDL R2, [R1] ;  /* 0x0000000001027983 */ /* 0x000f620000100800 */
        /* <DEDUP_REMOVED lines=18> */
.L_x_1356:
        /* <DEDUP_REMOVED lines=28> */
.L_x_1357:
[----:B------:R-:W-:Y:S05]  /*1fd0*/  BSYNC B0 ;  /* 0x0000000000007941 */ /* 0x000fea0003800000 */
.L_x_1355:
        /* <DEDUP_REMOVED lines=17> */
.L_x_1359:
        /* <DEDUP_REMOVED lines=38> */
.L_x_1360:
[----:B------:R-:W-:Y:S05]  /*2350*/  BSYNC B0 ;  /* 0x0000000000007941 */ /* 0x000fea0003800000 */
.L_x_1358:
[----:B------:R-:W-:Y:S01]  /*2360*/  IMAD R11, R250, -0x40, R189 ;  /* 0xffffffc0fa0b7824 */ /* 0x000fe200078e02bd */
[C---:B-1----:R-:W-:Y:S01]  /*2370*/  IADD3 R2, R252.reuse, 0x8, RZ ;  /* 0x00000008fc027810 */ /* 0x042fe20007ffe0ff */
[----:B------:R-:W-:Y:S01]  /*2380*/  IMAD.SHL.U32 R227, R252, 0x4, RZ ;  /* 0x00000004fce37824 */ /* 0x000fe200078e00ff */
[----:B------:R-:W-:Y:S01]  /*2390*/  SHF.R.S32.HI R0, RZ, 0x1f, R252 ;  /* 0x0000001fff007819 */ /* 0x000fe200000114fc */
[----:B------:R-:W-:Y:S01]  /*23a0*/  IMAD.MOV.U32 R197, RZ, RZ, 0x7f800000 ;  /* 0x7f800000ffc57424 */ /* 0x000fe200078e00ff */
[----:B------:R-:W-:Y:S02]  /*23b0*/  ISETP.GE.AND P5, PT, R230, R11, PT ;  /* 0x0000000be600720c */ /* 0x000fe40003fa6270 */
[-C--:B------:R-:W-:Y:S02]  /*23c0*/  ISETP.GE.AND P2, PT, R252, R10.reuse, PT ;  /* 0x0000000afc00720c */ /* 0x080fe40003f46270 */
[----:B------:R-:W-:Y:S02]  /*23d0*/  ISETP.GE.AND P1, PT, R2, R10, PT ;  /* 0x0000000a0200720c */ /* 0x000fe40003f26270 */
[----:B------:R-:W-:-:S02]  /*23e0*/  SHF.L.U64.HI R226, R252, 0x2, R0 ;  /* 0x00000002fce27819 */ /* 0x000fc40000010200 */
[----:B------:R-:W-:Y:S02]  /*23f0*/  IADD3 R2, P0, R227, R206, RZ ;  /* 0x000000cee3027210 */ /* 0x000fe40007f1e0ff */
[----:B------:R-:W-:Y:S02]  /*2400*/  MOV R200, 0x7f800000 ;  /* 0x7f80000000c87802 */ /* 0x000fe40000000f00 */
[----:B------:R-:W-:Y:S01]  /*2410*/  IADD3.X R3, R226, R205, RZ, P0, !PT ;  /* 0x000000cde2037210 */ /* 0x000fe200007fe4ff */
[----:B------:R1:W-:Y:S01]  /*2420*/  @P5 STS.128 [R187+0x12000], RZ ;  /* 0x012000ffbb005388 */ /* 0x0003e20000000c00 */
[----:B------:R-:W-:-:S03]  /*2430*/  IMAD R0, R251, c[0x0][0x198], RZ ;  /* 0x00006600fb007a24 */ /* 0x000fc600078e02ff */
[----:B------:R1:W-:Y:S04]  /*2440*/  @P5 STS.128 [R187+0x14000], RZ ;  /* 0x014000ffbb005388 */ /* 0x0003e80000000c00 */
[----:B------:R1:W-:Y:S04]  /*2450*/  @P5 STS.128 [R187+0x16000], RZ ;  /* 0x016000ffbb005388 */ /* 0x0003e80000000c00 */
[----:B------:R2:W5:Y:S04]  /*2460*/  @!P2 LDG.E R197, [R2.64] ;  /* 0x0000000602c5a981 */ /* 0x000568000c1e1900 */
[----:B------:R2:W5:Y:S01]  /*2470*/  @!P1 LDG.E R200, [R2.64+0x20] ;  /* 0x0000200602c89981 */ /* 0x000562000c1e1900 */
[C---:B------:R-:W-:Y:S01]  /*2480*/  IMAD R0, R242.reuse, c[0x0][0x19c], R0 ;  /* 0x00006700f2007a24 */ /* 0x040fe200078e0200 */
[----:B------:R-:W-:Y:S01]  /*2490*/  BSSY B0, `(.L_x_1361) ;  /* 0x0000028000007945 */ /* 0x000fe20003800000 */
        /* <DEDUP_REMOVED lines=39> */
.L_x_1362:
[----:B-1----:R-:W-:Y:S05]  /*2710*/  BSYNC B0 ;  /* 0x0000000000007941 */ /* 0x002fea0003800000 */
.L_x_1361:
        /* <DEDUP_REMOVED lines=38> */
.L_x_1364:
[----:B------:R-:W-:Y:S05]  /*2980*/  BSYNC B0 ;  /* 0x0000000000007941 */ /* 0x000fea0003800000 */
.L_x_1363:
[----:B------:R1:W-:Y:S01]  /*2990*/  @P5 STS.128 [R187+0x18000], RZ ;  /* 0x018000ffbb005388 */ /* 0x0003e20000000c00 */
[C---:B--2---:R-:W-:Y:S01]  /*29a0*/  IMAD.WIDE.U32 R2, R242.reuse, c[0x0][0x1a0], R198 ;  /* 0x00006800f2027a25 */ /* 0x044fe200078e00c6 */
        /* <DEDUP_REMOVED lines=43> */
.L_x_1366:
[----:B------:R-:W-:Y:S05]  /*2c60*/  BSYNC B0 ;  /* 0x0000000000007941 */ /* 0x000fea0003800000 */
.L_x_1365:
        /* <DEDUP_REMOVED lines=37> */
.L_x_1368:
[----:B------:R-:W-:Y:S05]  /*2ec0*/  BSYNC B0 ;  /* 0x0000000000007941 */ /* 0x000fea0003800000 */
.L_x_1367:
[----:B------:R-:W-:Y:S01]  /*2ed0*/  ISETP.NE.U32.AND P1, PT, RZ, c[0x0][0x318], PT ;  /* 0x0000c600ff007a0c */ /* 0x000fe20003f25070 */
[----:B--2---:R-:W2:Y:S03]  /*2ee0*/  LDL R6, [R1+0x8] ;  /* 0x0000080001067983 */ /* 0x004ea60000100800 */
[----:B------:R-:W-:Y:S01]  /*2ef0*/  ISETP.NE.AND.EX P1, PT, RZ, c[0x0][0x31c], PT, P1 ;  /* 0x0000c700ff007a0c */ /* 0x000fe20003f25310 */
[----:B------:R-:W0:-:S12]  /*2f00*/  LDGDEPBAR ;  /* 0x00000000000079af */ /* 0x000e180000000000 */
[----:B------:R-:W-:Y:S02]  /*2f10*/  @P1 IMAD R0, R33, c[0x0][0x320], RZ ;  /* 0x0000c80021001a24 */ /* 0x000fe400078e02ff */
[----:B------:R-:W-:-:S04]  /*2f20*/  @P1 IMAD.WIDE.U32 R2, R32, c[0x0][0x320], R232 ;  /* 0x0000c80020021a25 */ /* 0x000fc800078e00e8 */
[----:B------:R-:W-:Y:S01]  /*2f30*/  @P1 IMAD R0, R32, c[0x0][0x324], R0 ;  /* 0x0000c90020001a24 */ /* 0x000fe200078e0200 */
[----:B------:R-:W-:-:S03]  /*2f40*/  @P1 LEA R4, P0, R2, c[0x0][0x318], 0x2 ;  /* 0x0000c60002041a11 */ /* 0x000fc600078010ff */
[----:B------:R-:W-:-:S05]  /*2f50*/  @P1 IMAD.IADD R0, R3, 0x1, R0 ;  /* 0x0000000103001824 */ /* 0x000fca00078e0200 */
[----:B------:R-:W-:-:S05]  /*2f60*/  @P1 LEA.HI.X R5, R2, c[0x0][0x31c], R0, 0x2, P0 ;  /* 0x0000c70002051a11 */ /* 0x000fca00000f1400 */
[----:B---3--:R-:W3:Y:S01]  /*2f70*/  @P1 LDG.E R4, [R4.64] ;  /* 0x0000000604041981 */ /* 0x008ee2000c1e1900 */
[----:B------:R-:W3:Y:S01]  /*2f80*/  @P1 MUFU.RCP R0, c[0x0][0x238] ;  /* 0x00008e0000001b08 */ /* 0x000ee20000001000 */
[----:B------:R-:W-:Y:S01]  /*2f90*/  IMAD.MOV.U32 R186, RZ, RZ, RZ ;  /* 0x000000ffffba7224 */ /* 0x000fe200078e00ff */
[----:B------:R-:W-:Y:S01]  /*2fa0*/  IADD3 R176, R180, 0x3000, RZ ;  /* 0x00003000b4b07810 */ /* 0x000fe20007ffe0ff */
[----:B------:R-:W-:Y:S01]  /*2fb0*/  IMAD.MOV.U32 R190, RZ, RZ, R183 ;  /* 0x000000ffffbe7224 */ /* 0x000fe200078e00b7 */
[----:B------:R-:W-:Y:S01]  /*2fc0*/  CS2R R142, SRZ ;  /* 0x00000000008e7805 */ /* 0x000fe2000001ff00 */
[----:B------:R-:W-:Y:S01]  /*2fd0*/  CS2R R140, SRZ ;  /* 0x00000000008c7805 */ /* 0x000fe2000001ff00 */
[----:B------:R-:W-:Y:S01]  /*2fe0*/  SEL R176, R176, R180, !P6 ;  /* 0x000000b4b0b07207 */ /* 0x000fe20007000000 */
        /* <DEDUP_REMOVED lines=47> */
[----:B------:R-:W-:Y:S01]  /*32e0*/  IADD3 R235, R242, 0x40, RZ ;  /* 0x00000040f2eb7810 */ /* 0x000fe20007ffe0ff */
[----:B------:R-:W-:Y:S01]  /*32f0*/  IMAD.MOV.U32 R181, RZ, RZ, 0x40 ;  /* 0x00000040ffb57424 */ /* 0x000fe200078e00ff */
[----:B------:R-:W-:Y:S01]  /*3300*/  MOV R182, 0x20 ;  /* 0x0000002000b67802 */ /* 0x000fe20000000f00 */
[----:B------:R-:W-:Y:S01]  /*3310*/  IMAD.SHL.U32 R177, R180, 0x2, RZ ;  /* 0x00000002b4b17824 */ /* 0x000fe200078e00ff */
[----:B--2---:R-:W-:-:S04]  /*3320*/  LEA R188, R250, R6, 0x6 ;  /* 0x00000006fabc7211 */ /* 0x004fc800078e30ff */
[----:B------:R-:W-:-:S05]  /*3330*/  IADD3 R68, -R68, R252, -R188 ;  /* 0x000000fc44447210 */ /* 0x000fca0007ffe9bc */
[----:B------:R-:W-:Y:S02]  /*3340*/  IMAD.IADD R236, R68, 0x1, R189 ;  /* 0x0000000144ec7824 */ /* 0x000fe400078e02bd */
[----:B---3--:R-:W-:Y:S01]  /*3350*/  @P1 FMUL.FTZ R186, R4, R0 ;  /* 0x0000000004ba1220 */ /* 0x008fe20000410000 */
[----:B------:R-:W-:-:S04]  /*3360*/  IADD3 R0, R179, 0x3000, RZ ;  /* 0x00003000b3007810 */ /* 0x000fc80007ffe0ff */
[----:B------:R-:W-:-:S04]  /*3370*/  SEL R0, R0, R179, !P6 ;  /* 0x000000b300007207 */ /* 0x000fc80007000000 */
[----:B------:R-:W-:Y:S01]  /*3380*/  SHF.L.U32 R168, R0, 0x1, RZ ;  /* 0x0000000100a87819 */ /* 0x000fe200000006ff */
[----:B------:R-:W-:-:S04]  /*3390*/  IMAD.MOV.U32 R0, RZ, RZ, c[0x0][0x22c] ;  /* 0x00008b00ff007624 */ /* 0x000fc800078e00ff */
[----:B------:R-:W-:-:S04]  /*33a0*/  IMAD R0, R0, c[0x0][0x1c0], RZ ;  /* 0x0000700000007a24 */ /* 0x000fc800078e02ff */
[C---:B------:R-:W-:Y:S01]  /*33b0*/  IMAD.SHL.U32 R228, R0.reuse, 0x10, RZ ;  /* 0x0000001000e47824 */ /* 0x040fe200078e00ff */
[----:B------:R-:W-:-:S04]  /*33c0*/  SHF.L.U32 R191, R0, 0x3, RZ ;  /* 0x0000000300bf7819 */ /* 0x000fc800000006ff */
[C---:B------:R-:W-:Y:S02]  /*33d0*/  IADD3 R248, R228.reuse, 0x20, RZ ;  /* 0x00000020e4f87810 */ /* 0x040fe40007ffe0ff */
[C---:B------:R-:W-:Y:S02]  /*33e0*/  IADD3 R246, R228.reuse, 0x60, RZ ;  /* 0x00000060e4f67810 */ /* 0x040fe40007ffe0ff */
[C---:B------:R-:W-:Y:S01]  /*33f0*/  IADD3 R244, R228.reuse, 0xa0, RZ ;  /* 0x000000a0e4f47810 */ /* 0x040fe20007ffe0ff */
[C---:B------:R-:W-:Y:S01]  /*3400*/  IMAD.IADD R241, R191.reuse, 0x1, R248 ;  /* 0x00000001bff17824 */ /* 0x040fe200078e02f8 */
[C---:B------:R-:W-:Y:S01]  /*3410*/  IADD3 R247, R228.reuse, 0x40, RZ ;  /* 0x00000040e4f77810 */ /* 0x040fe20007ffe0ff */
[C---:B------:R-:W-:Y:S01]  /*3420*/  IMAD.IADD R239, R191.reuse, 0x1, R246 ;  /* 0x00000001bfef7824 */ /* 0x040fe200078e02f6 */
[----:B------:R-:W-:Y:S01]  /*3430*/  IADD3 R245, R228, 0x80, RZ ;  /* 0x00000080e4f57810 */ /* 0x000fe20007ffe0ff */
[C---:B------:R-:W-:Y:S01]  /*3440*/  IMAD.IADD R6, R191.reuse, 0x1, R241 ;  /* 0x00000001bf067824 */ /* 0x040fe200078e02f1 */
[----:B------:R-:W-:-:S02]  /*3450*/  IADD3 R237, R191, R244, RZ ;  /* 0x000000f4bfed7210 */ /* 0x000fc40007ffe0ff */
[C---:B------:R-:W-:Y:S01]  /*3460*/  IADD3 R240, R191.reuse, R247, RZ ;  /* 0x000000f7bff07210 */ /* 0x040fe20007ffe0ff */
[C---:B------:R-:W-:Y:S01]  /*3470*/  IMAD.IADD R238, R191.reuse, 0x1, R245 ;  /* 0x00000001bfee7824 */ /* 0x040fe200078e02f5 */
[C---:B------:R-:W-:Y:S01]  /*3480*/  IADD3 R4, R191.reuse, R239, RZ ;  /* 0x000000efbf047210 */ /* 0x040fe20007ffe0ff */
[C---:B------:R-:W-:Y:S01]  /*3490*/  IMAD.IADD R2, R191.reuse, 0x1, R237 ;  /* 0x00000001bf027824 */ /* 0x040fe200078e02ed */
[C---:B------:R-:W-:Y:S01]  /*34a0*/  IADD3 R220, R191.reuse, R6, RZ ;  /* 0x00000006bfdc7210 */ /* 0x040fe20007ffe0ff */
[C---:B------:R-:W-:Y:S01]  /*34b0*/  IMAD.IADD R5, R191.reuse, 0x1, R240 ;  /* 0x00000001bf057824 */ /* 0x040fe200078e02f0 */
[C---:B------:R-:W-:Y:S01]  /*34c0*/  IADD3 R216, R191.reuse, R4, RZ ;  /* 0x00000004bfd87210 */ /* 0x040fe20007ffe0ff */
[C---:B------:R-:W-:Y:S01]  /*34d0*/  IMAD.IADD R3, R191.reuse, 0x1, R238 ;  /* 0x00000001bf037824 */ /* 0x040fe200078e02ee */
[C---:B------:R-:W-:Y:S01]  /*34e0*/  IADD3 R212, R191.reuse, R2, RZ ;  /* 0x00000002bfd47210 */ /* 0x040fe20007ffe0ff */
[C---:B------:R-:W-:Y:S02]  /*34f0*/  IMAD.IADD R218, R191.reuse, 0x1, R5 ;  /* 0x00000001bfda7824 */ /* 0x040fe400078e0205 */
[----:B------:R-:W-:-:S02]  /*3500*/  IMAD.IADD R214, R191, 0x1, R3 ;  /* 0x00000001bfd67824 */ /* 0x000fc400078e0203 */
        /* <DEDUP_REMOVED lines=9> */
[----:B------:R-:W-:Y:S02]  /*35a0*/  IADD3 R221, R191, R211, RZ ;  /* 0x000000d3bfdd7210 */ /* 0x000fe40007ffe0ff */
.L_x_1371:
[----:B------:R-:W0:Y:S01]  /*35b0*/  LDGDEPBAR ;  /* 0x00000000000079af */ /* 0x000e220000000000 */
[----:B------:R-:W-:Y:S02]  /*35c0*/  R2P PR, R243, 0x6 ;  /* 0x00000006f3007804 */ /* 0x000fe40000000000 */
[----:B------:R-:W-:Y:S02]  /*35d0*/  ISETP.GE.AND P3, PT, R235, R189, PT ;  /* 0x000000bdeb00720c */ /* 0x000fe40003f66270 */
[----:B------:R-:W-:Y:S02]  /*35e0*/  MOV R159, c[0x0][0x22c] ;  /* 0x00008b00009f7a02 */ /* 0x000fe40000000f00 */
[----:B------:R-:W-:Y:S02]  /*35f0*/  SEL R148, R182, 0xffffffe0, !P1 ;  /* 0xffffffe0b6947807 */ /* 0x000fe40004800000 */
[----:B------:R-:W-:Y:S01]  /*3600*/  SEL R173, R181, 0xffffffc0, !P2 ;  /* 0xffffffc0b5ad7807 */ /* 0x000fe20005000000 */
[----:B------:R-:W-:Y:S01]  /*3610*/  IMAD R159, R159, c[0x0][0x1c0], RZ ;  /* 0x000070009f9f7a24 */ /* 0x000fe200078e02ff */
[C---:B------:R-:W-:Y:S02]  /*3620*/  IADD3 R0, R176.reuse, R148, RZ ;  /* 0x00000094b0007210 */ /* 0x040fe40007ffe0ff */
[-C--:B------:R-:W-:Y:S02]  /*3630*/  IADD3 R2, R176, R173.reuse, RZ ;  /* 0x000000adb0027210 */ /* 0x080fe40007ffe0ff */
[----:B------:R-:W-:Y:S02]  /*3640*/  IADD3 R3, R0, R173, RZ ;  /* 0x000000ad00037210 */ /* 0x000fe40007ffe0ff */
[C---:B------:R-:W-:Y:S02]  /*3650*/  ISETP.GE.AND P4, PT, R196.reuse, 0x1, PT ;  /* 0x00000001c400780c */ /* 0x040fe40003f86270 */
[----:B------:R-:W-:Y:S01]  /*3660*/  LEA R159, -R159, RZ, 0x6 ;  /* 0x000000ff9f9f7211 */ /* 0x000fe200078e31ff */
[----:B------:R-:W-:Y:S04]  /*3670*/  DEPBAR.LE SB0, 0x0 ;  /* 0x000080000000791a */ /* 0x000fe80000000000 */
[----:B------:R-:W-:Y:S08]  /*3680*/  BAR.SYNC.DEFER_BLOCKING 0x0 ;  /* 0x0000000000007b1d */ /* 0x000ff00000010000 */
[----:B------:R-:W-:Y:S08]  /*3690*/  LDSM.16.M88.4 R16, [R176] ;  /* 0x00000000b010783b */ /* 0x000ff00000000200 */
[----:B------:R-:W2:Y:S08]  /*36a0*/  LDSM.16.M88.4 R8, [R169+0x12000] ;  /* 0x01200000a908783b */ /* 0x000eb00000000200 */
[----:B------:R-:W3:Y:S08]  /*36b0*/  LDSM.16.M88.4 R68, [R169+0x12800] ;  /* 0x01280000a944783b */ /* 0x000ef00000000200 */
[----:B------:R-:W-:Y:S08]  /*36c0*/  LDSM.16.M88.4 R72, [R0] ;  /* 0x000000000048783b */ /* 0x000ff00000000200 */
[----:B------:R-:W1:Y:S08]  /*36d0*/  LDSM.16.M88.4 R76, [R170+0x12000] ;  /* 0x01200000aa4c783b */ /* 0x000e700000000200 */
[----:B------:R-:W4:Y:S01]  /*36e0*/  LDSM.16.M88.4 R80, [R170+0x12800] ;  /* 0x01280000aa50783b */ /* 0x000f220000000200 */
[C---:B--2---:R-:W-:Y:S07]  /*36f0*/  HMMA.16816.F32.BF16 R4, R16.reuse, R8, RZ ;  /* 0x000000081004723c */ /* 0x044fee00000418ff */
[----:B------:R-:W-:Y:S01]  /*3700*/  LDSM.16.M88.4 R84, [R2] ;  /* 0x000000000254783b */ /* 0x000fe20000000200 */
[C---:B------:R-:W-:Y:S07]  /*3710*/  HMMA.16816.F32.BF16 R8, R16.reuse, R10, RZ ;  /* 0x0000000a1008723c */ /* 0x040fee00000418ff */
[----:B------:R-:W2:Y:S01]  /*3720*/  LDSM.16.M88.4 R88, [R172+0x12000] ;  /* 0x01200000ac58783b */ /* 0x000ea20000000200 */
[C---:B---3--:R-:W-:Y:S07]  /*3730*/  HMMA.16816.F32.BF16 R12, R16.reuse, R68, RZ ;  /* 0x00000044100c723c */ /* 0x048fee00000418ff */
[----:B------:R-:W-:Y:S01]  /*3740*/  LDSM.16.M88.4 R92, [R171+0x12000] ;  /* 0x01200000ab5c783b */ /* 0x000fe20000000200 */
[----:B------:R-:W-:Y:S07]  /*3750*/  HMMA.16816.F32.BF16 R16, R16, R70, RZ ;  /* 0x000000461010723c */ /* 0x000fee00000418ff */
[----:B------:R-:W3:Y:S01]  /*3760*/  LDSM.16.M88.4 R68, [R172+0x12800] ;  /* 0x01280000ac44783b */ /* 0x000ee20000000200 */
[C---:B-1----:R-:W-:Y:S08]  /*3770*/  HMMA.16816.F32.BF16 R4, R72.reuse, R76, R4 ;  /* 0x0000004c4804723c */ /* 0x042ff00000041804 */
[C---:B------:R-:W-:Y:S01]  /*3780*/  HMMA.16816.F32.BF16 R8, R72.reuse, R78, R8 ;  /* 0x0000004e4808723c */ /* 0x040fe20000041808 */
[----:B------:R-:W1:Y:S07]  /*3790*/  LDSM.16.M88.4 R76, [R3] ;  /* 0x00000000034c783b */ /* 0x000e6e0000000200 */
[C---:B----4-:R-:W-:Y:S08]  /*37a0*/  HMMA.16816.F32.BF16 R12, R72.reuse, R80, R12 ;  /* 0x00000050480c723c */ /* 0x050ff0000004180c */
[----:B------:R-:W-:Y:S01]  /*37b0*/  HMMA.16816.F32.BF16 R16, R72, R82, R16 ;  /* 0x000000524810723c */ /* 0x000fe20000041810 */
[----:B------:R-:W4:Y:S07]  /*37c0*/  LDSM.16.M88.4 R72, [R171+0x12800] ;  /* 0x01280000ab48783b */ /* 0x000f2e0000000200 */
[C---:B--2---:R-:W-:Y:S01]  /*37d0*/  HMMA.16816.F32.BF16 R4, R84.reuse, R88, R4 ;  /* 0x000000585404723c */ /* 0x044fe20000041804 */
[----:B------:R-:W-:Y:S07]  /*37e0*/  LDSM.16.M88.4 R80, [R176+0x2000] ;  /* 0x00200000b050783b */ /* 0x000fee0000000200 */
[C---:B------:R-:W-:Y:S01]  /*37f0*/  HMMA.16816.F32.BF16 R8, R84.reuse, R90, R8 ;  /* 0x0000005a5408723c */ /* 0x040fe20000041808 */
[----:B------:R-:W2:Y:S07]  /*3800*/  LDSM.16.M88.4 R88, [R169+0x14000] ;  /* 0x01400000a958783b */ /* 0x000eae0000000200 */
[C---:B---3--:R-:W-:Y:S08]  /*3810*/  HMMA.16816.F32.BF16 R12, R84.reuse, R68, R12 ;  /* 0x00000044540c723c */ /* 0x048ff0000004180c */
[----:B------:R-:W-:Y:S01]  /*3820*/  HMMA.16816.F32.BF16 R16, R84, R70, R16 ;  /* 0x000000465410723c */ /* 0x000fe20000041810 */
[----:B------:R-:W3:Y:S07]  /*3830*/  LDSM.16.M88.4 R68, [R169+0x14800] ;  /* 0x01480000a944783b */ /* 0x000eee0000000200 */
[C---:B-1----:R-:W-:Y:S01]  /*3840*/  HMMA.16816.F32.BF16 R4, R76.reuse, R92, R4 ;  /* 0x0000005c4c04723c */ /* 0x042fe20000041804 */
[----:B------:R-:W-:Y:S07]  /*3850*/  LDSM.16.M88.4 R84, [R0+0x2000] ;  /* 0x002000000054783b */ /* 0x000fee0000000200 */
[C---:B------:R-:W-:Y:S01]  /*3860*/  HMMA.16816.F32.BF16 R8, R76.reuse, R94, R8 ;  /* 0x0000005e4c08723c */ /* 0x040fe20000041808 */
[----:B------:R-:W1:Y:S07]  /*3870*/  LDSM.16.M88.4 R92, [R170+0x14000] ;  /* 0x01400000aa5c783b */ /* 0x000e6e0000000200 */
        /* <DEDUP_REMOVED lines=25> */
[----:B------:R1:W-:Y:S07]  /*3a10*/  LDSM.16.M88.4 R76, [R0+0x4000] ;  /* 0x00400000004c783b */ /* 0x0003ee0000000200 */
[C---:B------:R-:W-:Y:S01]  /*3a20*/  HMMA.16816.F32.BF16 R8, R80.reuse, R94, R8 ;  /* 0x0000005e5008723c */ /* 0x040fe20000041808 */
[----:B------:R-:W3:Y:S07]  /*3a30*/  LDSM.16.M88.4 R92, [R170+0x16000] ;  /* 0x01600000aa5c783b */ /* 0x000eee0000000200 */
[C---:B----4-:R-:W-:Y:S08]  /*3a40*/  HMMA.16816.F32.BF16 R12, R80.reuse, R72, R12 ;  /* 0x00000048500c723c */ /* 0x050ff0000004180c */
[----:B------:R-:W-:Y:S01]  /*3a50*/  HMMA.16816.F32.BF16 R16, R80, R74, R16 ;  /* 0x0000004a5010723c */ /* 0x000fe20000041810 */
[----:B------:R-:W4:Y:S03]  /*3a60*/  LDSM.16.M88.4 R72, [R170+0x16800] ;  /* 0x01680000aa48783b */ /* 0x000f260000000200 */
[----:B-1----:R-:W-:Y:S04]  /*3a70*/  LEA R0, R196, R236, 0x6 ;  /* 0x000000ecc4007211 */ /* 0x002fe800078e30ff */
[C---:B--2---:R-:W-:Y:S01]  /*3a80*/  HMMA.16816.F32.BF16 R4, R84.reuse, R88, R4 ;  /* 0x000000585404723c */ /* 0x044fe20000041804 */
[----:B------:R-:W-:Y:S06]  /*3a90*/  LDSM.16.M88.4 R80, [R172+0x16000] ;  /* 0x01600000ac50783b */ /* 0x000fec0000000200 */
[C---:B------:R-:W-:Y:S01]  /*3aa0*/  IADD3 R89, R0.reuse, 0x7, RZ ;  /* 0x0000000700597810 */ /* 0x040fe20007ffe0ff */
[C---:B------:R-:W-:Y:S04]  /*3ab0*/  HMMA.16816.F32.BF16 R8, R84.reuse, R90, R8 ;  /* 0x0000005a5408723c */ /* 0x040fe80000041808 */
[C---:B------:R-:W-:Y:S03]  /*3ac0*/  IADD3 R88, R0.reuse, -0x8, RZ ;  /* 0xfffffff800587810 */ /* 0x040fe60007ffe0ff */
[----:B------:R-:W-:Y:S01]  /*3ad0*/  IADD3 R90, R0, 0x8, RZ ;  /* 0x00000008005a7810 */ /* 0x000fe20007ffe0ff */
[C---:B---3--:R-:W-:Y:S03]  /*3ae0*/  HMMA.16816.F32.BF16 R12, R84.reuse, R68, R12 ;  /* 0x00000044540c723c */ /* 0x048fe6000004180c */
[----:B------:R-:W-:Y:S05]  /*3af0*/  ISETP.GE.AND P0, PT, R90, RZ, PT ;  /* 0x000000ff5a00720c */ /* 0x000fea0003f06270 */
[----:B------:R-:W-:Y:S01]  /*3b00*/  HMMA.16816.F32.BF16 R16, R84, R70, R16 ;  /* 0x000000465410723c */ /* 0x000fe20000041810 */
[----:B------:R1:W2:Y:S06]  /*3b10*/  LDSM.16.M88.4 R68, [R2+0x4000] ;  /* 0x004000000244783b */ /* 0x0002ac0000000200 */
[----:B------:R-:W-:Y:S01]  /*3b20*/  IABS R84, R0 ;  /* 0x0000000000547213 */ /* 0x000fe20000000000 */
[C---:B------:R-:W-:Y:S03]  /*3b30*/  HMMA.16816.F32.BF16 R4, R76.reuse, R92, R4 ;  /* 0x0000005c4c04723c */ /* 0x040fe60000041804 */
[----:B------:R3:W-:Y:S02]  /*3b40*/  I2F R92, R84 ;  /* 0x00000054005c7306 */ /* 0x0007e40000201400 */
[----:B------:R-:W-:Y:S02]  /*3b50*/  @!P0 IADD3 R90, -R0, -0x8, RZ ;  /* 0xfffffff8005a8810 */ /* 0x000fe40007ffe1ff */
[----:B------:R-:W-:Y:S01]  /*3b60*/  ISETP.GE.AND P0, PT, R88, RZ, PT ;  /* 0x000000ff5800720c */ /* 0x000fe20003f06270 */
[C---:B------:R-:W-:Y:S05]  /*3b70*/  HMMA.16816.F32.BF16 R8, R76.reuse, R94, R8 ;  /* 0x0000005e4c08723c */ /* 0x040fea0000041808 */
[----:B------:R-:W-:Y:S03]  /*3b80*/  I2F R90, R90 ;  /* 0x0000005a005a7306 */ /* 0x000fe60000201400 */
[C---:B----4-:R-:W-:Y:S04]  /*3b90*/  HMMA.16816.F32.BF16 R12, R76.reuse, R72, R12 ;  /* 0x000000484c0c723c */ /* 0x050fe8000004180c */
[C---:B-1----:R-:W-:Y:S02]  /*3ba0*/  IADD3 R2, R0.reuse, -0x1, RZ ;  /* 0xffffffff00027810 */ /* 0x042fe40007ffe0ff */
[----:B------:R-:W-:Y:S02]  /*3bb0*/  @!P0 IADD3 R88, -R0, 0x8, RZ ;  /* 0x0000000800588810 */ /* 0x000fe40007ffe1ff */
[----:B------:R-:W-:Y:S01]  /*3bc0*/  HMMA.16816.F32.BF16 R16, R76, R74, R16 ;  /* 0x0000004a4c10723c */ /* 0x000fe20000041810 */
[----:B------:R-:W-:Y:S02]  /*3bd0*/  LDSM.16.M88.4 R76, [R171+0x16000] ;  /* 0x01600000ab4c783b */ /* 0x000fe40000000200 */
[----:B------:R-:W-:Y:S01]  /*3be0*/  ISETP.GE.AND P1, PT, R2, RZ, PT ;  /* 0x000000ff0200720c */ /* 0x000fe20003f26270 */
[----:B------:R-:W-:Y:S04]  /*3bf0*/  I2F R88, R88 ;  /* 0x0000005800587306 */ /* 0x000fe80000201400 */
[C---:B--2---:R-:W-:Y:S01]  /*3c00*/  HMMA.16816.F32.BF16 R4, R68.reuse, R80, R4 ;  /* 0x000000504404723c */ /* 0x044fe20000041804 */
[----:B---3--:R-:W1:Y:S07]  /*3c10*/  LDSM.16.M88.4 R84, [R172+0x16800] ;  /* 0x01680000ac54783b */ /* 0x008e6e0000000200 */
[C---:B------:R-:W-:Y:S01]  /*3c20*/  @!P1 IADD3 R2, -R0.reuse, 0x1, RZ ;  /* 0x0000000100029810 */ /* 0x040fe20007ffe1ff */
[C---:B------:R-:W-:Y:S01]  /*3c30*/  HMMA.16816.F32.BF16 R8, R68.reuse, R82, R8 ;  /* 0x000000524408723c */ /* 0x040fe20000041808 */
[----:B------:R2:W3:Y:S02]  /*3c40*/  LDSM.16.M88.4 R72, [R3+0x4000] ;  /* 0x004000000348783b */ /* 0x0004e40000000200 */
[----:B------:R4:W-:Y:S01]  /*3c50*/  I2F R91, R2 ;  /* 0x00000002005b7306 */ /* 0x0009e20000201400 */
[----:B------:R-:W-:Y:S02]  /*3c60*/  ISETP.GE.AND P1, PT, R89, RZ, PT ;  /* 0x000000ff5900720c */ /* 0x000fe40003f26270 */
[C---:B------:R-:W-:Y:S02]  /*3c70*/  IADD3 R81, R0.reuse, -0x10, RZ ;  /* 0xfffffff000517810 */ /* 0x040fe40007ffe0ff */
[----:B------:R-:W-:Y:S02]  /*3c80*/  IADD3 R80, R0, -0x11, RZ ;  /* 0xffffffef00507810 */ /* 0x000fe40007ffe0ff */
[----:B------:R-:W-:Y:S02]  /*3c90*/  ISETP.GE.AND P0, PT, R81, RZ, PT ;  /* 0x000000ff5100720c */ /* 0x000fe40003f06270 */
[----:B------:R-:W-:Y:S05]  /*3ca0*/  ISETP.GE.AND P2, PT, R80, RZ, PT ;  /* 0x000000ff5000720c */ /* 0x000fea0003f46270 */
[C---:B------:R-:W-:Y:S06]  /*3cb0*/  @!P1 IADD3 R89, -R0.reuse, -0x7, RZ ;  /* 0xfffffff900599810 */ /* 0x040fec0007ffe1ff */
[----:B------:R-:W-:Y:S01]  /*3cc0*/  I2F R89, R89 ;  /* 0x0000005900597306 */ /* 0x000fe20000201400 */
[C---:B--2---:R-:W-:Y:S02]  /*3cd0*/  IADD3 R3, R0.reuse, -0x18, RZ ;  /* 0xffffffe800037810 */ /* 0x044fe40007ffe0ff */
[C---:B------:R-:W-:Y:S02]  /*3ce0*/  @!P0 IADD3 R81, -R0.reuse, 0x10, RZ ;  /* 0x0000001000518810 */ /* 0x040fe40007ffe1ff */
[C---:B----4-:R-:W-:Y:S02]  /*3cf0*/  IADD3 R2, R0.reuse, -0x9, RZ ;  /* 0xfffffff700027810 */ /* 0x050fe40007ffe0ff */
[----:B------:R-:W-:Y:S02]  /*3d00*/  @!P2 IADD3 R80, -R0, 0x11, RZ ;  /* 0x000000110050a810 */ /* 0x000fe40007ffe1ff */
[----:B------:R-:W-:Y:S01]  /*3d10*/  ISETP.GE.AND P1, PT, R2, RZ, PT ;  /* 0x000000ff0200720c */ /* 0x000fe20003f26270 */
[C---:B-1----:R-:W-:Y:S01]  /*3d20*/  HMMA.16816.F32.BF16 R12, R68.reuse, R84, R12 ;  /* 0x00000054440c723c */ /* 0x042fe2000004180c */
[----:B------:R-:W-:Y:S07]  /*3d30*/  I2F R81, R81 ;  /* 0x0000005100517306 */ /* 0x000fee0000201400 */
[----:B------:R-:W-:Y:S01]  /*3d40*/  HMMA.16816.F32.BF16 R16, R68, R86, R16 ;  /* 0x000000564410723c */ /* 0x000fe20000041810 */
[----:B------:R-:W1:Y:S02]  /*3d50*/  LDSM.16.M88.4 R68, [R171+0x16800] ;  /* 0x01680000ab44783b */ /* 0x000e640000000200 */
[----:B------:R-:W-:Y:S01]  /*3d60*/  I2F R80, R80 ;  /* 0x0000005000507306 */ /* 0x000fe20000201400 */
[C---:B------:R-:W-:Y:S02]  /*3d70*/  @!P1 IADD3 R2, -R0.reuse, 0x9, RZ ;  /* 0x0000000900029810 */ /* 0x040fe40007ffe1ff */
[----:B------:R-:W-:Y:S02]  /*3d80*/  ISETP.GE.AND P1, PT, R3, RZ, PT ;  /* 0x000000ff0300720c */ /* 0x000fe40003f26270 */
[C---:B---3--:R-:W-:Y:S05]  /*3d90*/  HMMA.16816.F32.BF16 R4, R72.reuse, R76, R4 ;  /* 0x0000004c4804723c */ /* 0x048fea0000041804 */
[----:B------:R2:W-:Y:S03]  /*3da0*/  I2F R82, R2 ;  /* 0x0000000200527306 */ /* 0x0005e60000201400 */
[C---:B------:R-:W-:Y:S04]  /*3db0*/  HMMA.16816.F32.BF16 R8, R72.reuse, R78, R8 ;  /* 0x0000004e4808723c */ /* 0x040fe80000041808 */
[----:B------:R-:W-:Y:S02]  /*3dc0*/  @!P1 IADD3 R3, -R0, 0x18, RZ ;  /* 0x0000001800039810 */ /* 0x000fe40007ffe1ff */
[-C--:B------:R-:W-:Y:S02]  /*3dd0*/  @P3 ISETP.GE.AND P1, PT, R188, R189.reuse, PT ;  /* 0x000000bdbc00320c */ /* 0x080fe40003f26270 */
[----:B------:R-:W-:Y:S08]  /*3de0*/  I2F R77, R3 ;  /* 0x00000003004d7306 */ /* 0x000ff00000201400 */
[----:B------:R-:W-:Y:S02]  /*3df0*/  FMUL.FTZ R4, R4, c[0x0][0x2ec] ;  /* 0x0000bb0004047a20 */ /* 0x000fe40000410000 */
[----:B------:R-:W-:Y:S02]  /*3e00*/  FMUL.FTZ R5, R5, c[0x0][0x2ec] ;  /* 0x0000bb0005057a20 */ /* 0x000fe40000410000 */
[----:B------:R-:W3:Y:S01]  /*3e10*/  MUFU.TANH R95, R4 ;  /* 0x00000004005f7308 */ /* 0x000ee20000002400 */
[----:B--2---:R-:W-:Y:S01]  /*3e20*/  IADD3 R2, R0, -0x19, RZ ;  /* 0xffffffe700027810 */ /* 0x004fe20007ffe0ff */
[----:B------:R-:W-:Y:S02]  /*3e30*/  FMUL.FTZ R6, R6, c[0x0][0x2ec] ;  /* 0x0000bb0006067a20 */ /* 0x000fe40000410000 */
[----:B------:R-:W-:Y:S01]  /*3e40*/  FMUL.FTZ R7, R7, c[0x0][0x2ec] ;  /* 0x0000bb0007077a20 */ /* 0x000fe20000410000 */
[C---:B-1----:R-:W-:Y:S03]  /*3e50*/  HMMA.16816.F32.BF16 R12, R72.reuse, R68, R12 ;  /* 0x00000044480c723c */ /* 0x042fe6000004180c */
[----:B------:R-:W-:Y:S01]  /*3e60*/  ISETP.GE.AND P0, PT, R2, RZ, PT ;  /* 0x000000ff0200720c */ /* 0x000fe20003f06270 */
[----:B------:R-:W-:Y:S01]  /*3e70*/  FMUL.FTZ R8, R8, c[0x0][0x2ec] ;  /* 0x0000bb0008087a20 */ /* 0x000fe20000410000 */
[----:B------:R-:W1:Y:S01]  /*3e80*/  MUFU.TANH R93, R5 ;  /* 0x00000005005d7308 */ /* 0x000e620000002400 */
[----:B------:R-:W-:Y:S02]  /*3e90*/  FMUL.FTZ R9, R9, c[0x0][0x2ec] ;  /* 0x0000bb0009097a20 */ /* 0x000fe40000410000 */
[----:B------:R-:W-:Y:S04]  /*3ea0*/  HMMA.16816.F32.BF16 R16, R72, R70, R16 ;  /* 0x000000464810723c */ /* 0x000fe80000041810 */
[----:B------:R-:W-:Y:S02]  /*3eb0*/  FMUL.FTZ R10, R10, c[0x0][0x2ec] ;  /* 0x0000bb000a0a7a20 */ /* 0x000fe40000410000 */
[----:B------:R-:W-:Y:S01]  /*3ec0*/  FMUL.FTZ R11, R11, c[0x0][0x2ec] ;  /* 0x0000bb000b0b7a20 */ /* 0x000fe20000410000 */
[----:B------:R2:W4:Y:S01]  /*3ed0*/  MUFU.TANH R155, R6 ;  /* 0x00000006009b7308 */ /* 0x0005220000002400 */
[----:B------:R-:W-:Y:S02]  /*3ee0*/  @!P0 IADD3 R2, -R0, 0x19, RZ ;  /* 0x0000001900028810 */ /* 0x000fe40007ffe1ff */
[----:B-----5:R-:W-:Y:S02]  /*3ef0*/  FSETP.NEU.FTZ.AND P0, PT, R197, -INF , PT ;  /* 0xff800000c500780b */ /* 0x020fe40003f1d000 */
[-C--:B---3--:R-:W-:Y:S01]  /*3f00*/  FFMA.FTZ R3, R92, -R186.reuse, R95 ;  /* 0x800000ba5c037223 */ /* 0x088fe2000001005f */
[----:B------:R-:W-:Y:S03]  /*3f10*/  @P3 IADD3 R4, R188, 0x1, RZ ;  /* 0x00000001bc043810 */ /* 0x000fe60007ffe0ff */
[----:B------:R-:W-:Y:S01]  /*3f20*/  FMUL.FTZ R12, R12, c[0x0][0x2ec] ;  /* 0x0000bb000c0c7a20 */ /* 0x000fe20000410000 */
[----:B------:R3:W-:Y:S01]  /*3f30*/  I2F R76, R2 ;  /* 0x00000002004c7306 */ /* 0x0007e20000201400 */
[----:B------:R-:W-:Y:S01]  /*3f40*/  @P3 FSEL R3, R3, -INF , !P1 ;  /* 0xff80000003033808 */ /* 0x000fe20004800000 */
[----:B------:R-:W-:Y:S01]  /*3f50*/  FMUL.FTZ R13, R13, c[0x0][0x2ec] ;  /* 0x0000bb000d0d7a20 */ /* 0x000fe20000410000 */
[-C--:B------:R-:W-:Y:S01]  /*3f60*/  @P3 ISETP.GE.AND P2, PT, R4, R189.reuse, PT ;  /* 0x000000bd0400320c */ /* 0x080fe20003f46270 */
[-C--:B-1----:R-:W-:Y:S02]  /*3f70*/  FFMA.FTZ R0, R91, -R186.reuse, R93 ;  /* 0x800000ba5b007223 */ /* 0x082fe4000001005d */
[----:B------:R-:W-:Y:S02]  /*3f80*/  FMUL.FTZ R14, R14, c[0x0][0x2ec] ;  /* 0x0000bb000e0e7a20 */ /* 0x000fe40000410000 */
[----:B------:R-:W-:Y:S01]  /*3f90*/  FMUL.FTZ R15, R15, c[0x0][0x2ec] ;  /* 0x0000bb000f0f7a20 */ /* 0x000fe20000410000 */
[----:B------:R-:W-:Y:S01]  /*3fa0*/  @P3 FSEL R0, R0, -INF , !P2 ;  /* 0xff80000000003808 */ /* 0x000fe20005000000 */
[----:B------:R1:W1:Y:S01]  /*3fb0*/  MUFU.TANH R154, R7 ;  /* 0x00000007009a7308 */ /* 0x0002620000002400 */
[----:B------:R-:W-:Y:S02]  /*3fc0*/  FMUL.FTZ R16, R16, c[0x0][0x2ec] ;  /* 0x0000bb0010107a20 */ /* 0x000fe40000410000 */
[----:B------:R-:W-:Y:S01]  /*3fd0*/  FMUL.FTZ R17, R17, c[0x0][0x2ec] ;  /* 0x0000bb0011117a20 */ /* 0x000fe20000410000 */
[----:B--2---:R-:W-:Y:S01]  /*3fe0*/  @P3 IADD3 R6, R188, 0x18, RZ ;  /* 0x00000018bc063810 */ /* 0x004fe20007ffe0ff */
[-C--:B----4-:R-:W-:Y:S02]  /*3ff0*/  FFMA.FTZ R4, R90, -R186.reuse, R155 ;  /* 0x800000ba5a047223 */ /* 0x090fe4000001009b */
[----:B------:R-:W-:Y:S02]  /*4000*/  FMUL.FTZ R18, R18, c[0x0][0x2ec] ;  /* 0x0000bb0012127a20 */ /* 0x000fe40000410000 */
[----:B------:R-:W-:Y:S01]  /*4010*/  FMUL.FTZ R19, R19, c[0x0][0x2ec] ;  /* 0x0000bb0013137a20 */ /* 0x000fe20000410000 */
[----:B------:R-:W-:Y:S01]  /*4020*/  @P3 FSEL R4, R4, -INF , !P1 ;  /* 0xff80000004043808 */ /* 0x000fe20004800000 */
[----:B------:R-:W2:Y:S01]  /*4030*/  MUFU.TANH R96, R8 ;  /* 0x0000000800607308 */ /* 0x000ea20000002400 */
[----:B---3--:R-:W-:Y:S05]  /*4040*/  FMUL.FTZ R2, R197, 1.4426950216293334961 ;  /* 0x3fb8aa3bc5027820 */ /* 0x008fea0000410000 */
[----:B------:R-:W-:Y:S02]  /*4050*/  FSEL R2, R2, RZ, P0 ;  /* 0x000000ff02027208 */ /* 0x000fe40000000000 */
[----:B------:R-:W-:Y:S02]  /*4060*/  FSETP.NEU.FTZ.AND P0, PT, R200, -INF , PT ;  /* 0xff800000c800780b */ /* 0x000fe40003f1d000 */
[----:B------:R-:W3:Y:S01]  /*4070*/  MUFU.TANH R86, R9 ;  /* 0x0000000900567308 */ /* 0x000ee20000002400 */
[--C-:B------:R-:W-:Y:S01]  /*4080*/  FFMA.FTZ R3, R3, c[0x0][0x23c], -R2.reuse ;  /* 0x00008f0003037a23 */ /* 0x100fe20000010802 */
[----:B-1----:R-:W-:Y:S01]  /*4090*/  @P3 IADD3 R7, R188, 0x19, RZ ;  /* 0x00000019bc073810 */ /* 0x002fe20007ffe0ff */
[----:B------:R-:W-:Y:S07]  /*40a0*/  FFMA.FTZ R5, R0, c[0x0][0x23c], -R2 ;  /* 0x00008f0000057a23 */ /* 0x000fee0000010802 */
[----:B------:R1:W-:Y:S10]  /*40b0*/  MUFU.EX2 R98, R3 ;  /* 0x0000000300627308 */ /* 0x0003f40000000800 */
[----:B------:R4:W-:Y:S10]  /*40c0*/  MUFU.EX2 R97, R5 ;  /* 0x0000000500617308 */ /* 0x0009f40000000800 */
[----:B------:R-:W2:Y:S01]  /*40d0*/  MUFU.TANH R153, R10 ;  /* 0x0000000a00997308 */ /* 0x000ea20000002400 */
[----:B-1----:R-:W-:Y:S05]  /*40e0*/  FMUL.FTZ R3, R200, 1.4426950216293334961 ;  /* 0x3fb8aa3bc8037820 */ /* 0x002fea0000410000 */
[----:B------:R-:W-:Y:S01]  /*40f0*/  FSEL R0, R3, RZ, P0 ;  /* 0x000000ff03007208 */ /* 0x000fe20000000000 */
[-C--:B------:R-:W-:Y:S03]  /*4100*/  FFMA.FTZ R3, R89, -R186.reuse, R154 ;  /* 0x800000ba59037223 */ /* 0x080fe6000001009a */
[----:B------:R-:W1:Y:S01]  /*4110*/  MUFU.TANH R152, R11 ;  /* 0x0000000b00987308 */ /* 0x000e620000002400 */
[--C-:B------:R-:W-:Y:S01]  /*4120*/  FFMA.FTZ R4, R4, c[0x0][0x23c], -R0.reuse ;  /* 0x00008f0004047a23 */ /* 0x100fe20000010800 */
[----:B------:R-:W-:Y:S02]  /*4130*/  @P3 FSEL R3, R3, -INF , !P2 ;  /* 0xff80000003033808 */ /* 0x000fe40005000000 */
[C---:B----4-:R-:W-:Y:S03]  /*4140*/  @P3 IADD3 R5, R188.reuse, 0x8, RZ ;  /* 0x00000008bc053810 */ /* 0x050fe60007ffe0ff */
[----:B------:R-:W-:Y:S03]  /*4150*/  FFMA.FTZ R3, R3, c[0x0][0x23c], -R0 ;  /* 0x00008f0003037a23 */ /* 0x000fe60000010800 */
[----:B------:R2:W-:Y:S01]  /*4160*/  MUFU.EX2 R158, R4 ;  /* 0x00000004009e7308 */ /* 0x0005e20000000800 */
[-C--:B------:R-:W-:Y:S02]  /*4170*/  @P3 ISETP.GE.AND P0, PT, R5, R189.reuse, PT ;  /* 0x000000bd0500320c */ /* 0x080fe40003f06270 */
[C---:B------:R-:W-:Y:S04]  /*4180*/  @P3 IADD3 R5, R188.reuse, 0x9, RZ ;  /* 0x00000009bc053810 */ /* 0x040fe80007ffe0ff */
[-C--:B------:R-:W-:Y:S02]  /*4190*/  @P3 ISETP.GE.AND P1, PT, R5, R189.reuse, PT ;  /* 0x000000bd0500320c */ /* 0x080fe40003f26270 */
[----:B------:R-:W-:Y:S01]  /*41a0*/  @P3 IADD3 R5, R188, 0x10, RZ ;  /* 0x00000010bc053810 */ /* 0x000fe20007ffe0ff */
[----:B------:R3:W-:Y:S10]  /*41b0*/  MUFU.EX2 R157, R3 ;  /* 0x00000003009d7308 */ /* 0x0007f40000000800 */
[----:B------:R-:W4:Y:S01]  /*41c0*/  MUFU.TANH R85, R12 ;  /* 0x0000000c00557308 */ /* 0x000f220000002400 */
[-C--:B--2---:R-:W-:Y:S05]  /*41d0*/  FFMA.FTZ R4, R88, -R186.reuse, R96 ;  /* 0x800000ba58047223 */ /* 0x084fea0000010060 */
[----:B------:R-:W-:Y:S04]  /*41e0*/  @P3 FSEL R4, R4, -INF , !P0 ;  /* 0xff80000004043808 */ /* 0x000fe80004000000 */
[----:B------:R-:W2:Y:S01]  /*41f0*/  MUFU.TANH R84, R13 ;  /* 0x0000000d00547308 */ /* 0x000ea20000002400 */
[----:B------:R-:W-:Y:S02]  /*4200*/  FFMA.FTZ R4, R4, c[0x0][0x23c], -R2 ;  /* 0x00008f0004047a23 */ /* 0x000fe40000010802 */
[-C--:B---3--:R-:W-:Y:S07]  /*4210*/  FFMA.FTZ R3, R82, -R186.reuse, R86 ;  /* 0x800000ba52037223 */ /* 0x088fee0000010056 */
[----:B------:R3:W-:Y:S01]  /*4220*/  MUFU.EX2 R94, R4 ;  /* 0x00000004005e7308 */ /* 0x0007e20000000800 */
[----:B------:R-:W-:Y:S05]  /*4230*/  @P3 FSEL R3, R3, -INF , !P1 ;  /* 0xff80000003033808 */ /* 0x000fea0004800000 */
[----:B------:R-:W-:Y:S04]  /*4240*/  FFMA.FTZ R3, R3, c[0x0][0x23c], -R2 ;  /* 0x00008f0003037a23 */ /* 0x000fe80000010802 */
[----:B------:R1:W-:Y:S10]  /*4250*/  MUFU.EX2 R89, R3 ;  /* 0x0000000300597308 */ /* 0x0003f40000000800 */
[----:B------:R-:W2:Y:S01]  /*4260*/  MUFU.TANH R151, R14 ;  /* 0x0000000e00977308 */ /* 0x000ea20000002400 */
[-C--:B---3--:R-:W-:Y:S05]  /*4270*/  FFMA.FTZ R4, R92, -R186.reuse, R153 ;  /* 0x800000ba5c047223 */ /* 0x088fea0000010099 */
[----:B------:R-:W-:Y:S04]  /*4280*/  @P3 FSEL R4, R4, -INF , !P0 ;  /* 0xff80000004043808 */ /* 0x000fe80004000000 */
[----:B------:R-:W3:Y:S01]  /*4290*/  MUFU.TANH R150, R15 ;  /* 0x0000000f00967308 */ /* 0x000ee20000002400 */
[-C--:B------:R-:W-:Y:S02]  /*42a0*/  @P3 ISETP.GE.AND P0, PT, R5, R189.reuse, PT ;  /* 0x000000bd0500320c */ /* 0x080fe40003f06270 */
[----:B------:R-:W-:Y:S01]  /*42b0*/  @P3 IADD3 R5, R188, 0x11, RZ ;  /* 0x00000011bc053810 */ /* 0x000fe20007ffe0ff */
[----:B------:R-:W-:Y:S02]  /*42c0*/  FFMA.FTZ R4, R4, c[0x0][0x23c], -R0 ;  /* 0x00008f0004047a23 */ /* 0x000fe40000010800 */
[-C--:B-1----:R-:W-:Y:S04]  /*42d0*/  FFMA.FTZ R3, R91, -R186.reuse, R152 ;  /* 0x800000ba5b037223 */ /* 0x082fe80000010098 */
[----:B------:R4:W-:Y:S01]  /*42e0*/  MUFU.EX2 R156, R4 ;  /* 0x00000004009c7308 */ /* 0x0009e20000000800 */
[----:B------:R-:W-:Y:S02]  /*42f0*/  @P3 FSEL R3, R3, -INF , !P1 ;  /* 0xff80000003033808 */ /* 0x000fe40004800000 */
[-C--:B------:R-:W-:Y:S03]  /*4300*/  @P3 ISETP.GE.AND P1, PT, R5, R189.reuse, PT ;  /* 0x000000bd0500320c */ /* 0x080fe60003f26270 */
[----:B------:R-:W-:Y:S04]  /*4310*/  FFMA.FTZ R3, R3, c[0x0][0x23c], -R0 ;  /* 0x00008f0003037a23 */ /* 0x000fe80000010800 */
[----:B------:R2:W-:Y:S10]  /*4320*/  MUFU.EX2 R91, R3 ;  /* 0x00000003005b7308 */ /* 0x0005f40000000800 */
[----:B------:R-:W-:Y:S01]  /*4330*/  MUFU.TANH R83, R16 ;  /* 0x0000001000537308 */ /* 0x000fe20000002400 */
[-C--:B----4-:R-:W-:Y:S05]  /*4340*/  FFMA.FTZ R4, R81, -R186.reuse, R85 ;  /* 0x800000ba51047223 */ /* 0x090fea0000010055 */
[----:B------:R-:W-:Y:S04]  /*4350*/  @P3 FSEL R4, R4, -INF , !P0 ;  /* 0xff80000004043808 */ /* 0x000fe80004000000 */
[----:B------:R-:W1:Y:S01]  /*4360*/  MUFU.TANH R79, R17 ;  /* 0x00000011004f7308 */ /* 0x000e620000002400 */
[----:B------:R-:W-:Y:S02]  /*4370*/  FFMA.FTZ R4, R4, c[0x0][0x23c], -R2 ;  /* 0x00008f0004047a23 */ /* 0x000fe40000010802 */
[-C--:B--2---:R-:W-:Y:S07]  /*4380*/  FFMA.FTZ R3, R80, -R186.reuse, R84 ;  /* 0x800000ba50037223 */ /* 0x084fee0000010054 */
[----:B------:R2:W-:Y:S01]  /*4390*/  MUFU.EX2 R90, R4 ;  /* 0x00000004005a7308 */ /* 0x0005e20000000800 */
[----:B------:R-:W-:Y:S05]  /*43a0*/  @P3 FSEL R3, R3, -INF , !P1 ;  /* 0xff80000003033808 */ /* 0x000fea0004800000 */
[----:B------:R-:W-:Y:S04]  /*43b0*/  FFMA.FTZ R3, R3, c[0x0][0x23c], -R2 ;  /* 0x00008f0003037a23 */ /* 0x000fe80000010802 */
[----:B------:R3:W-:Y:S10]  /*43c0*/  MUFU.EX2 R87, R3 ;  /* 0x0000000300577308 */ /* 0x0007f40000000800 */
[----:B------:R-:W4:Y:S01]  /*43d0*/  MUFU.TANH R149, R18 ;  /* 0x0000001200957308 */ /* 0x000f220000002400 */
[-C--:B--2---:R-:W-:Y:S05]  /*43e0*/  FFMA.FTZ R4, R88, -R186.reuse, R151 ;  /* 0x800000ba58047223 */ /* 0x084fea0000010097 */
[----:B------:R-:W-:Y:S04]  /*43f0*/  @P3 FSEL R4, R4, -INF , !P0 ;  /* 0xff80000004043808 */ /* 0x000fe80004000000 */
[----:B------:R-:W2:Y:S01]  /*4400*/  MUFU.TANH R99, R19 ;  /* 0x0000001300637308 */ /* 0x000ea20000002400 */
[-C--:B------:R-:W-:Y:S01]  /*4410*/  @P3 ISETP.GE.AND P0, PT, R6, R189.reuse, PT ;  /* 0x000000bd0600320c */ /* 0x080fe20003f06270 */
[----:B------:R-:W-:Y:S02]  /*4420*/  FFMA.FTZ R4, R4, c[0x0][0x23c], -R0 ;  /* 0x00008f0004047a23 */ /* 0x000fe40000010800 */
[-C--:B---3--:R-:W-:Y:S06]  /*4430*/  FFMA.FTZ R3, R82, -R186.reuse, R150 ;  /* 0x800000ba52037223 */ /* 0x088fec0000010096 */
[----:B------:R3:W-:Y:S01]  /*4440*/  MUFU.EX2 R92, R4 ;  /* 0x00000004005c7308 */ /* 0x0007e20000000800 */
[----:B------:R-:W-:Y:S02]  /*4450*/  @P3 FSEL R3, R3, -INF , !P1 ;  /* 0xff80000003033808 */ /* 0x000fe40004800000 */
[----:B------:R-:W-:Y:S03]  /*4460*/  @P3 ISETP.GE.AND P1, PT, R7, R189, PT ;  /* 0x000000bd0700320c */ /* 0x000fe60003f26270 */
[----:B------:R-:W-:Y:S02]  /*4470*/  FFMA.FTZ R5, R3, c[0x0][0x23c], -R0 ;  /* 0x00008f0003057a23 */ /* 0x000fe40000010800 */
[-C--:B-1----:R-:W-:Y:S02]  /*4480*/  FFMA.FTZ R3, R76, -R186.reuse, R79 ;  /* 0x800000ba4c037223 */ /* 0x082fe4000001004f */
[----:B------:R1:W1:Y:S03]  /*4490*/  MUFU.EX2 R88, R5 ;  /* 0x0000000500587308 */ /* 0x0002660000000800 */
[----:B------:R-:W-:Y:S01]  /*44a0*/  @P3 FSEL R3, R3, -INF , !P1 ;  /* 0xff80000003033808 */ /* 0x000fe20004800000 */
[----:B---3--:R-:W-:Y:S05]  /*44b0*/  FFMA.FTZ R4, R77, -R186, R83 ;  /* 0x800000ba4d047223 */ /* 0x008fea0000010053 */
[----:B------:R-:W-:Y:S05]  /*44c0*/  @P3 FSEL R4, R4, -INF , !P0 ;  /* 0xff80000004043808 */ /* 0x000fea0004000000 */
[--C-:B------:R-:W-:Y:S01]  /*44d0*/  FFMA.FTZ R4, R4, c[0x0][0x23c], -R2.reuse ;  /* 0x00008f0004047a23 */ /* 0x100fe20000010802 */
[----:B-1----:R-:W-:Y:S01]  /*44e0*/  F2FP.BF16.PACK_AB R5, R91, R156 ;  /* 0x0000009c5b05723e */ /* 0x002fe200000010ff */
[----:B------:R-:W-:Y:S02]  /*44f0*/  FFMA.FTZ R2, R3, c[0x0][0x23c], -R2 ;  /* 0x00008f0003027a23 */ /* 0x000fe40000010802 */
[----:B----4-:R-:W-:Y:S01]  /*4500*/  FFMA.FTZ R3, R81, -R186, R149 ;  /* 0x800000ba51037223 */ /* 0x010fe20000010095 */
[----:B------:R1:W-:Y:S04]  /*4510*/  MUFU.EX2 R82, R4 ;  /* 0x0000000400527308 */ /* 0x0003e80000000800 */
[----:B------:R-:W-:Y:S02]  /*4520*/  @P3 FSEL R3, R3, -INF , !P0 ;  /* 0xff80000003033808 */ /* 0x000fe40004000000 */
[----:B------:R-:W-:Y:S03]  /*4530*/  IADD3 R76, P0, R227, R210, RZ ;  /* 0x000000d2e34c7210 */ /* 0x000fe60007f1e0ff */
[--C-:B------:R-:W-:Y:S01]  /*4540*/  FFMA.FTZ R3, R3, c[0x0][0x23c], -R0.reuse ;  /* 0x00008f0003037a23 */ /* 0x100fe20000010800 */
[----:B------:R2:W3:Y:S01]  /*4550*/  MUFU.EX2 R78, R2 ;  /* 0x00000002004e7308 */ /* 0x0004e20000000800 */
[----:B------:R-:W-:Y:S02]  /*4560*/  IADD3.X R77, R226, R209, RZ, P0, !PT ;  /* 0x000000d1e24d7210 */ /* 0x000fe400007fe4ff */
[C---:B------:R-:W-:Y:S04]  /*4570*/  LEA R184, P0, R159.reuse, R184, 0x2 ;  /* 0x000000b89fb87211 */ /* 0x040fe800078010ff */
[----:B------:R-:W-:Y:S03]  /*4580*/  LEA.HI.X.SX32 R185, R159, R185, 0x2, P0 ;  /* 0x000000b99fb97211 */ /* 0x000fe600000f16ff */
[----:B------:R4:W-:Y:S01]  /*4590*/  MUFU.EX2 R81, R3 ;  /* 0x0000000300517308 */ /* 0x0009e20000000800 */
[----:B-1----:R-:W-:Y:S01]  /*45a0*/  F2FP.BF16.PACK_AB R4, R87, R90 ;  /* 0x0000005a5704723e */ /* 0x002fe200000010ff */
[----:B--2---:R-:W-:Y:S05]  /*45b0*/  FFMA.FTZ R2, R80, -R186, R99 ;  /* 0x800000ba50027223 */ /* 0x004fea0000010063 */
[----:B------:R-:W-:Y:S05]  /*45c0*/  @P3 FSEL R2, R2, -INF , !P1 ;  /* 0xff80000002023808 */ /* 0x000fea0004800000 */
[----:B------:R-:W-:Y:S01]  /*45d0*/  FFMA.FTZ R0, R2, c[0x0][0x23c], -R0 ;  /* 0x00008f0002007a23 */ /* 0x000fe20000010800 */
[----:B----4-:R-:W-:Y:S02]  /*45e0*/  F2FP.BF16.PACK_AB R3, R97, R98 ;  /* 0x000000626103723e */ /* 0x010fe400000010ff */
[----:B------:R-:W-:Y:S01]  /*45f0*/  F2FP.BF16.PACK_AB R2, R157, R158 ;  /* 0x0000009e9d02723e */ /* 0x000fe200000010ff */
[----:B------:R1:W2:Y:S02]  /*4600*/  MUFU.EX2 R80, R0 ;  /* 0x0000000000507308 */ /* 0x0002a40000000800 */
[----:B------:R4:W-:Y:S04]  /*4610*/  STS [R201+0x20000], R3 ;  /* 0x02000003c9007388 */ /* 0x0009e80000000800 */
[----:B------:R3:W-:Y:S04]  /*4620*/  STS [R201+0x20400], R2 ;  /* 0x02040002c9007388 */ /* 0x0007e80000000800 */
[----:B------:R-:W-:Y:S01]  /*4630*/  STS [R204+0x20400], R5 ;  /* 0x02040005cc007388 */ /* 0x000fe20000000800 */
[----:B-1----:R-:W-:Y:S02]  /*4640*/  F2FP.BF16.PACK_AB R0, R89, R94 ;  /* 0x0000005e5900723e */ /* 0x002fe400000010ff */
[----:B----4-:R-:W-:Y:S03]  /*4650*/  F2FP.BF16.PACK_AB R3, R88, R92 ;  /* 0x0000005c5803723e */ /* 0x010fe600000010ff */
[----:B------:R2:W-:Y:S01]  /*4660*/  STS [R204+0x20000], R0 ;  /* 0x02000000cc007388 */ /* 0x0005e20000000800 */
[----:B---3--:R-:W-:Y:S03]  /*4670*/  F2FP.BF16.PACK_AB R2, R78, R82 ;  /* 0x000000524e02723e */ /* 0x008fe600000010ff */
[----:B------:R-:W-:Y:S04]  /*4680*/  STS [R202+0x20000], R4 ;  /* 0x02000004ca007388 */ /* 0x000fe80000000800 */
[----:B------:R1:W-:Y:S04]  /*4690*/  STS [R202+0x20400], R3 ;  /* 0x02040003ca007388 */ /* 0x0003e80000000800 */
[----:B------:R-:W-:Y:S01]  /*46a0*/  STS [R203+0x20000], R2 ;  /* 0x02000002cb007388 */ /* 0x000fe20000000800 */
[----:B--2---:R-:W-:Y:S05]  /*46b0*/  F2FP.BF16.PACK_AB R0, R80, R81 ;  /* 0x000000515000723e */ /* 0x004fea00000010ff */
[----:B------:R2:W-:Y:S01]  /*46c0*/  STS [R203+0x20400], R0 ;  /* 0x02040000cb007388 */ /* 0x0005e20000000800 */
[CC--:B-1----:R-:W-:Y:S03]  /*46d0*/  IADD3 R3, R173.reuse, R177.reuse, RZ ;  /* 0x000000b1ad037210 */ /* 0x0c2fe60007ffe0ff */
[----:B------:R-:W-:Y:S08]  /*46e0*/  LDSM.16.M88.4 R16, [R177+0xc000] ;  /* 0x00c00000b110783b */ /* 0x000ff00000000200 */
[----:B------:R-:W1:Y:S08]  /*46f0*/  LDSM.16.M88.4 R8, [R169+0x18000] ;  /* 0x01800000a908783b */ /* 0x000e700000000200 */
[----:B------:R-:W3:Y:S01]  /*4700*/  LDSM.16.M88.4 R68, [R169+0x18800] ;  /* 0x01880000a944783b */ /* 0x000ee20000000200 */
[----:B--2---:R-:W-:Y:S04]  /*4710*/  IADD3 R0, R148, R177, RZ ;  /* 0x000000b194007210 */ /* 0x004fe80007ffe0ff */
[----:B------:R-:W-:Y:S03]  /*4720*/  IADD3 R2, R173, R0, RZ ;  /* 0x00000000ad027210 */ /* 0x000fe60007ffe0ff */
[----:B------:R-:W-:Y:S01]  /*4730*/  LDSM.16.M88.4 R72, [R0+0xc000] ;  /* 0x00c000000048783b */ /* 0x000fe20000000200 */
[C---:B-1----:R-:W-:Y:S08]  /*4740*/  HMMA.16816.F32.BF16 R4, R16.reuse, R8, RZ ;  /* 0x000000081004723c */ /* 0x042ff000000418ff */
[C---:B------:R-:W-:Y:S08]  /*4750*/  HMMA.16816.F32.BF16 R8, R16.reuse, R10, RZ ;  /* 0x0000000a1008723c */ /* 0x040ff000000418ff */
[C---:B---3--:R-:W-:Y:S08]  /*4760*/  HMMA.16816.F32.BF16 R12, R16.reuse, R68, RZ ;  /* 0x00000044100c723c */ /* 0x048ff000000418ff */
        /* <DEDUP_REMOVED lines=56> */
[----:B------:R1:W-:Y:S08]  /*4af0*/  LDSM.16.M88.4 R68, [R0+0x10000] ;  /* 0x010000000044783b */ /* 0x0003f00000000200 */
[----:B------:R-:W2:Y:S08]  /*4b00*/  LDSM.16.M88.4 R72, [R170+0x1c000] ;  /* 0x01c00000aa48783b */ /* 0x000eb00000000200 */
[----:B-1----:R-:W3:Y:S01]  /*4b10*/  LDG.E R0, [R76.64+0x20] ;  /* 0x000020064c007981 */ /* 0x002ee2000c1e1900 */
[C---:B--2---:R-:W-:Y:S08]  /*4b20*/  HMMA.16816.F32.BF16 R4, R68.reuse, R72, R4 ;  /* 0x000000484404723c */ /* 0x044ff00000041804 */
[C---:B------:R-:W-:Y:S01]  /*4b30*/  HMMA.16816.F32.BF16 R8, R68.reuse, R74, R8 ;  /* 0x0000004a4408723c */ /* 0x040fe20000041808 */
[----:B------:R-:W1:Y:S07]  /*4b40*/  LDSM.16.M88.4 R72, [R170+0x1c800] ;  /* 0x01c80000aa48783b */ /* 0x000e6e0000000200 */
[C---:B-1----:R-:W-:Y:S08]  /*4b50*/  HMMA.16816.F32.BF16 R12, R68.reuse, R72, R12 ;  /* 0x00000048440c723c */ /* 0x042ff0000004180c */
[----:B------:R-:W-:Y:S01]  /*4b60*/  HMMA.16816.F32.BF16 R16, R68, R74, R16 ;  /* 0x0000004a4410723c */ /* 0x000fe20000041810 */
[----:B------:R1:W-:Y:S08]  /*4b70*/  LDSM.16.M88.4 R68, [R3+0x10000] ;  /* 0x010000000344783b */ /* 0x0003f00000000200 */
[----:B------:R-:W2:Y:S08]  /*4b80*/  LDSM.16.M88.4 R72, [R172+0x1c000] ;  /* 0x01c00000ac48783b */ /* 0x000eb00000000200 */
[----:B-1----:R-:W4:Y:S01]  /*4b90*/  LDG.E R3, [R76.64] ;  /* 0x000000064c037981 */ /* 0x002f22000c1e1900 */
[C---:B--2---:R-:W-:Y:S08]  /*4ba0*/  HMMA.16816.F32.BF16 R4, R68.reuse, R72, R4 ;  /* 0x000000484404723c */ /* 0x044ff00000041804 */
[C---:B------:R-:W-:Y:S01]  /*4bb0*/  HMMA.16816.F32.BF16 R8, R68.reuse, R74, R8 ;  /* 0x0000004a4408723c */ /* 0x040fe20000041808 */
[----:B------:R-:W1:Y:S07]  /*4bc0*/  LDSM.16.M88.4 R72, [R172+0x1c800] ;  /* 0x01c80000ac48783b */ /* 0x000e6e0000000200 */
[C---:B-1----:R-:W-:Y:S08]  /*4bd0*/  HMMA.16816.F32.BF16 R12, R68.reuse, R72, R12 ;  /* 0x00000048440c723c */ /* 0x042ff0000004180c */
[----:B------:R-:W-:Y:S01]  /*4be0*/  HMMA.16816.F32.BF16 R16, R68, R74, R16 ;  /* 0x0000004a4410723c */ /* 0x000fe20000041810 */
[----:B------:R1:W-:Y:S08]  /*4bf0*/  LDSM.16.M88.4 R68, [R2+0x10000] ;  /* 0x010000000244783b */ /* 0x0003f00000000200 */
[----:B------:R-:W2:Y:S03]  /*4c00*/  LDSM.16.M88.4 R72, [R171+0x1c000] ;  /* 0x01c00000ab48783b */ /* 0x000ea60000000200 */
[----:B-1----:R-:W-:Y:S04]  /*4c10*/  FFMA.FTZ R2, -R93, R93, 1 ;  /* 0x3f8000005d027423 */ /* 0x002fe8000001015d */
[----:B------:R-:W-:Y:S01]  /*4c20*/  FMUL.FTZ R2, R2, c[0x0][0x2ec] ;  /* 0x0000bb0002027a20 */ /* 0x000fe20000410000 */
[C---:B--2---:R-:W-:Y:S08]  /*4c30*/  HMMA.16816.F32.BF16 R4, R68.reuse, R72, R4 ;  /* 0x000000484404723c */ /* 0x044ff00000041804 */
[C---:B------:R-:W-:Y:S01]  /*4c40*/  HMMA.16816.F32.BF16 R8, R68.reuse, R74, R8 ;  /* 0x0000004a4408723c */ /* 0x040fe20000041808 */
[----:B------:R-:W1:Y:S07]  /*4c50*/  LDSM.16.M88.4 R72, [R171+0x1c800] ;  /* 0x01c80000ab48783b */ /* 0x000e6e0000000200 */
[C---:B-1----:R-:W-:Y:S07]  /*4c60*/  HMMA.16816.F32.BF16 R12, R68.reuse, R72, R12 ;  /* 0x00000048440c723c */ /* 0x042fee000004180c */
[----:B------:R-:W-:Y:S01]  /*4c70*/  FFMA.FTZ R73, -R85, R85, 1 ;  /* 0x3f80000055497423 */ /* 0x000fe20000010155 */
[----:B------:R-:W-:Y:S04]  /*4c80*/  HMMA.16816.F32.BF16 R16, R68, R74, R16 ;  /* 0x0000004a4410723c */ /* 0x000fe80000041810 */
[----:B------:R-:W-:Y:S02]  /*4c90*/  FFMA.FTZ R72, -R84, R84, 1 ;  /* 0x3f80000054487423 */ /* 0x000fe40000010154 */
[----:B------:R-:W-:Y:S02]  /*4ca0*/  FMUL.FTZ R73, R73, c[0x0][0x2ec] ;  /* 0x0000bb0049497a20 */ /* 0x000fe40000410000 */
[----:B------:R-:W-:Y:S04]  /*4cb0*/  FFMA.FTZ R69, -R96, R96, 1 ;  /* 0x3f80000060457423 */ /* 0x000fe80000010160 */
[----:B------:R-:W-:Y:S02]  /*4cc0*/  FMUL.FTZ R69, R69, c[0x0][0x2ec] ;  /* 0x0000bb0045457a20 */ /* 0x000fe40000410000 */
[----:B------:R-:W-:Y:S02]  /*4cd0*/  FMUL.FTZ R72, R72, c[0x0][0x2ec] ;  /* 0x0000bb0048487a20 */ /* 0x000fe40000410000 */
[----:B------:R-:W-:Y:S02]  /*4ce0*/  FFMA.FTZ R71, -R83, R83, 1 ;  /* 0x3f80000053477423 */ /* 0x000fe40000010153 */
[----:B------:R-:W-:Y:S02]  /*4cf0*/  FFMA.FTZ R70, -R79, R79, 1 ;  /* 0x3f8000004f467423 */ /* 0x000fe4000001014f */
[----:B------:R-:W-:Y:S02]  /*4d00*/  FMUL.FTZ R71, R71, c[0x0][0x2ec] ;  /* 0x0000bb0047477a20 */ /* 0x000fe40000410000 */
[----:B------:R-:W-:Y:S02]  /*4d10*/  FMUL.FTZ R70, R70, c[0x0][0x2ec] ;  /* 0x0000bb0046467a20 */ /* 0x000fe40000410000 */
[----:B---3--:R-:W-:Y:S02]  /*4d20*/  FADD.FTZ R18, -R0, R18 ;  /* 0x0000001200127221 */ /* 0x008fe40000010100 */
[----:B------:R-:W-:Y:S04]  /*4d30*/  FFMA.FTZ R68, -R86, R86, 1 ;  /* 0x3f80000056447423 */ /* 0x000fe80000010156 */
[----:B------:R-:W-:Y:S02]  /*4d40*/  FMUL.FTZ R68, R68, c[0x0][0x2ec] ;  /* 0x0000bb0044447a20 */ /* 0x000fe40000410000 */
[C---:B----4-:R-:W-:Y:S02]  /*4d50*/  FADD.FTZ R4, -R3.reuse, R4 ;  /* 0x0000000403047221 */ /* 0x050fe40000010100 */
[----:B------:R-:W-:Y:S02]  /*4d60*/  FADD.FTZ R5, -R3, R5 ;  /* 0x0000000503057221 */ /* 0x000fe40000010100 */
[----:B------:R-:W-:Y:S02]  /*4d70*/  FMUL.FTZ R75, R98, R4 ;  /* 0x00000004624b7220 */ /* 0x000fe40000410000 */
[----:B------:R-:W-:Y:S02]  /*4d80*/  FMUL.FTZ R74, R97, R5 ;  /* 0x00000005614a7220 */ /* 0x000fe40000410000 */
[----:B------:R-:W-:Y:S02]  /*4d90*/  FFMA.FTZ R4, -R95, R95, 1 ;  /* 0x3f8000005f047423 */ /* 0x000fe4000001015f */
[C---:B------:R-:W-:Y:S02]  /*4da0*/  FADD.FTZ R5, -R3.reuse, R8 ;  /* 0x0000000803057221 */ /* 0x040fe40000010100 */
[----:B------:R-:W-:Y:S02]  /*4db0*/  FMUL.FTZ R4, R4, c[0x0][0x2ec] ;  /* 0x0000bb0004047a20 */ /* 0x000fe40000410000 */
[----:B------:R-:W-:Y:S02]  /*4dc0*/  FMUL.FTZ R74, R2, R74 ;  /* 0x0000004a024a7220 */ /* 0x000fe40000410000 */
[C---:B------:R-:W-:Y:S02]  /*4dd0*/  FADD.FTZ R2, -R3.reuse, R12 ;  /* 0x0000000c03027221 */ /* 0x040fe40000010100 */
[C---:B------:R-:W-:Y:S02]  /*4de0*/  FADD.FTZ R13, -R3.reuse, R13 ;  /* 0x0000000d030d7221 */ /* 0x040fe40000010100 */
[C---:B------:R-:W-:Y:S02]  /*4df0*/  FADD.FTZ R8, -R3.reuse, R9 ;  /* 0x0000000903087221 */ /* 0x040fe40000010100 */
[----:B------:R-:W-:Y:S02]  /*4e00*/  FMUL.FTZ R5, R94, R5 ;  /* 0x000000055e057220 */ /* 0x000fe40000410000 */
[----:B------:R-:W-:Y:S02]  /*4e10*/  FMUL.FTZ R75, R4, R75 ;  /* 0x0000004b044b7220 */ /* 0x000fe40000410000 */
        /* <DEDUP_REMOVED lines=10> */
[----:B------:R-:W-:Y:S02]  /*4ec0*/  FFMA.FTZ R17, -R155, R155, 1 ;  /* 0x3f8000009b117423 */ /* 0x000fe4000001019b */
[----:B------:R-:W-:Y:S02]  /*4ed0*/  FFMA.FTZ R16, -R154, R154, 1 ;  /* 0x3f8000009a107423 */ /* 0x000fe4000001019a */
[----:B------:R-:W-:Y:S02]  /*4ee0*/  FMUL.FTZ R4, R82, R4 ;  /* 0x0000000452047220 */ /* 0x000fe40000410000 */
[----:B------:R-:W-:Y:S02]  /*4ef0*/  FMUL.FTZ R2, R158, R2 ;  /* 0x000000029e027220 */ /* 0x000fe40000410000 */
[----:B------:R-:W-:Y:S02]  /*4f00*/  FMUL.FTZ R3, R157, R3 ;  /* 0x000000039d037220 */ /* 0x000fe40000410000 */
        /* <DEDUP_REMOVED lines=44> */
[----:B------:R-:W-:Y:S01]  /*51d0*/  LOP3.LUT R0, R196, 0x1, RZ, 0xc0, !PT ;  /* 0x00000001c4007812 */ /* 0x000fe200078ec0ff */
[----:B------:R-:W-:Y:S03]  /*51e0*/  IMAD.MOV.U32 R4, RZ, RZ, -0x6000 ;  /* 0xffffa000ff047424 */ /* 0x000fe600078e00ff */
[----:B------:R-:W-:Y:S02]  /*51f0*/  LEA R2, P0, R3, R194, 0x1 ;  /* 0x000000c203027211 */ /* 0x000fe400078008ff */
[----:B------:R-:W-:Y:S02]  /*5200*/  ISETP.NE.U32.AND P6, PT, R0, 0x1, PT ;  /* 0x000000010000780c */ /* 0x000fe40003fc5070 */
[----:B------:R-:W-:Y:S02]  /*5210*/  SHF.R.S32.HI R5, RZ, 0x1f, R3 ;  /* 0x0000001fff057819 */ /* 0x000fe40000011403 */
[----:B------:R-:W-:Y:S02]  /*5220*/  SEL R4, R4, 0x6000, !P6 ;  /* 0x0000600004047807 */ /* 0x000fe40007000000 */
[C---:B------:R-:W-:Y:S02]  /*5230*/  @!P3 LEA R10, P6, R11.reuse, R2, 0x6 ;  /* 0x000000020b0ab211 */ /* 0x040fe400078c30ff */
[----:B------:R-:W-:Y:S01]  /*5240*/  LEA R0, P5, R11, R3, 0x5 ;  /* 0x000000030b007211 */ /* 0x000fe200078a28ff */
[--C-:B------:R-:W-:Y:S01]  /*5250*/  IMAD.IADD R183, R183, 0x1, R4.reuse ;  /* 0x00000001b7b77824 */ /* 0x100fe200078e0204 */
[----:B------:R-:W-:Y:S01]  /*5260*/  LEA.HI.X.SX32 R3, R3, R195, 0x1, P0 ;  /* 0x000000c303037211 */ /* 0x000fe200000f0eff */
[--C-:B------:R-:W-:Y:S01]  /*5270*/  IMAD.IADD R190, R190, 0x1, R4.reuse ;  /* 0x00000001bebe7824 */ /* 0x100fe200078e0204 */
[-C--:B------:R-:W-:Y:S01]  /*5280*/  @!P1 LEA R6, P0, R0, R194.reuse, 0x1 ;  /* 0x000000c200069211 */ /* 0x080fe200078008ff */
[----:B------:R-:W-:Y:S01]  /*5290*/  IMAD.IADD R176, R176, 0x1, R4 ;  /* 0x00000001b0b07824 */ /* 0x000fe200078e0204 */
[----:B------:R1:W-:Y:S01]  /*52a0*/  @P3 STS [R183], RZ ;  /* 0x000000ffb7003388 */ /* 0x0003e20000000800 */
[C-C-:B------:R-:W-:Y:S02]  /*52b0*/  LEA.HI.X R5, R11.reuse, R5, R76.reuse, 0x5, P5 ;  /* 0x000000050b057211 */ /* 0x140fe400028f2c4c */
[----:B------:R-:W-:Y:S01]  /*52c0*/  @!P3 LEA.HI.X R11, R11, R3, R76, 0x6, P6 ;  /* 0x000000030b0bb211 */ /* 0x000fe200030f344c */
[----:B------:R1:W-:Y:S01]  /*52d0*/  @P3 STS [R183+0x4], RZ ;  /* 0x000004ffb7003388 */ /* 0x0003e20000000800 */
[C---:B------:R-:W-:Y:S01]  /*52e0*/  @!P2 LEA R8, P5, R0.reuse, R194, 0x1 ;  /* 0x000000c20008a211 */ /* 0x040fe200078a08ff */
[----:B------:R-:W-:Y:S01]  /*52f0*/  IMAD.MOV.U32 R194, RZ, RZ, R2 ;  /* 0x000000ffffc27224 */ /* 0x000fe200078e0002 */
[CCC-:B------:R-:W-:Y:S01]  /*5300*/  @!P1 LEA.HI.X R7, R0.reuse, R195.reuse, R5.reuse, 0x1, P0 ;  /* 0x000000c300079211 */ /* 0x1c0fe200000f0c05 */
[----:B------:R1:W-:Y:S01]  /*5310*/  @P3 STS [R183+0x8], RZ ;  /* 0x000008ffb7003388 */ /* 0x0003e20000000800 */
[----:B------:R-:W-:Y:S01]  /*5320*/  @!P2 LEA.HI.X R9, R0, R195, R5, 0x1, P5 ;  /* 0x000000c30009a211 */ /* 0x000fe200028f0c05 */
[----:B------:R-:W-:Y:S02]  /*5330*/  IMAD.MOV.U32 R195, RZ, RZ, R3 ;  /* 0x000000ffffc37224 */ /* 0x000fe400078e0003 */
        /* <DEDUP_REMOVED lines=46> */
.L_x_1369:
        /* <DEDUP_REMOVED lines=95> */
[----:B------:R-:W-:Y:S02]  /*5c10*/  SHF.R.S32.HI R5, RZ, 0x1f, R3 ;  /* 0x0000001fff057819 */ /* 0x000fe40000011403 */
[----:B------:R-:W-:Y:S01]  /*5c20*/  LEA R4, P5, R11, R3, 0x5 ;  /* 0x000000030b047211 */ /* 0x000fe200078a28ff */
        /* <DEDUP_REMOVED lines=8> */
[C-C-:B------:R-:W-:Y:S02]  /*5cb0*/  LEA.HI.X R5, R11.reuse, R5, R12.reuse, 0x5, P5 ;  /* 0x000000050b057211 */ /* 0x140fe400028f2c0c */
[----:B------:R-:W-:Y:S01]  /*5cc0*/  @!P3 LEA.HI.X R11, R11, R3, R12, 0x6, P6 ;  /* 0x000000030b0bb211 */ /* 0x000fe200030f340c */
[----:B------:R1:W-:Y:S01]  /*5cd0*/  @P2 STS.128 [R187+0xe000], RZ ;  /* 0x00e000ffbb002388 */ /* 0x0003e20000000c00 */
[C---:B------:R-:W-:Y:S01]  /*5ce0*/  @!P2 LEA R8, P5, R4.reuse, R192, 0x1 ;  /* 0x000000c00408a211 */ /* 0x040fe200078a08ff */
[----:B------:R-:W-:Y:S01]  /*5cf0*/  IMAD.MOV.U32 R192, RZ, RZ, R2 ;  /* 0x000000ffffc07224 */ /* 0x000fe200078e0002 */
[CCC-:B------:R-:W-:Y:S01]  /*5d00*/  @!P1 LEA.HI.X R7, R4.reuse, R193.reuse, R5.reuse, 0x1, P0 ;  /* 0x000000c104079211 */ /* 0x1c0fe200000f0c05 */
        /* <DEDUP_REMOVED lines=27> */
.L_x_1370:
[----:B------:R-:W-:Y:S01]  /*5ec0*/  LDSM.16.M88.4 R96, [R178] ;  /* 0x00000000b260783b */ /* 0x000fe20000000200 */
[C---:B-1----:R-:W-:Y:S02]  /*5ed0*/  IMAD.IADD R3, R178.reuse, 0x1, R148 ;  /* 0x00000001b2037824 */ /* 0x042fe400078e0294 */
[----:B------:R-:W-:Y:S01]  /*5ee0*/  IMAD.IADD R2, R178, 0x1, R173 ;  /* 0x00000001b2027824 */ /* 0x000fe200078e02ad */
[----:B------:R-:W1:Y:S04]  /*5ef0*/  LDSM.16.MT88.4 R16, [R0+0x12000] ;  /* 0x012000000010783b */ /* 0x000e680000004200 */
[----:B------:R-:W2:Y:S04]  /*5f00*/  LDSM.16.M88.4 R92, [R178+0x1000] ;  /* 0x00100000b25c783b */ /* 0x000ea80000000200 */
[----:B------:R-:W3:Y:S04]  /*5f10*/  LDSM.16.MT88.4 R80, [R0+0x14000] ;  /* 0x014000000050783b */ /* 0x000ee80000004200 */
[----:B------:R-:W4:Y:S04]  /*5f20*/  LDSM.16.MT88.4 R148, [R0+0x16000] ;  /* 0x016000000094783b */ /* 0x000f280000004200 */
[----:B------:R-:W-:Y:S04]  /*5f30*/  LDSM.16.MT88.4 R156, [R0+0x12800] ;  /* 0x01280000009c783b */ /* 0x000fe80000004200 */
[----:B------:R-:W3:Y:S04]  /*5f40*/  LDSM.16.M88.4 R152, [R3] ;  /* 0x000000000398783b */ /* 0x000ee80000000200 */
        /* <DEDUP_REMOVED lines=28> */
[----:B------:R2:W3:Y:S07]  /*6110*/  LDSM.16.M88.4 R160, [R2+0x1000] ;  /* 0x0010000002a0783b */ /* 0x0004ee0000000200 */
[----:B------:R-:W-:Y:S01]  /*6120*/  HMMA.16816.F32.BF16 R96, R152, R166, R96 ;  /* 0x000000a69860723c */ /* 0x000fe20000041860 */
[----:B------:R-:W4:Y:S04]  /*6130*/  LDSM.16.MT88.4 R152, [R0+0x15000] ;  /* 0x015000000098783b */ /* 0x000f280000004200 */
[----:B------:R-:W4:Y:S03]  /*6140*/  LDSM.16.MT88.4 R164, [R0+0x17000] ;  /* 0x0170000000a4783b */ /* 0x000f260000004200 */
[-C--:B-1----:R-:W-:Y:S05]  /*6150*/  HMMA.16816.F32.BF16 R4, R148, R156.reuse, R4 ;  /* 0x0000009c9404723c */ /* 0x082fea0000041804 */
[----:B--2---:R-:W-:Y:S02]  /*6160*/  IMAD.IADD R2, R173, 0x1, R3 ;  /* 0x00000001ad027824 */ /* 0x004fe400078e0203 */
[----:B------:R-:W-:Y:S05]  /*6170*/  IMAD.MOV.U32 R173, RZ, RZ, c[0x0][0x22c] ;  /* 0x00008b00ffad7624 */ /* 0x000fea00078e00ff */
[----:B------:R-:W-:Y:S04]  /*6180*/  IMAD R173, R173, c[0x0][0x1c0], RZ ;  /* 0x00007000adad7a24 */ /* 0x000fe800078e02ff */
[----:B------:R-:W-:Y:S01]  /*6190*/  IMAD R173, R173, 0x18, RZ ;  /* 0x00000018adad7824 */ /* 0x000fe200078e02ff */
[C---:B---3--:R-:W-:Y:S08]  /*61a0*/  HMMA.16816.F32.BF16 R8, R160.reuse, R156, R8 ;  /* 0x0000009ca008723c */ /* 0x048ff00000041808 */
[-C--:B------:R-:W-:Y:S08]  /*61b0*/  HMMA.16816.F32.BF16 R12, R160, R158.reuse, R12 ;  /* 0x0000009ea00c723c */ /* 0x080ff0000004180c */
[C---:B------:R-:W-:Y:S01]  /*61c0*/  HMMA.16816.F32.BF16 R16, R148.reuse, R158, R16 ;  /* 0x0000009e9410723c */ /* 0x040fe20000041810 */
[----:B------:R-:W-:Y:S07]  /*61d0*/  LDSM.16.MT88.4 R156, [R0+0x13800] ;  /* 0x01380000009c783b */ /* 0x000fee0000004200 */
[-C--:B----4-:R-:W-:Y:S08]  /*61e0*/  HMMA.16816.F32.BF16 R68, R148, R152.reuse, R68 ;  /* 0x000000989444723c */ /* 0x090ff00000041844 */
        /* <DEDUP_REMOVED lines=10> */
[----:B------:R3:W4:Y:S03]  /*6290*/  LDSM.16.MT88.4 R164, [R0+0x17800] ;  /* 0x0178000000a4783b */ /* 0x0007260000004200 */
[-C--:B-1----:R-:W-:Y:S05]  /*62a0*/  HMMA.16816.F32.BF16 R4, R152, R156.reuse, R4 ;  /* 0x0000009c9804723c */ /* 0x082fea0000041804 */
[C---:B--2---:R-:W-:Y:S04]  /*62b0*/  LEA R2, P1, R191.reuse, R184, 0x2 ;  /* 0x000000b8bf027211 */ /* 0x044fe800078210ff */
[-C--:B------:R-:W-:Y:S03]  /*62c0*/  LEA.HI.X.SX32 R3, R191, R185.reuse, 0x2, P1 ;  /* 0x000000b9bf037211 */ /* 0x080fe600008f16ff */
[----:B---3--:R-:W-:Y:S04]  /*62d0*/  IMAD.MOV.U32 R0, RZ, RZ, c[0x0][0x22c] ;  /* 0x00008b00ff007624 */ /* 0x008fe800078e00ff */
[----:B------:R-:W-:Y:S01]  /*62e0*/  IMAD R0, R0, c[0x0][0x1c0], RZ ;  /* 0x0000700000007a24 */ /* 0x000fe200078e02ff */
[C---:B------:R-:W-:Y:S04]  /*62f0*/  HMMA.16816.F32.BF16 R8, R160.reuse, R156, R8 ;  /* 0x0000009ca008723c */ /* 0x040fe80000041808 */
        /* <DEDUP_REMOVED lines=9> */
[-C--:B----4-:R-:W-:Y:S08]  /*6390*/  HMMA.16816.F32.BF16 R68, R152, R148.reuse, R68 ;  /* 0x000000949844723c */ /* 0x090ff00000041844 */
        /* <DEDUP_REMOVED lines=28> */
[-C--:B--2---:R-:W-:Y:S03]  /*6560*/  LEA R4, P0, R173, R184.reuse, 0x2 ;  /* 0x000000b8ad047211 */ /* 0x084fe600078010ff */
[----:B------:R1:W-:Y:S01]  /*6570*/  RED.E.ADD.F32.FTZ.RN.STRONG.GPU [R148.64], R9 ;  /* 0x000000099400798e */ /* 0x0003e2000c10e786 */
[-C--:B------:R-:W-:Y:S01]  /*6580*/  LEA.HI.X.SX32 R7, R0, R185.reuse, 0x2, P1 ;  /* 0x000000b900077211 */ /* 0x080fe200008f16ff */
[----:B------:R-:W-:Y:S01]  /*6590*/  IMAD.IADD R0, R191, 0x1, R240 ;  /* 0x00000001bf007824 */ /* 0x000fe200078e02f0 */
[-C--:B------:R-:W-:Y:S01]  /*65a0*/  LEA.HI.X.SX32 R5, R173, R185.reuse, 0x2, P0 ;  /* 0x000000b9ad057211 */ /* 0x080fe200000f16ff */
[----:B------:R-:W-:Y:S01]  /*65b0*/  IMAD.IADD R173, R191, 0x1, R241 ;  /* 0x00000001bfad7824 */ /* 0x000fe200078e02f1 */
        /* <DEDUP_REMOVED lines=352> */
.L_x_1372:
        /* <DEDUP_REMOVED lines=15> */
.L_x_1373:
[----:B------:R-:W-:Y:S01]  /*7cb0*/  BAR.SYNC.DEFER_BLOCKING 0x0 ;  /* 0x0000000000007b1d */ /* 0x000fe20000010000 */
[----:B------:R-:W-:Y:S01]  /*7cc0*/  MOV R22, R198 ;  /* 0x000000c600167202 */ /* 0x000fe20000000f00 */
[----:B------:R-:W-:Y:S01]  /*7cd0*/  IMAD R21, R250, -0x40, R189 ;  /* 0xffffffc0fa157824 */ /* 0x000fe200078e02bd */
[----:B------:R-:W-:Y:S01]  /*7ce0*/  MOV R23, R199 ;  /* 0x000000c700177202 */ /* 0x000fe20000000f00 */
[----:B------:R-:W-:Y:S01]  /*7cf0*/  IMAD R0, R251, c[0x0][0x3a0], RZ ;  /* 0x0000e800fb007a24 */ /* 0x000fe200078e02ff */
[----:B------:R-:W-:Y:S01]  /*7d00*/  SHF.R.S32.HI R38, RZ, 0x1f, R230 ;  /* 0x0000001fff267819 */ /* 0x000fe200000114e6 */
        /* <DEDUP_REMOVED lines=8> */
[----:B------:R2:W3:Y:S01]  /*7d90*/  LDS.128 R32, [R187+0x13000] ;  /* 0x01300000bb207984 */ /* 0x0004e20000000c00 */
[----:B------:R-:W-:-:S03]  /*7da0*/  IMAD.WIDE.U32 R4, R232, c[0x0][0x3b8], R2 ;  /* 0x0000ee00e8047a25 */ /* 0x000fc600078e0002 */
[----:B------:R2:W4:Y:S02]  /*7db0*/  LDS.128 R28, [R187+0x15000] ;  /* 0x01500000bb1c7984 */ /* 0x0005240000000c00 */
[----:B------:R-:W-:Y:S02]  /*7dc0*/  IADD3 R20, R5, R0, RZ ;  /* 0x0000000005147210 */ /* 0x000fe40007ffe0ff */
[----:B------:R2:W1:Y:S04]  /*7dd0*/  LDS.128 R24, [R187+0x17000] ;  /* 0x01700000bb187984 */ /* 0x0004680000000c00 */
        /* <DEDUP_REMOVED lines=8> */
[----:B------:R-:W2:Y:S01]  /*7e60*/  LDS.128 R16, [R187+0x14000] ;  /* 0x01400000bb107984 */ /* 0x000ea20000000c00 */
[----:B------:R-:W-:Y:S01]  /*7e70*/  MOV R3, R20 ;  /* 0x0000001400037202 */ /* 0x000fe20000000f00 */
[----:B------:R-:W-:Y:S01]  /*7e80*/  IMAD R0, R38, c[0x0][0x3a0], RZ ;  /* 0x0000e80026007a24 */ /* 0x000fe200078e02ff */
[----:B------:R-:W-:Y:S01]  /*7e90*/  ISETP.GE.AND P2, PT, R207, c[0x0][0x220], PT ;  /* 0x00008800cf007a0c */ /* 0x000fe20003f46270 */
[----:B------:R-:W4:Y:S01]  /*7ea0*/  LDS.128 R12, [R187+0x16000] ;  /* 0x01600000bb0c7984 */ /* 0x000f220000000c00 */
[----:B------:R-:W-:Y:S01]  /*7eb0*/  IMAD.MOV.U32 R2, RZ, RZ, R4 ;  /* 0x000000ffff027224 */ /* 0x000fe200078e0004 */
[----:B------:R-:W-:Y:S01]  /*7ec0*/  ISETP.GE.AND P1, PT, R208, c[0x0][0x220], PT ;  /* 0x00008800d0007a0c */ /* 0x000fe20003f26270 */
[----:B------:R-:W-:-:S02]  /*7ed0*/  IMAD R0, R230, c[0x0][0x3a4], R0 ;  /* 0x0000e900e6007a24 */ /* 0x000fc400078e0200 */
[----:B------:R-:W-:-:S03]  /*7ee0*/  IMAD.WIDE.U32 R6, R230, c[0x0][0x3a0], R2 ;  /* 0x0000e800e6067a25 */ /* 0x000fc600078e0002 */
[----:B------:R-:W3:Y:S01]  /*7ef0*/  @!P3 LDS.128 R8, [R187+0x12000] ;  /* 0x01200000bb08b984 */ /* 0x000ee20000000c00 */
[----:B------:R-:W-:Y:S01]  /*7f00*/  IMAD.IADD R0, R7, 0x1, R0 ;  /* 0x0000000107007824 */ /* 0x000fe200078e0200 */
[----:B------:R-:W-:-:S04]  /*7f10*/  LEA R2, P0, R6, c[0x0][0x340], 0x1 ;  /* 0x0000d00006027a11 */ /* 0x000fc800078008ff */
[----:B------:R-:W-:-:S05]  /*7f20*/  LEA.HI.X R3, R6, c[0x0][0x344], R0, 0x1, P0 ;  /* 0x0000d10006037a11 */ /* 0x000fca00000f0c00 */
[----:B--2---:R2:W-:Y:S04]  /*7f30*/  @!P2 STG.E.128 [R2.64+0x80], R16 ;  /* 0x000080100200a986 */ /* 0x0045e8000c101d06 */
[----:B----4-:R2:W-:Y:S04]  /*7f40*/  @!P1 STG.E.128 [R2.64+0x100], R12 ;  /* 0x0001000c02009986 */ /* 0x0105e8000c101d06 */
[----:B---3--:R2:W-:Y:S02]  /*7f50*/  @!P3 STG.E.128 [R2.64], R8 ;  /* 0x000000080200b986 */ /* 0x0085e4000c101d06 */
.L_x_1375:
[----:B------:R-:W-:Y:S05]  /*7f60*/  BSYNC B0 ;  /* 0x0000000000007941 */ /* 0x000fea0003800000 */
.L_x_1374:
[----:B------:R-:W-:Y:S01]  /*7f70*/  IADD3 R0, R230, 0x20, RZ ;  /* 0x00000020e6007810 */ /* 0x000fe20007ffe0ff */
[----:B------:R-:W-:Y:S03]  /*7f80*/  BSSY B0, `(.L_x_1376) ;  /* 0x0000013000007945 */ /* 0x000fe60003800000 */
[----:B------:R-:W-:-:S13]  /*7f90*/  ISETP.GE.AND P3, PT, R0, R21, PT ;  /* 0x000000150000720c */ /* 0x000fda0003f66270 */
[----:B------:R-:W-:Y:S05]  /*7fa0*/  @P3 BRA `(.L_x_1377) ;  /* 0x0000010000003947 */ /* 0x000fea0003800000 */
[----:B------:R-:W-:Y:S02]  /*7fb0*/  IADD3 R0, P0, R230, 0x20, RZ ;  /* 0x00000020e6007810 */ /* 0x000fe40007f1e0ff */
[----:B--2---:R-:W-:Y:S02]  /*7fc0*/  MOV R3, R20 ;  /* 0x0000001400037202 */ /* 0x004fe40000000f00 */
        /* <DEDUP_REMOVED lines=11> */
[----:B---3--:R2:W-:Y:S04]  /*8080*/  @!P2 STG.E.128 [R2.64], R32 ;  /* 0x000000200200a986 */ /* 0x0085e8000c101d06 */
[----:B----4-:R2:W-:Y:S04]  /*8090*/  @!P1 STG.E.128 [R2.64+0x80], R28 ;  /* 0x0000801c02009986 */ /* 0x0105e8000c101d06 */
[----:B-1----:R2:W-:Y:S02]  /*80a0*/  @!P0 STG.E.128 [R2.64+0x100], R24 ;  /* 0x0001001802008986 */ /* 0x0025e4000c101d06 */
.L_x_1377:
[----:B------:R-:W-:Y:S05]  /*80b0*/  BSYNC B0 ;  /* 0x0000000000007941 */ /* 0x000fea0003800000 */
.L_x_1376:
        /* <DEDUP_REMOVED lines=25> */
.L_x_1379:
[----:B------:R-:W-:Y:S05]  /*8250*/  BSYNC B0 ;  /* 0x0000000000007941 */ /* 0x000fea0003800000 */
.L_x_1378:
        /* <DEDUP_REMOVED lines=19> */
.L_x_1350:
        /* <DEDUP_REMOVED lines=19> */
.L_x_1381:
        /* <DEDUP_REMOVED lines=15> */
.L_x_1382:
[----:B------:R-:W-:Y:S01]  /*85b0*/  IMAD R9, R250, -0x40, R189 ;  /* 0xffffffc0fa097824 */ /* 0x000fe200078e02bd */
[----:B------:R-:W-:Y:S01]  /*85c0*/  BSSY B0, `(.L_x_1383) ;  /* 0x000001b000007945 */ /* 0x000fe20003800000 */
[----:B------:R-:W-:Y:S01]  /*85d0*/  IMAD R0, R251, c[0x0][0x3a0], RZ ;  /* 0x0000e800fb007a24 */ /* 0x000fe200078e02ff */
[----:B------:R-:W-:Y:S01]  /*85e0*/  SHF.R.S32.HI R12, RZ, 0x1f, R230 ;  /* 0x0000001fff0c7819 */ /* 0x000fe200000114e6 */
        /* <DEDUP_REMOVED lines=24> */
.L_x_1384:
[----:B------:R-:W-:Y:S05]  /*8770*/  BSYNC B0 ;  /* 0x0000000000007941 */ /* 0x000fea0003800000 */
.L_x_1383:
        /* <DEDUP_REMOVED lines=19> */
.L_x_1386:
[----:B------:R-:W-:Y:S05]  /*88b0*/  BSYNC B0 ;  /* 0x0000000000007941 */ /* 0x000fea0003800000 */
.L_x_1385:
        /* <DEDUP_REMOVED lines=25> */
.L_x_1388:
[----:B------:R-:W-:Y:S05]  /*8a50*/  BSYNC B0 ;  /* 0x0000000000007941 */ /* 0x000fea0003800000 */
.L_x_1387:
        /* <DEDUP_REMOVED lines=16> */
.L_x_1380:
[----:B------:R-:W-:Y:S05]  /*8b60*/  BSYNC B1 ;  /* 0x0000000000017941 */ /* 0x000fea0003800000 */
.L_x_1345:
[----:B------:R-:W-:-:S04]  /*8b70*/  IADD3 R250, R250, c[0x0][0xc], RZ ;  /* 0x00000300fafa7a10 */ /* 0x000fc80007ffe0ff */
[----:B------:R-:W-:-:S13]  /*8b80*/  ISETP.GE.AND P0, PT, R250, UR4, PT ;  /* 0x00000004fa007c0c */ /* 0x000fda000bf06270 */
[----:B------:R-:W-:Y:S01]  /*8b90*/  @P0 CALL.REL.NOINC `(.L_x_1389) ;  /* 0x0000001000000944 */ /* 0x000fe20003c00000 */
[----:B------:R-:W-:Y:S05]  /*8ba0*/  BRA `(.L_x_1390) ;  /* 0xffff7d2000007947 */ /* 0x000fea000383ffff */
.L_x_1389:
[----:B------:R-:W-:Y:S05]  /*8bb0*/  EXIT ;  /* 0x000000000000794d */ /* 0x000fea0003800000 */
.L_x_1391:
        /* <DEDUP_REMOVED lines=12> */
.L_x_1613:


//--------------------- .text._ZN5flash44flash_bwd_dq_dk_dv_loop_seqk_parallel_kernelI23Flash_bwd_kernel_traitsILi192ELi64ELi64ELi8ELi4ELi2ELi2ELb0ELb0EN7cutlass10bfloat16_tE19Flash_kernel_traitsILi192ELi64ELi64ELi8ES3_EELb1ELb0ELb1ELb0ELb0ELb1ELb0EEEvNS_16Flash_bwd_paramsE --------------------------
	.section	.text._ZN5flash44flash_bwd_dq_dk_dv_loop_seqk_parallel_kernelI23Flash_bwd_kernel_traitsILi192ELi64ELi64ELi8ELi4ELi2ELi2ELb0ELb0EN7cutlass10bfloat16_tE19Flash_kernel_traitsILi192ELi64ELi64ELi8ES3_EELb1ELb0ELb1ELb0ELb0ELb1ELb0EEEvNS_16Flash_bwd_paramsE,"ax",@progbits
	.sectioninfo	@"SHI_REGISTERS=254"
	.align	128
        .global         _ZN5flash44flash_bwd_dq_dk_dv_loop_seqk_parallel_kernelI23Flash_bwd_kernel_traitsILi192ELi64ELi64ELi8ELi4ELi2ELi2ELb0ELb0EN7cutlass10bfloat16_tE19Flash_kernel_traitsILi192ELi64ELi64ELi8ES3_EELb1ELb0ELb1ELb0ELb0ELb1ELb0EEEvNS_16Flash_bwd_paramsE
        .type           _ZN5flash44flash_bwd_dq_dk_dv_loop_seqk_parallel_kernelI23Flash_bwd_kernel_traitsILi192ELi64ELi64ELi8ELi4ELi2ELi2ELb0ELb0EN7cutlass10bfloat16_tE19Flash_kernel_traitsILi192ELi64ELi64ELi8ES3_EELb1ELb0ELb1ELb0ELb0ELb1ELb0EEEvNS_16Flash_bwd_paramsE,@function
        .size           _ZN5flash44flash_bwd_dq_dk_dv_loop_seqk_parallel_kernelI23Flash_bwd_kernel_traitsILi192ELi64ELi64ELi8ELi4ELi2ELi2ELb0ELb0EN7cutlass10bfloat16_tE19Flash_kernel_traitsILi192ELi64ELi64ELi8ES3_EELb1ELb0ELb1ELb0ELb0ELb1ELb0EEEvNS_16Flash_bwd_paramsE,(.L_x_1614 - _ZN5flash44flash_bwd_dq_dk_dv_loop_seqk_parallel_kernelI23Flash_bwd_kernel_traitsILi192ELi64ELi64ELi8ELi4ELi2ELi2ELb0ELb0EN7cutlass10bfloat16_tE19Flash_kernel_traitsILi192ELi64ELi64ELi8ES3_EELb1ELb0ELb1ELb0ELb0ELb1ELb0EEEvNS_16Flash_bwd_paramsE)
        .other          _ZN5flash44flash_bwd_dq_dk_dv_loop_seqk_parallel_kernelI23Flash_bwd_kernel_traitsILi192ELi64ELi64ELi8ELi4ELi2ELi2ELb0ELb0EN7cutlass10bfloat16_tE19Flash_kernel_traitsILi192ELi64ELi64ELi8ES3_EELb1ELb0ELb1ELb0ELb0ELb1ELb0EEEvNS_16Flash_bwd_paramsE,@"STO_CUDA_ENTRY STV_DEFAULT"
_ZN5flash44flash_bwd_dq_dk_dv_loop_seqk_parallel_kernelI23Flash_bwd_kernel_traitsILi192ELi64ELi64ELi8ELi4ELi2ELi2ELb0ELb0EN7cutlass10bfloat16_tE19Flash_kernel_traitsILi192ELi64ELi64ELi8ES3_EELb1ELb0ELb1ELb0ELb0ELb1ELb0EEEvNS_16Flash_bwd_paramsE:
.text._ZN5flash44flash_bwd_dq_dk_dv_loop_seqk_parallel_kernelI23Flash_bwd_kernel_traitsILi192ELi64ELi64ELi8ELi4ELi2ELi2ELb0ELb0EN7cutlass10bfloat16_tE19Flash_kernel_traitsILi192ELi64ELi64ELi8ES3_EELb1ELb0ELb1ELb0ELb0ELb1ELb0EEEvNS_16Flash_bwd_paramsE:
        /* <DEDUP_REMOVED lines=19> */
[----:B------:R-:W-:Y:S02]  /*0130*/  SHF.R.S32.HI R0, RZ, 0x4, R5 ;  /* 0x00000004ff007819 */ /* 0x000fe40000011405 */
[CC--:B------:R-:W-:Y:S02]  /*0140*/  LEA.HI R8, R7.reuse, R2.reuse, RZ, 0x5 ;  /* 0x0000000207087211 */ /* 0x0c0fe400078f28ff */
[----:B------:R-:W-:Y:S02]  /*0150*/  LEA.HI R3, R7, R2, RZ, 0x2 ;  /* 0x0000000207037211 */ /* 0x000fe400078f10ff */
[----:B------:R-:W-:-:S02]  /*0160*/  LOP3.LUT R9, R5, 0xfffffff0, RZ, 0xc0, !PT ;  /* 0xfffffff005097812 */ /* 0x000fc400078ec0ff */
[----:B------:R-:W-:Y:S02]  /*0170*/  LEA.HI R5, R5, R0, RZ, 0x1 ;  /* 0x0000000005057211 */ /* 0x000fe400078f08ff */
[CC--:B------:R-:W-:Y:S01]  /*0180*/  LEA.HI R206, R7.reuse, R2.reuse, RZ, 0x7 ;  /* 0x0000000207ce7211 */ /* 0x0c0fe200078f38ff */
[----:B------:R-:W-:Y:S01]  /*0190*/  IMAD.IADD R12, R2, 0x1, -R9 ;  /* 0x00000001020c7824 */ /* 0x000fe200078e0a09 */
[----:B------:R-:W-:Y:S02]  /*01a0*/  LEA.HI R6, R7, R2, RZ, 0x6 ;  /* 0x0000000207067211 */ /* 0x000fe400078f30ff */
[--C-:B------:R-:W-:Y:S02]  /*01b0*/  SHF.R.S32.HI R7, RZ, 0x2, R3.reuse ;  /* 0x00000002ff077819 */ /* 0x100fe40000011403 */
[----:B------:R-:W-:Y:S02]  /*01c0*/  SHF.R.S32.HI R4, RZ, 0x1f, R3 ;  /* 0x0000001fff047819 */ /* 0x000fe40000011403 */
[----:B------:R-:W-:-:S02]  /*01d0*/  LOP3.LUT R11, R14, 0xfffffff8, RZ, 0xc0, !PT ;  /* 0xfffffff80e0b7812 */ /* 0x000fc400078ec0ff */
[----:B------:R-:W-:Y:S02]  /*01e0*/  LOP3.LUT R13, R8, 0xffffffe0, RZ, 0xc0, !PT ;  /* 0xffffffe0080d7812 */ /* 0x000fe400078ec0ff */
[----:B------:R-:W-:Y:S01]  /*01f0*/  LOP3.LUT R3, R3, 0x7ffffffc, RZ, 0xc0, !PT ;  /* 0x7ffffffc03037812 */ /* 0x000fe200078ec0ff */
[C---:B------:R-:W-:Y:S01]  /*0200*/  IMAD.IADD R11, R2.reuse, 0x1, -R11 ;  /* 0x00000001020b7824 */ /* 0x040fe200078e0a0b */
[----:B------:R-:W-:Y:S01]  /*0210*/  SHF.R.S32.HI R211, RZ, 0x3, R14 ;  /* 0x00000003ffd37819 */ /* 0x000fe2000001140e */
[C---:B------:R-:W-:Y:S01]  /*0220*/  IMAD.IADD R208, R2.reuse, 0x1, -R13 ;  /* 0x0000000102d07824 */ /* 0x040fe200078e0a0d */
        /* <DEDUP_REMOVED lines=9> */
[----:B------:R-:W-:Y:S01]  /*02c0*/  IMAD.SHL.U32 R2, R2, 0x2, RZ ;  /* 0x0000000202027824 */ /* 0x000fe200078e00ff */
[----:B------:R-:W-:-:S02]  /*02d0*/  LOP3.LUT R3, R3, 0x1c0, RZ, 0xc0, !PT ;  /* 0x000001c003037812 */ /* 0x000fc400078ec0ff */
[----:B------:R-:W-:Y:S01]  /*02e0*/  LOP3.LUT R0, R0, 0xfffffffe, RZ, 0xc0, !PT ;  /* 0xfffffffe00007812 */ /* 0x000fe200078ec0ff */
[----:B------:R-:W-:Y:S01]  /*02f0*/  IMAD.IADD R4, R7, 0x1, -R4 ;  /* 0x0000000107047824 */ /* 0x000fe200078e0a04 */
[----:B------:R-:W-:Y:S02]  /*0300*/  LOP3.LUT P4, RZ, R11, 0x2, RZ, 0xc0, !PT ;  /* 0x000000020bff7812 */ /* 0x000fe4000788c0ff */
[----:B------:R-:W-:Y:S01]  /*0310*/  SHF.R.U32.HI R9, RZ, 0x3, R3 ;  /* 0x00000003ff097819 */ /* 0x000fe20000011603 */
[----:B------:R-:W-:Y:S01]  /*0320*/  IMAD.IADD R7, R209, 0x1, -R0 ;  /* 0x00000001d1077824 */ /* 0x000fe200078e0a00 */
[----:B------:R-:W-:Y:S02]  /*0330*/  LOP3.LUT R10, R3, 0x38, R212, 0xf8, !PT ;  /* 0x00000038030a7812 */ /* 0x000fe400078ef8d4 */
[C---:B------:R-:W-:Y:S01]  /*0340*/  LOP3.LUT P3, RZ, R11.reuse, 0x4, RZ, 0xc0, !PT ;  /* 0x000000040bff7812 */ /* 0x040fe2000786c0ff */
[----:B------:R-:W-:Y:S01]  /*0350*/  IMAD.SHL.U32 R11, R11, 0x40, RZ ;  /* 0x000000400b0b7824 */ /* 0x000fe200078e00ff */
[----:B------:R-:W-:-:S02]  /*0360*/  SHF.R.S32.HI R3, RZ, 0x1f, R12 ;  /* 0x0000001fff037819 */ /* 0x000fc4000001140c */
[----:B------:R-:W-:Y:S01]  /*0370*/  LOP3.LUT R9, R10, R9, RZ, 0x3c, !PT ;  /* 0x000000090a097212 */ /* 0x000fe200078e3cff */
[----:B------:R-:W-:Y:S01]  /*0380*/  IMAD.SHL.U32 R10, R7, 0x10, RZ ;  /* 0x00000010070a7824 */ /* 0x000fe200078e00ff */
[----:B------:R-:W-:Y:S02]  /*0390*/  LOP3.LUT R11, R11, 0x1c0, RZ, 0xc0, !PT ;  /* 0x000001c00b0b7812 */ /* 0x000fe400078ec0ff */
[----:B------:R-:W-:Y:S02]  /*03a0*/  LEA.HI R0, R3, R12, RZ, 0x3 ;  /* 0x0000000c03007211 */ /* 0x000fe400078f18ff */
[----:B------:R-:W-:Y:S02]  /*03b0*/  LOP3.LUT R3, R4, 0x1, RZ, 0xc0, !PT ;  /* 0x0000000104037812 */ /* 0x000fe400078ec0ff */
[----:B------:R-:W-:Y:S02]  /*03c0*/  SHF.R.S32.HI R8, RZ, 0x1f, R8 ;  /* 0x0000001fff087819 */ /* 0x000fe40000011408 */
[----:B------:R-:W-:-:S02]  /*03d0*/  LOP3.LUT R197, R11, 0x10, R10, 0xf8, !PT ;  /* 0x000000100bc57812 */ /* 0x000fc400078ef80a */
[----:B------:R-:W-:Y:S02]  /*03e0*/  LOP3.LUT R13, R11, 0x8, R14, 0xf8, !PT ;  /* 0x000000080b0d7812 */ /* 0x000fe400078ef80e */
[----:B------:R-:W-:Y:S01]  /*03f0*/  SHF.R.U32.HI R10, RZ, 0x3, R11 ;  /* 0x00000003ff0a7819 */ /* 0x000fe2000001160b */
[----:B------:R-:W-:Y:S01]  /*0400*/  IMAD.SHL.U32 R11, R5, 0x200, RZ ;  /* 0x00000200050b7824 */ /* 0x000fe200078e00ff */
[----:B------:R-:W-:Y:S02]  /*0410*/  ISETP.NE.U32.AND P0, PT, R3, 0x1, PT ;  /* 0x000000010300780c */ /* 0x000fe40003f05070 */
[----:B------:R-:W-:Y:S02]  /*0420*/  LEA.HI R8, R8, R209, RZ, 0x2 ;  /* 0x000000d108087211 */ /* 0x000fe400078f10ff */
[C---:B------:R-:W-:Y:S01]  /*0430*/  LOP3.LUT R205, R0.reuse, 0xfffffff8, RZ, 0xc0, !PT ;  /* 0xfffffff800cd7812 */ /* 0x040fe200078ec0ff */
[----:B------:R-:W-:Y:S01]  /*0440*/  IMAD.SHL.U32 R0, R0, 0x40, RZ ;  /* 0x0000004000007824 */ /* 0x000fe200078e00ff */
[----:B------:R-:W-:Y:S01]  /*0450*/  LOP3.LUT R3, R13, R10, RZ, 0x3c, !PT ;  /* 0x0000000a0d037212 */ /* 0x000fe200078e3cff */
[C---:B------:R-:W-:Y:S01]  /*0460*/  IMAD.SHL.U32 R13, R4.reuse, 0x40, RZ ;  /* 0x00000040040d7824 */ /* 0x040fe200078e00ff */
[----:B------:R-:W-:Y:S01]  /*0470*/  R2P PR, R4, 0x6 ;  /* 0x0000000604007804 */ /* 0x000fe20000000000 */
[----:B------:R-:W-:Y:S01]  /*0480*/  IMAD.IADD R205, R12, 0x1, -R205 ;  /* 0x000000010ccd7824 */ /* 0x000fe200078e0acd */
[----:B------:R-:W-:-:S02]  /*0490*/  SHF.R.S32.HI R206, RZ, 0x7, R206 ;  /* 0x00000007ffce7819 */ /* 0x000fc400000114ce */
[----:B------:R-:W-:Y:S02]  /*04a0*/  LOP3.LUT R4, R8, 0xfffffffc, RZ, 0xc0, !PT ;  /* 0xfffffffc08047812 */ /* 0x000fe400078ec0ff */
[----:B------:R-:W-:Y:S01]  /*04b0*/  LOP3.LUT R197, R197, 0x8, R14, 0xf8, !PT ;  /* 0x00000008c5c57812 */ /* 0x000fe200078ef80e */
[----:B------:R-:W-:Y:S01]  /*04c0*/  IMAD R12, R206, 0x800, R11 ;  /* 0x00000800ce0c7824 */ /* 0x000fe200078e020b */
[----:B------:R-:W-:Y:S01]  /*04d0*/  SHF.R.S32.HI R6, RZ, 0x6, R6 ;  /* 0x00000006ff067819 */ /* 0x000fe20000011406 */
[----:B------:R-:W-:Y:S01]  /*04e0*/  IMAD.IADD R207, R209, 0x1, -R4 ;  /* 0x00000001d1cf7824 */ /* 0x000fe200078e0a04 */
[----:B------:R-:W-:Y:S01]  /*04f0*/  LOP3.LUT R197, R11, R197, R10, 0xf6, !PT ;  /* 0x000000c50bc57212 */ /* 0x000fe200078ef60a */
[----:B------:R-:W-:Y:S01]  /*0500*/  IMAD.SHL.U32 R4, R205, 0x40, RZ ;  /* 0x00000040cd047824 */ /* 0x000fe200078e00ff */
[----:B------:R-:W-:Y:S01]  /*0510*/  LOP3.LUT R13, R13, 0x1c0, RZ, 0xc0, !PT ;  /* 0x000001c00d0d7812 */ /* 0x000fe200078ec0ff */
[----:B------:R-:W-:Y:S01]  /*0520*/  IMAD.SHL.U32 R11, R6, 0x8, RZ ;  /* 0x00000008060b7824 */ /* 0x000fe200078e00ff */
[----:B------:R-:W-:Y:S01]  /*0530*/  LOP3.LUT R0, R0, 0xfffffe00, RZ, 0xc0, !PT ;  /* 0xfffffe0000007812 */ /* 0x000fe200078ec0ff */
[----:B------:R-:W-:Y:S01]  /*0540*/  IMAD R210, R6, 0x200, R9 ;  /* 0x0000020006d27824 */ /* 0x000fe200078e0209 */
[----:B------:R-:W-:Y:S01]  /*0550*/  LOP3.LUT R4, R4, 0x1c0, RZ, 0xc0, !PT ;  /* 0x000001c004047812 */ /* 0x000fe200078ec0ff */
[----:B------:R-:W-:Y:S01]  /*0560*/  IMAD.SHL.U32 R204, R206, 0x20, RZ ;  /* 0x00000020cecc7824 */ /* 0x000fe200078e00ff */
[----:B------:R-:W-:Y:S01]  /*0570*/  LOP3.LUT R11, R11, 0x18, RZ, 0xc0, !PT ;  /* 0x000000180b0b7812 */ /* 0x000fe200078ec0ff */
[C---:B------:R-:W-:Y:S01]  /*0580*/  IMAD.SHL.U32 R6, R5.reuse, 0x20, RZ ;  /* 0x0000002005067824 */ /* 0x040fe200078e00ff */
[----:B------:R-:W-:Y:S01]  /*0590*/  SHF.R.U32.HI R218, RZ, 0x3, R13 ;  /* 0x00000003ffda7819 */ /* 0x000fe2000001160d */
[----:B------:R-:W-:Y:S01]  /*05a0*/  IMAD.SHL.U32 R5, R5, 0x8, RZ ;  /* 0x0000000805057824 */ /* 0x000fe200078e00ff */
[----:B------:R-:W-:Y:S01]  /*05b0*/  LOP3.LUT R9, R13, 0x20, R204, 0xf8, !PT ;  /* 0x000000200d097812 */ /* 0x000fe200078ef8cc */
[----:B------:R-:W-:Y:S01]  /*05c0*/  IMAD.IADD R3, R12, 0x1, R3 ;  /* 0x000000010c037824 */ /* 0x000fe200078e0203 */
[----:B------:R-:W-:Y:S01]  /*05d0*/  LOP3.LUT R199, R11, 0x20, R6, 0xf8, !PT ;  /* 0x000000200bc77812 */ /* 0x000fe200078ef806 */
[----:B------:R-:W-:Y:S01]  /*05e0*/  IMAD.SHL.U32 R217, R210, 0x2, RZ ;  /* 0x00000002d2d97824 */ /* 0x000fe200078e00ff */
[----:B------:R-:W-:Y:S01]  /*05f0*/  SHF.R.U32.HI R196, RZ, 0x3, R4 ;  /* 0x00000003ffc47819 */ /* 0x000fe20000011604 */
[----:B------:R-:W-:Y:S01]  /*0600*/  IMAD.SHL.U32 R198, R3, 0x2, RZ ;  /* 0x0000000203c67824 */ /* 0x000fe200078e00ff */
[----:B------:R-:W-:-:S02]  /*0610*/  LOP3.LUT R5, R4, 0x8, R5, 0xf8, !PT ;  /* 0x0000000804057812 */ /* 0x000fc400078ef805 */
[----:B------:R-:W-:Y:S02]  /*0620*/  LOP3.LUT R220, R218, R13, R11, 0x1e, !PT ;  /* 0x0000000ddadc7212 */ /* 0x000fe400078e1e0b */
[----:B------:R-:W-:Y:S01]  /*0630*/  LOP3.LUT R218, R9, R218, RZ, 0x3c, !PT ;  /* 0x000000da09da7212 */ /* 0x000fe200078e3cff */
[----:B------:R-:W-:Y:S01]  /*0640*/  IMAD R9, R207, 0x400, R2 ;  /* 0x00000400cf097824 */ /* 0x000fe200078e0202 */
[----:B------:R-:W-:Y:S02]  /*0650*/  LOP3.LUT R199, R196, R199, R4, 0x1e, !PT ;  /* 0x000000c7c4c77212 */ /* 0x000fe400078e1e04 */
[----:B------:R-:W-:Y:S01]  /*0660*/  LOP3.LUT R196, R5, R196, RZ, 0x3c, !PT ;  /* 0x000000c405c47212 */ /* 0x000fe200078e3cff */
[----:B------:R-:W-:Y:S01]  /*0670*/  IMAD R5, R207, 0x400, R0 ;  /* 0x00000400cf057824 */ /* 0x000fe200078e0200 */
[----:B------:R-:W-:Y:S01]  /*0680*/  LOP3.LUT R199, R199, R0, RZ, 0xfc, !PT ;  /* 0x00000000c7c77212 */ /* 0x000fe200078efcff */
[----:B------:R-:W-:Y:S01]  /*0690*/  IMAD.IADD R218, R9, 0x1, R218 ;  /* 0x0000000109da7824 */ /* 0x000fe200078e02da */
[----:B------:R-:W-:Y:S01]  /*06a0*/  SEL R188, R188, 0xffffffe0, !P4 ;  /* 0xffffffe0bcbc7807 */ /* 0x000fe20006000000 */
[----:B------:R-:W-:Y:S01]  /*06b0*/  IMAD R9, R7, 0x400, R2 ;  /* 0x0000040007097824 */ /* 0x000fe200078e0202 */
[----:B------:R-:W-:Y:S01]  /*06c0*/  SEL R226, R226, 0x10, !P0 ;  /* 0x00000010e2e27807 */ /* 0x000fe20004000000 */
[----:B------:R-:W-:Y:S01]  /*06d0*/  IMAD.IADD R200, R5, 0x1, R196 ;  /* 0x0000000105c87824 */ /* 0x000fe200078e02c4 */
[----:B------:R-:W-:Y:S01]  /*06e0*/  SHF.R.S32.HI R5, RZ, 0x1f, R208 ;  /* 0x0000001fff057819 */ /* 0x000fe200000114d0 */
[----:B------:R-:W-:Y:S01]  /*06f0*/  IMAD R7, R7, 0x400, R0 ;  /* 0x0000040007077824 */ /* 0x000fe200078e0200 */
[----:B------:R-:W-:Y:S01]  /*0700*/  SHF.R.S32.HI R214, RZ, 0x1f, R211 ;  /* 0x0000001fffd67819 */ /* 0x000fe200000114d3 */
[----:B------:R-:W-:Y:S01]  /*0710*/  IMAD.MOV.U32 R0, RZ, RZ, 0x40 ;  /* 0x00000040ff007424 */ /* 0x000fe200078e00ff */
[----:B------:R-:W-:Y:S01]  /*0720*/  LEA.HI R216, R5, R208, RZ, 0x2 ;  /* 0x000000d005d87211 */ /* 0x000fe200078f10ff */
[----:B------:R-:W-:-:S02]  /*0730*/  IMAD.SHL.U32 R218, R218, 0x2, RZ ;  /* 0x00000002dada7824 */ /* 0x000fc400078e00ff */
[----:B------:R-:W-:Y:S01]  /*0740*/  IMAD.IADD R220, R9, 0x1, R220 ;  /* 0x0000000109dc7824 */ /* 0x000fe200078e02dc */
[----:B------:R-:W-:Y:S01]  /*0750*/  SEL R0, R0, 0xffffffc0, !P3 ;  /* 0xffffffc000007807 */ /* 0x000fe20005800000 */
[C---:B------:R-:W-:Y:S01]  /*0760*/  IMAD R188, R3.reuse, 0x2, R188 ;  /* 0x0000000203bc7824 */ /* 0x040fe200078e02bc */
        /* <DEDUP_REMOVED lines=10> */
[----:B------:R-:W-:Y:S01]  /*0810*/  LEA R196, R196, 0x1e000, 0x1 ;  /* 0x0001e000c4c47811 */ /* 0x000fe200078e08ff */
[----:B------:R-:W-:Y:S01]  /*0820*/  IMAD R216, R207, 0x10, R216 ;  /* 0x00000010cfd87824 */ /* 0x000fe200078e02d8 */
[----:B------:R-:W-:Y:S01]  /*0830*/  @P2 IADD3 R222, R220, -0x40, RZ ;  /* 0xffffffc0dcde2810 */ /* 0x000fe20007ffe0ff */
[----:B------:R-:W-:-:S02]  /*0840*/  IMAD.SHL.U32 R197, R197, 0x2, RZ ;  /* 0x00000002c5c57824 */ /* 0x000fc400078e00ff */
[----:B--23--:R-:W-:Y:S02]  /*0850*/  IMAD.IADD R226, R226, 0x1, R221 ;  /* 0x00000001e2e27824 */ /* 0x00cfe400078e02dd */
.L_x_1422:
[----:B-1----:R-:W1:Y:S01]  /*0860*/  LDC.U8 R5, c[0x0][0x312] ;  /* 0x0000c480ff057b82 */ /* 0x002e620000000000 */
[----:B------:R-:W-:Y:S01]  /*0870*/  ISETP.NE.U32.AND P2, PT, RZ, c[0x0][0x250], PT ;  /* 0x00009400ff007a0c */ /* 0x000fe20003f45070 */
[----:B------:R-:W-:Y:S01]  /*0880*/  IMAD.SHL.U32 R6, R215, 0x4, RZ ;  /* 0x00000004d7067824 */ /* 0x000fe200078e00ff */
[----:B------:R-:W-:Y:S01]  /*0890*/  ISETP.NE.U32.AND P4, PT, RZ, c[0x0][0x240], PT ;  /* 0x00009000ff007a0c */ /* 0x000fe20003f85070 */
[----:B------:R-:W-:Y:S01]  /*08a0*/  IMAD.MOV.U32 R24, RZ, RZ, -0x1 ;  /* 0xffffffffff187424 */ /* 0x000fe200078e00ff */
[----:B------:R-:W-:Y:S02]  /*08b0*/  ISETP.NE.AND.EX P2, PT, RZ, c[0x0][0x254], PT, P2 ;  /* 0x00009500ff007a0c */ /* 0x000fe40003f45320 */
[----:B---3--:R-:W-:Y:S02]  /*08c0*/  SHF.R.S32.HI R12, RZ, 0x1f, R215 ;  /* 0x0000001fff0c7819 */ /* 0x008fe400000114d7 */
[----:B------:R-:W-:Y:S02]  /*08d0*/  ISETP.NE.AND.EX P4, PT, RZ, c[0x0][0x244], PT, P4 ;  /* 0x00009100ff007a0c */ /* 0x000fe40003f85340 */
[----:B------:R-:W-:-:S02]  /*08e0*/  ISETP.EQ.U32.AND P5, PT, RZ, c[0x0][0x248], PT ;  /* 0x00009200ff007a0c */ /* 0x000fc40003fa2070 */
[----:B------:R-:W-:Y:S02]  /*08f0*/  SHF.L.U64.HI R4, R215, 0x2, R12 ;  /* 0x00000002d7047819 */ /* 0x000fe4000001020c */
[----:B--2---:R-:W-:Y:S02]  /*0900*/  IADD3 R14, P0, R6, c[0x0][0x240], RZ ;  /* 0x00009000060e7a10 */ /* 0x004fe40007f1e0ff */
[----:B-1----:R-:W-:Y:S02]  /*0910*/  ISETP.NE.AND P3, PT, R5, RZ, PT ;  /* 0x000000ff0500720c */ /* 0x002fe40003f65270 */
[----:B------:R-:W-:Y:S02]  /*0920*/  IADD3.X R15, R4, c[0x0][0x244], RZ, P0, !PT ;  /* 0x00009100040f7a10 */ /* 0x000fe400007fe4ff */
[----:B------:R-:W-:Y:S02]  /*0930*/  ISETP.EQ.OR.EX P5, PT, RZ, c[0x0][0x24c], !P3, P5 ;  /* 0x00009300ff007a0c */ /* 0x000fe40005fa2750 */
[C---:B------:R-:W-:Y:S01]  /*0940*/  @P2 IADD3 R10, P0, R6.reuse, c[0x0][0x250], RZ ;  /* 0x00009400060a2a10 */ /* 0x040fe20007f1e0ff */
[----:B------:R-:W-:Y:S01]  /*0950*/  IMAD.MOV.U32 R239, RZ, RZ, RZ ;  /* 0x000000ffffef7224 */ /* 0x000fe200078e00ff */
[----:B----4-:R-:W-:Y:S01]  /*0960*/  IADD3 R8, P1, R6, c[0x0][0x248], RZ ;  /* 0x0000920006087a10 */ /* 0x010fe20007f3e0ff */
[----:B------:R-:W-:Y:S01]  /*0970*/  IMAD.MOV.U32 R242, RZ, RZ, -0x1 ;  /* 0xfffffffffff27424 */ /* 0x000fe200078e00ff */
[----:B------:R-:W2:Y:S01]  /*0980*/  @P4 LDG.E R24, [R14.64] ;  /* 0x000000060e184981 */ /* 0x000ea2000c1e1900 */
[----:B------:R-:W-:-:S02]  /*0990*/  @P2 IADD3.X R11, R4, c[0x0][0x254], RZ, P0, !PT ;  /* 0x00009500040b2a10 */ /* 0x000fc400007fe4ff */
[----:B------:R-:W-:Y:S01]  /*09a0*/  IADD3.X R9, R4, c[0x0][0x24c], RZ, P1, !PT ;  /* 0x0000930004097a10 */ /* 0x000fe20000ffe4ff */
[----:B------:R-:W2:Y:S04]  /*09b0*/  @P4 LDG.E R5, [R14.64+0x4] ;  /* 0x000004060e054981 */ /* 0x000ea8000c1e1900 */
[----:B-----5:R1:W5:Y:S04]  /*09c0*/  @P2 LDG.E R239, [R10.64] ;  /* 0x000000060aef2981 */ /* 0x020368000c1e1900 */
[----:B------:R1:W5:Y:S01]  /*09d0*/  @!P5 LDG.E R242, [R8.64] ;  /* 0x0000000608f2d981 */ /* 0x000362000c1e1900 */
[----:B------:R-:W-:-:S04]  /*09e0*/  ISETP.NE.U32.AND P0, PT, RZ, c[0x0][0x248], PT ;  /* 0x00009200ff007a0c */ /* 0x000fc80003f05070 */
[----:B------:R-:W-:Y:S01]  /*09f0*/  ISETP.NE.AND.EX P0, PT, RZ, c[0x0][0x24c], PT, P0 ;  /* 0x00009300ff007a0c */ /* 0x000fe20003f05300 */
[----:B--2---:R-:W-:Y:S02]  /*0a00*/  @P4 IMAD.IADD R240, R5, 0x1, -R24 ;  /* 0x0000000105f04824 */ /* 0x004fe400078e0a18 */
[----:B------:R-:W-:Y:S02]  /*0a10*/  IMAD.MOV.U32 R5, RZ, RZ, c[0x0][0x218] ;  /* 0x00008600ff057624 */ /* 0x000fe400078e00ff */
[----:B------:R-:W-:-:S08]  /*0a20*/  @!P4 IMAD.MOV.U32 R240, RZ, RZ, c[0x0][0x214] ;  /* 0x00008500fff0c624 */ /* 0x000fd000078e00ff */
[----:B------:R-:W-:Y:S05]  /*0a30*/  @!P0 BRA `(.L_x_1392) ;  /* 0x0000003000008947 */ /* 0x000fea0003800000 */
[----:B-1----:R-:W2:Y:S02]  /*0a40*/  @P3 LDG.E R5, [R8.64+0x4] ;  /* 0x0000040608053981 */ /* 0x002ea4000c1e1900 */
[----:B--2--5:R-:W-:-:S06]  /*0a50*/  @P3 IADD3 R5, R5, -R242, RZ ;  /* 0x800000f205053210 */ /* 0x024fcc0007ffe0ff */
[----:B------:R1:W5:Y:S02]  /*0a60*/  @!P3 LDG.E R5, [R8.64] ;  /* 0x000000060805b981 */ /* 0x000364000c1e1900 */
.L_x_1392:
        /* <DEDUP_REMOVED lines=20> */
[----:B------:R-:W-:Y:S01]  /*0bb0*/  IADD3 R6, R6, 0x3f, RZ ;  /* 0x0000003f06067810 */ /* 0x000fe20007ffe0ff */
[----:B------:R-:W-:Y:S01]  /*0bc0*/  IMAD.WIDE.U32 R10, R24, c[0x0][0x190], RZ ;  /* 0x00006400180a7a25 */ /* 0x000fe200078e00ff */
[----:B------:R-:W-:-:S02]  /*0bd0*/  SHF.R.S32.HI R4, RZ, 0x1f, R5 ;  /* 0x0000001fff047819 */ /* 0x000fc40000011405 */
[----:B------:R-:W-:Y:S01]  /*0be0*/  SHF.R.S32.HI R237, RZ, 0x1f, R6 ;  /* 0x0000001fffed7819 */ /* 0x000fe20000011406 */
[----:B------:R-:W-:Y:S01]  /*0bf0*/  IMAD.IADD R14, R17, 0x1, R14 ;  /* 0x00000001110e7824 */ /* 0x000fe200078e020e */
[----:B------:R-:W-:Y:S01]  /*0c00*/  LEA.HI R4, R4, R5, RZ, 0x6 ;  /* 0x0000000504047211 */ /* 0x000fe200078f30ff */
[----:B------:R-:W-:Y:S01]  /*0c10*/  @P0 IMAD.IADD R7, R239, 0x1, R242 ;  /* 0x00000001ef070824 */ /* 0x000fe200078e02f2 */
[----:B------:R-:W-:Y:S02]  /*0c20*/  LEA.HI R237, R237, R6, RZ, 0x6 ;  /* 0x00000006eded7211 */ /* 0x000fe400078f30ff */
[----:B------:R-:W-:Y:S01]  /*0c30*/  ISETP.NE.AND P1, PT, R24, -0x1, PT ;  /* 0xffffffff1800780c */ /* 0x000fe20003f25270 */
[C---:B------:R-:W-:Y:S01]  /*0c40*/  @P0 IMAD.WIDE.U32 R8, R7.reuse, c[0x0][0x198], RZ ;  /* 0x0000660007080a25 */ /* 0x040fe200078e00ff */
[----:B------:R-:W-:Y:S02]  /*0c50*/  SHF.R.S32.HI R4, RZ, 0x6, R4 ;  /* 0x00000006ff047819 */ /* 0x000fe40000011404 */
[----:B------:R-:W-:Y:S01]  /*0c60*/  SHF.R.S32.HI R237, RZ, 0x6, R237 ;  /* 0x00000006ffed7819 */ /* 0x000fe200000114ed */
[----:B------:R-:W-:Y:S01]  /*0c70*/  @P0 IMAD R7, R7, c[0x0][0x19c], R9 ;  /* 0x0000670007070a24 */ /* 0x000fe200078e0209 */
[----:B------:R-:W-:-:S02]  /*0c80*/  SEL R15, R16, R10, !P1 ;  /* 0x0000000a100f7207 */ /* 0x000fc40004800000 */
        /* <DEDUP_REMOVED lines=15> */
.L_x_1394:
        /* <DEDUP_REMOVED lines=13> */
.L_x_1395:
[----:B------:R-:W-:Y:S01]  /*0e50*/  IABS R6, c[0x0][0x1c8] ;  /* 0x0000720000067a13 */ /* 0x000fe20000000000 */
[----:B------:R-:W1:Y:S01]  /*0e60*/  LDC.U8 R20, c[0x0][0x328] ;  /* 0x0000ca00ff147b82 */ /* 0x000e620000000000 */
[----:B------:R-:W-:Y:S01]  /*0e70*/  IABS R18, R232 ;  /* 0x000000e800127213 */ /* 0x000fe20000000000 */
[----:B------:R-:W-:Y:S01]  /*0e80*/  @!P1 IMAD R22, R12, c[0x0][0x368], RZ ;  /* 0x0000da000c169a24 */ /* 0x000fe200078e02ff */
[----:B------:R-:W2:Y:S01]  /*0e90*/  I2F.RP R13, R6 ;  /* 0x00000006000d7306 */ /* 0x000ea20000209400 */
[----:B------:R-:W-:Y:S01]  /*0ea0*/  MOV R16, c[0x0][0x224] ;  /* 0x0000890000107a02 */ /* 0x000fe20000000f00 */
[C---:B------:R-:W-:Y:S01]  /*0eb0*/  @P1 IMAD.WIDE.U32 R28, R24.reuse, c[0x0][0x370], RZ ;  /* 0x0000dc00181c1a25 */ /* 0x040fe200078e00ff */
[C---:B------:R-:W-:Y:S02]  /*0ec0*/  SHF.L.U32 R23, R215.reuse, 0x7, RZ ;  /* 0x00000007d7177819 */ /* 0x040fe400000006ff */
[----:B------:R-:W-:Y:S01]  /*0ed0*/  SHF.R.S32.HI R16, RZ, 0x1f, R16 ;  /* 0x0000001fff107819 */ /* 0x000fe20000011410 */
[----:B------:R-:W-:Y:S01]  /*0ee0*/  @P1 IMAD R27, R24, c[0x0][0x374], R29 ;  /* 0x0000dd00181b1a24 */ /* 0x000fe200078e021d */
[----:B------:R-:W-:Y:S01]  /*0ef0*/  LOP3.LUT R19, R232, c[0x0][0x1c8], RZ, 0x3c, !PT ;  /* 0x00007200e8137a12 */ /* 0x000fe200078e3cff */
[----:B------:R-:W-:Y:S01]  /*0f00*/  IMAD.WIDE.U32 R36, R215, c[0x0][0x224], RZ ;  /* 0x00008900d7247a25 */ /* 0x000fe200078e00ff */
[----:B------:R-:W-:-:S02]  /*0f10*/  SEL R23, R23, RZ, P4 ;  /* 0x000000ff17177207 */ /* 0x000fc40002000000 */
[----:B------:R-:W-:Y:S01]  /*0f20*/  ISETP.GE.AND P3, PT, R19, RZ, PT ;  /* 0x000000ff1300720c */ /* 0x000fe20003f66270 */
[----:B------:R-:W-:Y:S01]  /*0f30*/  IMAD R25, R16, R215, RZ ;  /* 0x000000d710197224 */ /* 0x000fe200078e02ff */
[----:B------:R-:W-:Y:S01]  /*0f40*/  SHF.L.U64.HI R16, R215, 0x7, R12 ;  /* 0x00000007d7107819 */ /* 0x000fe2000001020c */
[----:B------:R-:W-:Y:S01]  /*0f50*/  IMAD R31, R232, c[0x0][0x22c], RZ ;  /* 0x00008b00e81f7a24 */ /* 0x000fe200078e02ff */
[----:B--2---:R-:W2:Y:S01]  /*0f60*/  MUFU.RCP R5, R13 ;  /* 0x0000000d00057308 */ /* 0x004ea20000001000 */
[----:B------:R-:W-:Y:S01]  /*0f70*/  IMAD R25, R12, c[0x0][0x224], R25 ;  /* 0x000089000c197a24 */ /* 0x000fe200078e0219 */
[----:B------:R-:W-:Y:S02]  /*0f80*/  SEL R16, R16, RZ, P4 ;  /* 0x000000ff10107207 */ /* 0x000fe40002000000 */
[----:B------:R-:W-:Y:S01]  /*0f90*/  IADD3 R32, P4, R30, R23, RZ ;  /* 0x000000171e207210 */ /* 0x000fe20007f9e0ff */
[----:B------:R-:W-:Y:S01]  /*0fa0*/  IMAD.IADD R25, R37, 0x1, R25 ;  /* 0x0000000125197824 */ /* 0x000fe200078e0219 */
[----:B-1----:R-:W-:-:S02]  /*0fb0*/  ISETP.NE.AND P2, PT, R20, RZ, PT ;  /* 0x000000ff1400720c */ /* 0x002fc40003f45270 */
[----:B------:R-:W-:Y:S02]  /*0fc0*/  IADD3.X R16, R21, R16, RZ, P4, !PT ;  /* 0x0000001015107210 */ /* 0x000fe400027fe4ff */
[----:B------:R-:W-:Y:S02]  /*0fd0*/  ISETP.NE.AND P4, PT, RZ, c[0x0][0x1c8], PT ;  /* 0x00007200ff007a0c */ /* 0x000fe40003f85270 */
[----:B--2---:R-:W-:Y:S01]  /*0fe0*/  IADD3 R5, R5, 0xffffffe, RZ ;  /* 0x0ffffffe05057810 */ /* 0x004fe20007ffe0ff */
[----:B------:R-:W-:Y:S01]  /*0ff0*/  @!P1 IMAD R13, R215, c[0x0][0x36c], R22 ;  /* 0x0000db00d70d9a24 */ /* 0x000fe200078e0216 */
[----:B------:R-:W-:-:S05]  /*1000*/  MOV R22, c[0x0][0x22c] ;  /* 0x00008b0000167a02 */ /* 0x000fca0000000f00 */
[----:B------:R-:W-:Y:S01]  /*1010*/  @P2 IMAD R249, R215, c[0x0][0x214], RZ ;  /* 0x00008500d7f92a24 */ /* 0x000fe200078e02ff */
[----:B------:R-:W1:Y:S04]  /*1020*/  F2I.FTZ.U32.TRUNC.NTZ R5, R5 ;  /* 0x0000000500057305 */ /* 0x000e68000021f000 */
[----:B------:R-:W-:-:S05]  /*1030*/  @P2 SEL R249, R249, R24, !P1 ;  /* 0x00000018f9f92207 */ /* 0x000fca0004800000 */
[----:B------:R-:W-:Y:S01]  /*1040*/  @P2 IMAD R249, R232, c[0x0][0x234], R249 ;  /* 0x00008d00e8f92a24 */ /* 0x000fe200078e02f9 */
[----:B-1----:R-:W-:-:S05]  /*1050*/  IADD3 R4, RZ, -R5, RZ ;  /* 0x80000005ff047210 */ /* 0x002fca0007ffe0ff */
[----:B------:R-:W-:Y:S02]  /*1060*/  IMAD R11, R4, R6, RZ ;  /* 0x00000006040b7224 */ /* 0x000fe400078e02ff */
[----:B------:R-:W-:-:S04]  /*1070*/  IMAD.MOV.U32 R4, RZ, RZ, RZ ;  /* 0x000000ffff047224 */ /* 0x000fc800078e00ff */
[----:B------:R-:W-:-:S04]  /*1080*/  IMAD.HI.U32 R11, R5, R11, R4 ;  /* 0x0000000b050b7227 */ /* 0x000fc800078e0004 */
[----:B------:R-:W-:-:S04]  /*1090*/  @!P1 IMAD.WIDE.U32 R4, R215, c[0x0][0x368], RZ ;  /* 0x0000da00d7049a25 */ /* 0x000fc800078e00ff */
[----:B------:R-:W-:Y:S01]  /*10a0*/  IMAD.HI.U32 R11, R11, R18, RZ ;  /* 0x000000120b0b7227 */ /* 0x000fe200078e00ff */
[----:B------:R-:W-:Y:S02]  /*10b0*/  @!P1 MOV R28, R4 ;  /* 0x00000004001c9202 */ /* 0x000fe40000000f00 */
[----:B------:R-:W1:Y:S01]  /*10c0*/  S2R R4, SR_CTAID.X ;  /* 0x0000000000047919 */ /* 0x000e620000002500 */
[----:B------:R-:W-:Y:S02]  /*10d0*/  IMAD.MOV R17, RZ, RZ, -R11 ;  /* 0x000000ffff117224 */ /* 0x000fe400078e0a0b */
[----:B------:R-:W-:Y:S02]  /*10e0*/  @!P1 IMAD.IADD R27, R5, 0x1, R13 ;  /* 0x00000001051b9824 */ /* 0x000fe400078e020d */
[----:B------:R-:W-:Y:S01]  /*10f0*/  IMAD R17, R6, R17, R18 ;  /* 0x0000001106117224 */ /* 0x000fe200078e0212 */
[----:B------:R-:W2:Y:S01]  /*1100*/  LDC.U8 R5, c[0x0][0x3d0] ;  /* 0x0000f400ff057b82 */ /* 0x000ea20000000000 */
[----:B------:R-:W-:-:S03]  /*1110*/  IMAD.WIDE R18, R22, c[0x0][0x1c0], RZ ;  /* 0x0000700016127a25 */ /* 0x000fc600078e02ff */
[----:B------:R-:W-:Y:S01]  /*1120*/  ISETP.GT.U32.AND P5, PT, R6, R17, PT ;  /* 0x000000110600720c */ /* 0x000fe20003fa4070 */
[-C--:B------:R-:W-:Y:S02]  /*1130*/  IMAD R13, R19, R36.reuse, RZ ;  /* 0x00000024130d7224 */ /* 0x080fe400078e02ff */
[----:B------:R-:W-:-:S04]  /*1140*/  IMAD.WIDE.U32 R36, R18, R36, RZ ;  /* 0x0000002412247225 */ /* 0x000fc800078e00ff */
[C---:B------:R-:W-:Y:S01]  /*1150*/  IMAD R13, R18.reuse, R25, R13 ;  /* 0x00000019120d7224 */ /* 0x040fe200078e020d */
[----:B------:R-:W-:Y:S01]  /*1160*/  SHF.R.S32.HI R25, RZ, 0x1f, R31 ;  /* 0x0000001fff197819 */ /* 0x000fe2000001141f */
[----:B------:R-:W-:-:S04]  /*1170*/  IMAD.WIDE.U32 R34, R18, R24, RZ ;  /* 0x0000001812227225 */ /* 0x000fc800078e00ff */
[----:B------:R-:W-:Y:S01]  /*1180*/  @!P5 IMAD.IADD R17, R17, 0x1, -R6 ;  /* 0x000000011111d824 */ /* 0x000fe200078e0a06 */
[----:B------:R-:W-:Y:S01]  /*1190*/  @!P5 IADD3 R11, R11, 0x1, RZ ;  /* 0x000000010b0bd810 */ /* 0x000fe20007ffe0ff */
[----:B------:R-:W-:Y:S01]  /*11a0*/  IMAD.IADD R13, R37, 0x1, R13 ;  /* 0x00000001250d7824 */ /* 0x000fe200078e020d */
[----:B------:R-:W-:Y:S02]  /*11b0*/  SEL R20, R36, R34, !P1 ;  /* 0x0000002224147207 */ /* 0x000fe40004800000 */
[----:B------:R-:W-:Y:S01]  /*11c0*/  ISETP.GE.U32.AND P6, PT, R17, R6, PT ;  /* 0x000000061100720c */ /* 0x000fe20003fc6070 */
[C---:B------:R-:W-:Y:S02]  /*11d0*/  IMAD R6, R19.reuse, R24, RZ ;  /* 0x0000001813067224 */ /* 0x040fe400078e02ff */
[-C--:B------:R-:W-:Y:S02]  /*11e0*/  IMAD R19, R19, R32.reuse, RZ ;  /* 0x0000002013137224 */ /* 0x080fe400078e02ff */
[----:B------:R-:W-:Y:S01]  /*11f0*/  IMAD.WIDE.U32 R32, R18, R32, RZ ;  /* 0x0000002012207225 */ /* 0x000fe200078e00ff */
[----:B------:R-:W-:-:S03]  /*1200*/  @P1 IADD3 R13, R35, R6, RZ ;  /* 0x00000006230d1210 */ /* 0x000fc60007ffe0ff */
[----:B-1----:R-:W-:-:S04]  /*1210*/  IMAD.WIDE.U32 R34, R4, c[0x0][0x3d8], RZ ;  /* 0x0000f60004227a25 */ /* 0x002fc800078e00ff */
[----:B------:R-:W-:Y:S01]  /*1220*/  @P6 IADD3 R11, R11, 0x1, RZ ;  /* 0x000000010b0b6810 */ /* 0x000fe20007ffe0ff */
[----:B------:R-:W-:Y:S01]  /*1230*/  IMAD R19, R18, R16, R19 ;  /* 0x0000001012137224 */ /* 0x000fe200078e0213 */
[----:B--2---:R-:W-:Y:S01]  /*1240*/  ISETP.NE.AND P6, PT, R5, RZ, PT ;  /* 0x000000ff0500720c */ /* 0x004fe20003fc5270 */
[----:B------:R-:W-:Y:S02]  /*1250*/  IMAD R16, R4, c[0x0][0x3dc], R35 ;  /* 0x0000f70004107a24 */ /* 0x000fe400078e0223 */
[----:B------:R-:W-:Y:S01]  /*1260*/  IMAD.MOV.U32 R6, RZ, RZ, R11 ;  /* 0x000000ffff067224 */ /* 0x000fe200078e000b */
[----:B------:R-:W-:Y:S01]  /*1270*/  SEL R23, R34, RZ, P6 ;  /* 0x000000ff22177207 */ /* 0x000fe20003000000 */
[--C-:B------:R-:W-:Y:S01]  /*1280*/  @!P2 IMAD R4, R215, c[0x0][0x1c0], R232.reuse ;  /* 0x00007000d704aa24 */ /* 0x100fe200078e02e8 */
[----:B------:R-:W-:Y:S02]  /*1290*/  SHF.R.S32.HI R11, RZ, 0x1f, R232 ;  /* 0x0000001fff0b7819 */ /* 0x000fe400000114e8 */
[----:B------:R-:W-:Y:S01]  /*12a0*/  @!P3 IADD3 R6, -R6, RZ, RZ ;  /* 0x000000ff0606b210 */ /* 0x000fe20007ffe1ff */
[----:B------:R-:W-:Y:S01]  /*12b0*/  @!P2 IMAD R249, R4, c[0x0][0x214], RZ ;  /* 0x0000850004f9aa24 */ /* 0x000fe200078e02ff */
[----:B------:R-:W-:-:S02]  /*12c0*/  @!P4 LOP3.LUT R6, RZ, c[0x0][0x1c8], RZ, 0x33, !PT ;  /* 0x00007200ff06ca12 */ /* 0x000fc400078e33ff */
[----:B------:R-:W-:Y:S02]  /*12d0*/  SHF.R.S32.HI R4, RZ, 0x1f, R227 ;  /* 0x0000001fff047819 */ /* 0x000fe400000114e3 */
[----:B------:R-:W-:Y:S02]  /*12e0*/  SEL R16, R16, RZ, P6 ;  /* 0x000000ff10107207 */ /* 0x000fe40003000000 */
[----:B------:R-:W-:Y:S02]  /*12f0*/  IADD3 R19, R33, R19, RZ ;  /* 0x0000001321137210 */ /* 0x000fe40007ffe0ff */
[----:B------:R-:W-:Y:S01]  /*1300*/  SHF.R.S32.HI R5, RZ, 0x1f, R6 ;  /* 0x0000001fff057819 */ /* 0x000fe20000011406 */
[----:B------:R-:W-:Y:S05]  /*1310*/  @!P2 BRA `(.L_x_1396) ;  /* 0x000000700000a947 */ /* 0x000fea0003800000 */
[----:B------:R-:W-:Y:S01]  /*1320*/  @!P1 IMAD R24, R215, c[0x0][0x224], RZ ;  /* 0x00008900d7189a24 */ /* 0x000fe200078e02ff */
[----:B------:R-:W-:Y:S02]  /*1330*/  MOV R18, 0x80 ;  /* 0x0000008000127802 */ /* 0x000fe40000000f00 */
[----:B------:R-:W-:-:S02]  /*1340*/  MOV R17, c[0x0][0x210] ;  /* 0x0000840000117a02 */ /* 0x000fc40000000f00 */
[----:B------:R-:W-:-:S03]  /*1350*/  LEA R29, R215, R24, 0x7 ;  /* 0x00000018d71d7211 */ /* 0x000fc600078e38ff */
[----:B------:R-:W-:-:S04]  /*1360*/  IMAD R17, R18, R17, c[0x0][0x234] ;  /* 0x00008d0012117624 */ /* 0x000fc800078e0211 */
[----:B------:R-:W-:Y:S01]  /*1370*/  IMAD R229, R17, R232, R29 ;  /* 0x000000e811e57224 */ /* 0x000fe200078e021d */
[----:B------:R-:W-:Y:S05]  /*1380*/  BRA `(.L_x_1397) ;  /* 0x0000002000007947 */ /* 0x000fea0003800000 */
.L_x_1396:
[----:B------:R-:W-:-:S04]  /*1390*/  IMAD R229, R215, c[0x0][0x1c0], R232 ;  /* 0x00007000d7e57a24 */ /* 0x000fc800078e02e8 */
[----:B------:R-:W-:Y:S02]  /*13a0*/  IMAD R229, R229, c[0x0][0x224], RZ ;  /* 0x00008900e5e57a24 */ /* 0x000fe400078e02ff */
.L_x_1397:
[----:B------:R-:W-:Y:S01]  /*13b0*/  IMAD R18, R22, c[0x0][0x1c0], RZ ;  /* 0x0000700016127a24 */ /* 0x000fe200078e02ff */
[----:B------:R-:W-:Y:S01]  /*13c0*/  IADD3 R28, P1, R212, R28, RZ ;  /* 0x0000001cd41c7210 */ /* 0x000fe20007f3e0ff */
[----:B------:R-:W-:Y:S01]  /*13d0*/  IMAD R17, R21, c[0x0][0x370], RZ ;  /* 0x0000dc0015117a24 */ /* 0x000fe200078e02ff */
[----:B------:R-:W-:Y:S01]  /*13e0*/  SHF.R.S32.HI R213, RZ, 0x1f, R212 ;  /* 0x0000001fffd57819 */ /* 0x000fe200000114d4 */
[----:B------:R-:W-:Y:S01]  /*13f0*/  IMAD.SHL.U32 R24, R18, 0x40, RZ ;  /* 0x0000004012187824 */ /* 0x000fe200078e00ff */
[----:B------:R-:W-:Y:S01]  /*1400*/  BSSY B1, `(.L_x_1393) ;  /* 0x0000676000017945 */ /* 0x000fe20003800000 */
[C---:B------:R-:W-:Y:S01]  /*1410*/  IMAD R26, R30.reuse, c[0x0][0x374], R17 ;  /* 0x0000dd001e1a7a24 */ /* 0x040fe200078e0211 */
[----:B------:R-:W-:Y:S01]  /*1420*/  IADD3 R17, P3, R211, R30, RZ ;  /* 0x0000001ed3117210 */ /* 0x000fe20007f7e0ff */
[----:B------:R-:W-:Y:S01]  /*1430*/  IMAD.IADD R225, R227, 0x1, R240 ;  /* 0x00000001e3e17824 */ /* 0x000fe200078e02f0 */
[----:B------:R-:W-:Y:S01]  /*1440*/  IADD3.X R29, R213, R27, RZ, P1, !PT ;  /* 0x0000001bd51d7210 */ /* 0x000fe20000ffe4ff */
[----:B------:R-:W-:Y:S01]  /*1450*/  IMAD.IADD R229, R30, 0x1, R229 ;  /* 0x000000011ee57824 */ /* 0x000fe200078e02e5 */
[----:B------:R-:W-:Y:S01]  /*1460*/  IADD3 R22, P2, P1, R32, R24, R31 ;  /* 0x0000001820167210 */ /* 0x000fe2000795e01f */
[----:B------:R-:W-:Y:S01]  /*1470*/  IMAD.MOV.U32 R248, RZ, RZ, 0x4 ;  /* 0x00000004fff87424 */ /* 0x000fe200078e00ff */
[----:B------:R-:W-:Y:S01]  /*1480*/  SHF.R.S32.HI R24, RZ, 0x1f, R24 ;  /* 0x0000001fff187819 */ /* 0x000fe20000011418 */
[----:B------:R-:W-:Y:S01]  /*1490*/  IMAD.WIDE.U32 R28, R30, c[0x0][0x370], R28 ;  /* 0x0000dc001e1c7a25 */ /* 0x000fe200078e001c */
[----:B------:R-:W-:-:S02]  /*14a0*/  IADD3.X R21, R214, R21, RZ, P3, !PT ;  /* 0x00000015d6157210 */ /* 0x000fc40001ffe4ff */
[----:B------:R-:W-:Y:S01]  /*14b0*/  IADD3.X R19, R19, R24, R25, P2, P1 ;  /* 0x0000001813137210 */ /* 0x000fe200017e2419 */
[----:B------:R-:W-:Y:S01]  /*14c0*/  IMAD.IADD R27, R29, 0x1, R26 ;  /* 0x000000011d1b7824 */ /* 0x000fe200078e021a */
[----:B------:R-:W-:Y:S01]  /*14d0*/  IADD3 R20, P2, P1, R23, R22, R20 ;  /* 0x0000001617147210 */ /* 0x000fe2000795e014 */
[----:B------:R-:W-:Y:S01]  /*14e0*/  IMAD R22, R21, c[0x0][0x190], RZ ;  /* 0x0000640015167a24 */ /* 0x000fe200078e02ff */
[----:B------:R-:W-:Y:S01]  /*14f0*/  IADD3 R21, R225, -c[0x0][0x2e8], -R238 ;  /* 0x8000ba00e1157a10 */ /* 0x000fe20007ffe8ee */
[----:B------:R-:W-:Y:S01]  /*1500*/  IMAD.MOV.U32 R26, RZ, RZ, R28 ;  /* 0x000000ffff1a7224 */ /* 0x000fe200078e001c */
[----:B------:R-:W-:Y:S01]  /*1510*/  IADD3.X R16, R16, R19, R13, P2, P1 ;  /* 0x0000001310107210 */ /* 0x000fe200017e240d */
[C---:B------:R-:W-:Y:S02]  /*1520*/  IMAD R25, R17.reuse, c[0x0][0x194], R22 ;  /* 0x0000650011197a24 */ /* 0x040fe400078e0216 */
[----:B------:R-:W-:-:S04]  /*1530*/  IMAD.WIDE.U32 R28, R17, c[0x0][0x190], R212 ;  /* 0x00006400111c7a25 */ /* 0x000fc800078e00d4 */
[----:B------:R-:W-:Y:S01]  /*1540*/  IMAD R17, R209, R18, R208 ;  /* 0x00000012d1117224 */ /* 0x000fe200078e02d0 */
[----:B------:R-:W-:Y:S01]  /*1550*/  SHF.R.S32.HI R18, RZ, 0x1f, R21 ;  /* 0x0000001fff127819 */ /* 0x000fe20000011415 */
[----:B------:R-:W-:Y:S01]  /*1560*/  IMAD R23, R11, c[0x0][0x378], RZ ;  /* 0x0000de000b177a24 */ /* 0x000fe200078e02ff */
[----:B------:R-:W-:Y:S01]  /*1570*/  IADD3 R22, P2, R15, R28, RZ ;  /* 0x0000001c0f167210 */ /* 0x000fe20007f5e0ff */
[----:B------:R-:W-:Y:S01]  /*1580*/  IMAD.WIDE.U32 R26, R232, c[0x0][0x378], R26 ;  /* 0x0000de00e81a7a25 */ /* 0x000fe200078e001a */
[----:B------:R-:W-:Y:S02]  /*1590*/  LEA.HI R18, R18, R21, RZ, 0x6 ;  /* 0x0000001512127211 */ /* 0x000fe400078f30ff */
[----:B------:R-:W-:Y:S01]  /*15a0*/  IADD3 R20, P1, R17, R20, RZ ;  /* 0x0000001411147210 */ /* 0x000fe20007f3e0ff */
[----:B------:R-:W-:Y:S01]  /*15b0*/  IMAD R23, R232, c[0x0][0x37c], R23 ;  /* 0x0000df00e8177a24 */ /* 0x000fe200078e0217 */
[----:B------:R-:W-:Y:S01]  /*15c0*/  SHF.R.S32.HI R18, RZ, 0x6, R18 ;  /* 0x00000006ff127819 */ /* 0x000fe20000011412 */
[----:B------:R-:W-:Y:S01]  /*15d0*/  IMAD R13, R11, c[0x0][0x1a8], RZ ;  /* 0x00006a000b0d7a24 */ /* 0x000fe200078e02ff */
[----:B------:R-:W-:Y:S01]  /*15e0*/  LEA.HI.X.SX32 R17, R17, R16, 0x1, P1 ;  /* 0x0000001011117211 */ /* 0x000fe200008f0eff */
[----:B------:R-:W-:Y:S01]  /*15f0*/  IMAD.IADD R249, R30, 0x1, R249 ;  /* 0x000000011ef97824 */ /* 0x000fe200078e02f9 */
[----:B------:R-:W-:Y:S01]  /*1600*/  IMNMX R224, RZ, R18, !PT ;  /* 0x00000012ffe07217 */ /* 0x000fe20007800200 */
[----:B------:R-:W-:Y:S01]  /*1610*/  IMAD R13, R232, c[0x0][0x1ac], R13 ;  /* 0x00006b00e80d7a24 */ /* 0x000fe200078e020d */
[----:B------:R-:W-:Y:S01]  /*1620*/  IADD3 R27, R27, R23, RZ ;  /* 0x000000171b1b7210 */ /* 0x000fe20007ffe0ff */
[----:B------:R-:W-:Y:S01]  /*1630*/  IMAD.WIDE R228, R229, R248, c[0x0][0x3c8] ;  /* 0x0000f200e5e47625 */ /* 0x000fe200078e02f8 */
[----:B------:R-:W-:-:S02]  /*1640*/  ISETP.GT.AND P4, PT, R237, R224, PT ;  /* 0x000000e0ed00720c */ /* 0x000fc40003f84270 */
[----:B------:R-:W-:Y:S01]  /*1650*/  IADD3.X R23, R14, R29, R25, P2, !PT ;  /* 0x0000001d0e177210 */ /* 0x000fe200017fe419 */
[----:B------:R-:W-:Y:S01]  /*1660*/  IMAD R14, R214, c[0x0][0x370], RZ ;  /* 0x0000dc00d60e7a24 */ /* 0x000fe200078e02ff */
[C---:B------:R-:W-:Y:S01]  /*1670*/  LEA R250, P1, R20.reuse, c[0x0][0x350], 0x2 ;  /* 0x0000d40014fa7a11 */ /* 0x040fe200078210ff */
[----:B------:R-:W-:Y:S01]  /*1680*/  IMAD.WIDE.U32 R26, R211, c[0x0][0x370], R26 ;  /* 0x0000dc00d31a7a25 */ /* 0x000fe200078e001a */
[----:B------:R-:W-:Y:S02]  /*1690*/  IADD3 R237, R237, -0x1, RZ ;  /* 0xffffffffeded7810 */ /* 0x000fe40007ffe0ff */
[----:B------:R-:W-:Y:S01]  /*16a0*/  LEA.HI.X R251, R20, c[0x0][0x354], R17, 0x2, P1 ;  /* 0x0000d50014fb7a11 */ /* 0x000fe200008f1411 */
[----:B------:R-:W-:Y:S01]  /*16b0*/  IMAD.WIDE.U32 R22, R232, c[0x0][0x1a8], R22 ;  /* 0x00006a00e8167a25 */ /* 0x000fe200078e0016 */
[----:B------:R-:W-:-:S03]  /*16c0*/  LEA R244, P2, R26, c[0x0][0x330], 0x1 ;  /* 0x0000cc001af47a11 */ /* 0x000fc600078408ff */
[----:B------:R-:W-:Y:S01]  /*16d0*/  IMAD R14, R211, c[0x0][0x374], R14 ;  /* 0x0000dd00d30e7a24 */ /* 0x000fe200078e020e */
[C---:B------:R-:W-:Y:S01]  /*16e0*/  LEA R246, P3, R22.reuse, c[0x0][0x160], 0x1 ;  /* 0x0000580016f67a11 */ /* 0x040fe200078608ff */
[----:B------:R-:W-:Y:S02]  /*16f0*/  IMAD.IADD R13, R23, 0x1, R13 ;  /* 0x00000001170d7824 */ /* 0x000fe400078e020d */
[----:B------:R-:W-:Y:S01]  /*1700*/  IMAD.WIDE R248, R249, R248, c[0x0][0x200] ;  /* 0x00008000f9f87625 */ /* 0x000fe200078e02f8 */
[----:B------:R-:W-:Y:S02]  /*1710*/  IADD3 R14, R27, R14, RZ ;  /* 0x0000000e1b0e7210 */ /* 0x000fe40007ffe0ff */
[----:B------:R-:W-:Y:S02]  /*1720*/  LEA.HI.X R247, R22, c[0x0][0x164], R13, 0x1, P3 ;  /* 0x0000590016f77a11 */ /* 0x000fe400018f0c0d */
        /* <DEDUP_REMOVED lines=15> */
.L_x_1399:
        /* <DEDUP_REMOVED lines=15> */
.L_x_1400:
        /* <DEDUP_REMOVED lines=24> */
.L_x_1402:
[----:B------:R-:W-:Y:S05]  /*1a90*/  BSYNC B0 ;  /* 0x0000000000007941 */ /* 0x000fea0003800000 */
.L_x_1401:
[----:B------:R-:W-:Y:S01]  /*1aa0*/  IADD3 R9, R211, 0x20, RZ ;  /* 0x00000020d3097810 */ /* 0x000fe20007ffe0ff */
[----:B------:R-:W-:Y:S03]  /*1ab0*/  BSSY B0, `(.L_x_1403) ;  /* 0x000000f000007945 */ /* 0x000fe60003800000 */
[----:B------:R-:W-:-:S13]  /*1ac0*/  ISETP.GE.AND P0, PT, R9, R238, PT ;  /* 0x000000ee0900720c */ /* 0x000fda0003f06270 */
[----:B------:R-:W-:Y:S05]  /*1ad0*/  @P0 BRA `(.L_x_1404) ;  /* 0x000000c000000947 */ /* 0x000fea0003800000 */
[----:B------:R-:W-:Y:S02]  /*1ae0*/  IADD3 R9, P2, R211, 0x20, RZ ;  /* 0x00000020d3097810 */ /* 0x000fe40007f5e0ff */
[----:B------:R-:W-:Y:S02]  /*1af0*/  MOV R13, R7 ;  /* 0x00000007000d7202 */ /* 0x000fe40000000f00 */
        /* <DEDUP_REMOVED lines=9> */
[----:B------:R2:W-:Y:S02]  /*1b90*/  STG.E.128 [R14.64+0x100], RZ ;  /* 0x000100ff0e007986 */ /* 0x0005e4000c101d06 */
.L_x_1404:
[----:B------:R-:W-:Y:S05]  /*1ba0*/  BSYNC B0 ;  /* 0x0000000000007941 */ /* 0x000fea0003800000 */
.L_x_1403:
        /* <DEDUP_REMOVED lines=21> */
.L_x_1406:
[----:B------:R-:W-:Y:S05]  /*1d00*/  BSYNC B0 ;  /* 0x0000000000007941 */ /* 0x000fea0003800000 */
.L_x_1405:
        /* <DEDUP_REMOVED lines=14> */
.L_x_1398:
[----:B------:R-:W-:Y:S01]  /*1df0*/  IMAD R11, R237, -0x40, R240 ;  /* 0xffffffc0ed0b7824 */ /* 0x000fe200078e02f0 */
[----:B------:R-:W-:Y:S01]  /*1e00*/  IADD3 R13, R211, 0x20, RZ ;  /* 0x00000020d30d7810 */ /* 0x000fe20007ffe0ff */
[----:B------:R-:W-:Y:S01]  /*1e10*/  IMAD R12, R219, -0x40, R238 ;  /* 0xffffffc0db0c7824 */ /* 0x000fe200078e02ee */
[----:B------:R-:W-:Y:S01]  /*1e20*/  @P6 BAR.SYNC.DEFER_BLOCKING 0x0 ;  /* 0x0000000000006b1d */ /* 0x000fe20000010000 */
[----:B------:R-:W-:Y:S01]  /*1e30*/  IMAD.WIDE.U32 R18, R227, c[0x0][0x198], R212 ;  /* 0x00006600e3127a25 */ /* 0x000fe200078e00d4 */
[----:B------:R-:W-:-:S02]  /*1e40*/  ISETP.GE.AND P3, PT, R13, R11, PT ;  /* 0x0000000b0d00720c */ /* 0x000fc40003f66270 */
[-C--:B------:R-:W-:Y:S01]  /*1e50*/  ISETP.GE.AND P1, PT, R13, R12.reuse, PT ;  /* 0x0000000c0d00720c */ /* 0x080fe20003f26270 */
[----:B------:R-:W-:Y:S01]  /*1e60*/  IMAD R14, R4, c[0x0][0x198], RZ ;  /* 0x00006600040e7a24 */ /* 0x000fe200078e02ff */
[----:B------:R-:W-:Y:S01]  /*1e70*/  ISETP.GE.AND P2, PT, R211, R12, PT ;  /* 0x0000000cd300720c */ /* 0x000fe20003f46270 */
[----:B------:R-:W-:Y:S01]  /*1e80*/  IMAD.WIDE.U32 R16, R227, c[0x0][0x1a0], R212 ;  /* 0x00006800e3107a25 */ /* 0x000fe200078e00d4 */
[----:B------:R-:W-:-:S03]  /*1e90*/  IADD3 R18, P4, R8, R18, RZ ;  /* 0x0000001208127210 */ /* 0x000fc60007f9e0ff */
[----:B------:R-:W-:Y:S01]  /*1ea0*/  IMAD R12, R4, c[0x0][0x1a0], RZ ;  /* 0x00006800040c7a24 */ /* 0x000fe200078e02ff */
[----:B------:R-:W-:Y:S01]  /*1eb0*/  IADD3 R16, P0, R10, R16, RZ ;  /* 0x000000100a107210 */ /* 0x000fe20007f1e0ff */
[----:B------:R-:W-:Y:S01]  /*1ec0*/  IMAD.MOV.U32 R192, RZ, RZ, 0x40 ;  /* 0x00000040ffc07424 */ /* 0x000fe200078e00ff */
[----:B------:R-:W-:Y:S01]  /*1ed0*/  LEA.HI R10, R237, R237, RZ, 0x1 ;  /* 0x000000eded0a7211 */ /* 0x000fe200078f08ff */
[C---:B------:R-:W-:Y:S02]  /*1ee0*/  IMAD R4, R227.reuse, c[0x0][0x19c], R14 ;  /* 0x00006700e3047a24 */ /* 0x040fe400078e020e */
[----:B------:R-:W-:Y:S01]  /*1ef0*/  IMAD R8, R227, c[0x0][0x1a4], R12 ;  /* 0x00006900e3087a24 */ /* 0x000fe200078e020c */
[----:B------:R-:W-:Y:S01]  /*1f00*/  LOP3.LUT R10, R10, 0xfffffffe, RZ, 0xc0, !PT ;  /* 0xfffffffe0a0a7812 */ /* 0x000fe200078ec0ff */
[C---:B------:R-:W-:Y:S01]  /*1f10*/  IMAD.WIDE.U32 R14, R192.reuse, c[0x0][0x370], RZ ;  /* 0x0000dc00c00e7a25 */ /* 0x040fe200078e00ff */
[----:B------:R-:W-:Y:S02]  /*1f20*/  IADD3.X R19, R7, R19, R4, P4, !PT ;  /* 0x0000001307137210 */ /* 0x000fe400027fe404 */
[----:B------:R-:W-:Y:S01]  /*1f30*/  IADD3.X R17, R9, R17, R8, P0, !PT ;  /* 0x0000001109117210 */ /* 0x000fe200007fe408 */
[----:B------:R-:W-:Y:S01]  /*1f40*/  IMAD.WIDE.U32 R20, R192, c[0x0][0x190], RZ ;  /* 0x00006400c0147a25 */ /* 0x000fe200078e00ff */
[----:B------:R-:W-:-:S03]  /*1f50*/  @!P3 IADD3 R12, P5, R244, R14, RZ ;  /* 0x0000000ef40cb210 */ /* 0x000fc60007fbe0ff */
[----:B------:R-:W-:Y:S01]  /*1f60*/  IMAD R13, R192, c[0x0][0x374], RZ ;  /* 0x0000dd00c00d7a24 */ /* 0x000fe200078e02ff */
[----:B------:R-:W-:Y:S01]  /*1f70*/  @!P3 IADD3 R14, P0, R246, R20, RZ ;  /* 0x00000014f60eb210 */ /* 0x000fe20007f1e0ff */
[----:B------:R-:W-:Y:S02]  /*1f80*/  IMAD R7, R5, c[0x0][0x1b0], RZ ;  /* 0x00006c0005077a24 */ /* 0x000fe400078e02ff */
[----:B------:R-:W-:Y:S01]  /*1f90*/  IMAD R9, R192, c[0x0][0x194], RZ ;  /* 0x00006500c0097a24 */ /* 0x000fe200078e02ff */
[----:B------:R-:W-:Y:S01]  /*1fa0*/  @!P3 IADD3.X R13, R245, R15, R13, P5, !PT ;  /* 0x0000000ff50db210 */ /* 0x000fe20002ffe40d */
[----:B------:R-:W-:Y:S02]  /*1fb0*/  IMAD R5, R5, c[0x0][0x1b8], RZ ;  /* 0x00006e0005057a24 */ /* 0x000fe400078e02ff */
[C---:B------:R-:W-:Y:S01]  /*1fc0*/  IMAD R7, R6.reuse, c[0x0][0x1b4], R7 ;  /* 0x00006d0006077a24 */ /* 0x040fe200078e0207 */
[----:B------:R-:W-:Y:S01]  /*1fd0*/  @!P3 IADD3.X R15, R247, R21, R9, P0, !PT ;  /* 0x00000015f70fb210 */ /* 0x000fe200007fe409 */
[C---:B------:R-:W-:Y:S01]  /*1fe0*/  IMAD R4, R6.reuse, c[0x0][0x1bc], R5 ;  /* 0x00006f0006047a24 */ /* 0x040fe200078e0205 */
[----:B------:R-:W-:Y:S01]  /*1ff0*/  @!P1 IADD3 R5, P0, R211, 0x20, RZ ;  /* 0x00000020d3059810 */ /* 0x000fe20007f1e0ff */
[----:B------:R-:W-:-:S04]  /*2000*/  IMAD.WIDE.U32 R22, R6, c[0x0][0x1b0], R18 ;  /* 0x00006c0006167a25 */ /* 0x000fc800078e0012 */
[----:B------:R-:W-:Y:S01]  /*2010*/  IMAD.WIDE.U32 R16, R6, c[0x0][0x1b8], R16 ;  /* 0x00006e0006107a25 */ /* 0x000fe200078e0010 */
[----:B------:R-:W-:-:S03]  /*2020*/  @!P1 MOV R18, R22 ;  /* 0x0000001600129202 */ /* 0x000fc60000000f00 */
[----:B------:R-:W-:Y:S02]  /*2030*/  @!P1 IMAD.X R6, RZ, RZ, R214, P0 ;  /* 0x000000ffff069224 */ /* 0x000fe400000e06d6 */
[----:B------:R-:W-:Y:S02]  /*2040*/  IMAD.IADD R23, R23, 0x1, R7 ;  /* 0x0000000117177824 */ /* 0x000fe400078e0207 */
[----:B------:R-:W-:Y:S02]  /*2050*/  @!P1 IMAD R6, R6, c[0x0][0x198], RZ ;  /* 0x0000660006069a24 */ /* 0x000fe400078e02ff */
[----:B------:R-:W-:Y:S02]  /*2060*/  @!P1 IMAD.MOV.U32 R19, RZ, RZ, R23 ;  /* 0x000000ffff139224 */ /* 0x000fe400078e0017 */
[----:B------:R-:W-:Y:S01]  /*2070*/  @!P1 IMAD R7, R5, c[0x0][0x19c], R6 ;  /* 0x0000670005079a24 */ /* 0x000fe200078e0206 */
[----:B------:R-:W-:Y:S01]  /*2080*/  @!P1 IADD3 R6, P4, R211, 0x20, RZ ;  /* 0x00000020d3069810 */ /* 0x000fe20007f9e0ff */
[----:B------:R-:W-:-:S02]  /*2090*/  @!P2 IMAD R8, R214, c[0x0][0x198], RZ ;  /* 0x00006600d608aa24 */ /* 0x000fc400078e02ff */
[----:B------:R-:W-:-:S04]  /*20a0*/  @!P1 IMAD.WIDE.U32 R18, R5, c[0x0][0x198], R18 ;  /* 0x0000660005129a25 */ /* 0x000fc800078e0012 */
[----:B------:R-:W-:Y:S01]  /*20b0*/  @!P1 IMAD.X R5, RZ, RZ, R214, P4 ;  /* 0x000000ffff059224 */ /* 0x000fe200020e06d6 */
[C---:B------:R-:W-:Y:S01]  /*20c0*/  ISETP.GE.AND P4, PT, R211.reuse, R11, PT ;  /* 0x0000000bd300720c */ /* 0x040fe20003f86270 */
[----:B------:R-:W-:Y:S01]  /*20d0*/  @!P2 IMAD R8, R211, c[0x0][0x19c], R8 ;  /* 0x00006700d308aa24 */ /* 0x000fe200078e0208 */
[----:B------:R-:W-:Y:S01]  /*20e0*/  @!P1 IADD3 R7, R19, R7, RZ ;  /* 0x0000000713079210 */ /* 0x000fe20007ffe0ff */
[----:B------:R-:W-:-:S04]  /*20f0*/  @!P2 IMAD.WIDE.U32 R22, R211, c[0x0][0x198], R22 ;  /* 0x00006600d316aa25 */ /* 0x000fc800078e0016 */
[----:B------:R-:W-:Y:S01]  /*2100*/  IMAD.IADD R9, R237, 0x1, -R10 ;  /* 0x00000001ed097824 */ /* 0x000fe200078e0a0a */
[----:B------:R-:W-:Y:S01]  /*2110*/  @!P2 IADD3 R8, R23, R8, RZ ;  /* 0x000000081708a210 */ /* 0x000fe20007ffe0ff */
[----:B------:R-:W-:Y:S01]  /*2120*/  IMAD.IADD R17, R17, 0x1, R4 ;  /* 0x0000000111117824 */ /* 0x000fe200078e0204 */
[C---:B------:R-:W-:Y:S01]  /*2130*/  @!P2 LEA R20, P0, R22.reuse, c[0x0][0x168], 0x1 ;  /* 0x00005a001614aa11 */ /* 0x040fe200078008ff */
[----:B------:R-:W-:Y:S02]  /*2140*/  @!P1 IMAD R5, R5, c[0x0][0x1a0], RZ ;  /* 0x0000680005059a24 */ /* 0x000fe400078e02ff */
[----:B------:R1:W-:Y:S01]  /*2150*/  @P4 STS.128 [R217+0xc000], RZ ;  /* 0x00c000ffd9004388 */ /* 0x0003e20000000c00 */
[----:B------:R-:W-:Y:S01]  /*2160*/  @!P2 LEA.HI.X R21, R22, c[0x0][0x16c], R8, 0x1, P0 ;  /* 0x00005b001615aa11 */ /* 0x000fe200000f0c08 */
[----:B------:R-:W-:Y:S01]  /*2170*/  @!P1 IMAD.MOV.U32 R22, RZ, RZ, R16 ;  /* 0x000000ffff169224 */ /* 0x000fe200078e0010 */
[C---:B------:R-:W-:Y:S01]  /*2180*/  @!P1 LEA R8, P5, R18.reuse, c[0x0][0x168], 0x1 ;  /* 0x00005a0012089a11 */ /* 0x040fe200078a08ff */
[----:B------:R1:W-:Y:S01]  /*2190*/  @P4 STS.128 [R217+0xe000], RZ ;  /* 0x00e000ffd9004388 */ /* 0x0003e20000000c00 */
[----:B------:R-:W-:Y:S01]  /*21a0*/  ISETP.NE.AND P0, PT, R9, 0x1, PT ;  /* 0x000000010900780c */ /* 0x000fe20003f05270 */
[----:B------:R-:W-:Y:S01]  /*21b0*/  @!P1 IMAD.MOV.U32 R23, RZ, RZ, R17 ;  /* 0x000000ffff179224 */ /* 0x000fe200078e0011 */
[----:B------:R-:W-:Y:S01]  /*21c0*/  @!P1 LEA.HI.X R9, R18, c[0x0][0x16c], R7, 0x1, P5 ;  /* 0x00005b0012099a11 */ /* 0x000fe200028f0c07 */
[----:B------:R1:W-:Y:S01]  /*21d0*/  @P4 STS.128 [R217+0x10000], RZ ;  /* 0x010000ffd9004388 */ /* 0x0003e20000000c00 */
[----:B------:R-:W-:Y:S01]  /*21e0*/  IADD3 R7, R210, 0x3000, RZ ;  /* 0x00003000d2077810 */ /* 0x000fe20007ffe0ff */
[----:B------:R-:W-:-:S02]  /*21f0*/  @!P1 IMAD R5, R6, c[0x0][0x1a4], R5 ;  /* 0x0000690006059a24 */ /* 0x000fc400078e0205 */
[----:B------:R-:W-:Y:S01]  /*2200*/  @!PT LDS RZ, [RZ] ;  /* 0x00000000fffff984 */ /* 0x000fe20000000800 */
[----:B------:R-:W-:Y:S01]  /*2210*/  @!PT LDS RZ, [RZ] ;  /* 0x00000000fffff984 */ /* 0x000fe20000000800 */
[----:B------:R-:W-:Y:S01]  /*2220*/  @!PT LDS RZ, [RZ] ;  /* 0x00000000fffff984 */ /* 0x000fe20000000800 */
[----:B------:R1:W-:Y:S01]  /*2230*/  @!P4 LDGSTS.E.BYPASS.LTC128B.128 [R217+0xc000], [R244.64] ;  /* 0x0c000000f4d9cfae */ /* 0x0003e2000b901d46 */
[----:B------:R-:W-:Y:S01]  /*2240*/  SEL R7, R7, R210, !P0 ;  /* 0x000000d207077207 */ /* 0x000fe20004000000 */
[----:B------:R-:W-:Y:S02]  /*2250*/  @!P1 IMAD.WIDE.U32 R22, R6, c[0x0][0x1a0], R22 ;  /* 0x0000680006169a25 */ /* 0x000fe400078e0016 */
[----:B------:R1:W-:Y:S01]  /*2260*/  @!P4 LDGSTS.E.BYPASS.LTC128B.128 [R217+0xe000], [R244.64+0x80] ;  /* 0x0e000080f4d9cfae */ /* 0x0003e2000b901d46 */
[----:B------:R-:W-:Y:S01]  /*2270*/  SHF.L.U32 R236, R7, 0x1, RZ ;  /* 0x0000000107ec7819 */ /* 0x000fe200000006ff */
[----:B------:R-:W-:Y:S01]  /*2280*/  @!P2 IMAD R4, R214, c[0x0][0x1a0], RZ ;  /* 0x00006800d604aa24 */ /* 0x000fe200078e02ff */
[----:B------:R-:W-:Y:S01]  /*2290*/  @!P1 LEA R18, P5, R22, c[0x0][0x170], 0x1 ;  /* 0x00005c0016129a11 */ /* 0x000fe200078a08ff */
[----:B------:R1:W-:Y:S01]  /*22a0*/  @!P4 LDGSTS.E.BYPASS.LTC128B.128 [R217+0x10000], [R244.64+0x100] ;  /* 0x10000100f4d9cfae */ /* 0x0003e2000b901d46 */
[----:B------:R-:W-:-:S03]  /*22b0*/  @!P2 IMAD.WIDE.U32 R16, R211, c[0x0][0x1a0], R16 ;  /* 0x00006800d310aa25 */ /* 0x000fc600078e0010 */
[----:B------:R1:W-:Y:S01]  /*22c0*/  @P3 STS.128 [R217+0xd000], RZ ;  /* 0x00d000ffd9003388 */ /* 0x0003e20000000c00 */
[----:B------:R-:W-:Y:S01]  /*22d0*/  @!P2 IMAD R4, R211, c[0x0][0x1a4], R4 ;  /* 0x00006900d304aa24 */ /* 0x000fe200078e0204 */
[----:B------:R-:W-:Y:S01]  /*22e0*/  @!P2 LEA R24, P6, R16, c[0x0][0x170], 0x1 ;  /* 0x00005c001018aa11 */ /* 0x000fe200078c08ff */
[----:B------:R-:W-:Y:S01]  /*22f0*/  @!P1 IMAD.IADD R5, R23, 0x1, R5 ;  /* 0x0000000117059824 */ /* 0x000fe200078e0205 */
[----:B------:R1:W-:Y:S01]  /*2300*/  @P3 STS.128 [R217+0xf000], RZ ;  /* 0x00f000ffd9003388 */ /* 0x0003e20000000c00 */
[----:B------:R-:W-:-:S03]  /*2310*/  @!P2 IMAD.IADD R4, R17, 0x1, R4 ;  /* 0x000000011104a824 */ /* 0x000fc600078e0204 */
[----:B------:R1:W-:Y:S01]  /*2320*/  @P3 STS.128 [R217+0x11000], RZ ;  /* 0x011000ffd9003388 */ /* 0x0003e20000000c00 */
[----:B------:R-:W-:Y:S02]  /*2330*/  @!P1 LEA.HI.X R19, R22, c[0x0][0x174], R5, 0x1, P5 ;  /* 0x00005d0016139a11 */ /* 0x000fe400028f0c05 */
[----:B------:R-:W-:Y:S01]  /*2340*/  @!P2 LEA.HI.X R25, R16, c[0x0][0x174], R4, 0x1, P6 ;  /* 0x00005d001019aa11 */ /* 0x000fe200030f0c04 */
[----:B------:R-:W-:Y:S01]  /*2350*/  @!PT LDS RZ, [RZ] ;  /* 0x00000000fffff984 */ /* 0x000fe20000000800 */
[----:B------:R-:W-:Y:S01]  /*2360*/  @!PT LDS RZ, [RZ] ;  /* 0x00000000fffff984 */ /* 0x000fe20000000800 */
[----:B------:R-:W-:Y:S01]  /*2370*/  @!PT LDS RZ, [RZ] ;  /* 0x00000000fffff984 */ /* 0x000fe20000000800 */
[----:B------:R2:W-:Y:S04]  /*2380*/  @!P3 LDGSTS.E.BYPASS.LTC128B.128 [R217+0xd000], [R12.64] ;  /* 0x0d0000000cd9bfae */ /* 0x0005e8000b901d46 */
[----:B------:R2:W-:Y:S04]  /*2390*/  @!P3 LDGSTS.E.BYPASS.LTC128B.128 [R217+0xf000], [R12.64+0x80] ;  /* 0x0f0000800cd9bfae */ /* 0x0005e8000b901d46 */
[----:B------:R2:W-:Y:S04]  /*23a0*/  @!P3 LDGSTS.E.BYPASS.LTC128B.128 [R217+0x11000], [R12.64+0x100] ;  /* 0x110001000cd9bfae */ /* 0x0005e8000b901d46 */
[----:B------:R1:W-:Y:S04]  /*23b0*/  @P4 STS [R236], RZ ;  /* 0x000000ffec004388 */ /* 0x0003e80000000800 */
[----:B------:R1:W-:Y:S04]  /*23c0*/  @P4 STS [R236+0x4], RZ ;  /* 0x000004ffec004388 */ /* 0x0003e80000000800 */
[----:B------:R1:W-:Y:S04]  /*23d0*/  @P4 STS [R236+0x8], RZ ;  /* 0x000008ffec004388 */ /* 0x0003e80000000800 */
[----:B------:R1:W-:Y:S04]  /*23e0*/  @P4 STS [R236+0xc], RZ ;  /* 0x00000cffec004388 */ /* 0x0003e80000000800 */
[----:B------:R1:W-:Y:S04]  /*23f0*/  @P4 STS [R236+0x2000], RZ ;  /* 0x002000ffec004388 */ /* 0x0003e80000000800 */
[----:B------:R1:W-:Y:S01]  /*2400*/  @P4 STS [R236+0x2004], RZ ;  /* 0x002004ffec004388 */ /* 0x0003e20000000800 */
[----:B--2---:R-:W-:Y:S01]  /*2410*/  MOV R12, c[0x0][0x308] ;  /* 0x0000c200000c7a02 */ /* 0x004fe20000000f00 */
[----:B------:R-:W-:-:S02]  /*2420*/  IMAD.MOV.U32 R13, RZ, RZ, c[0x0][0x30c] ;  /* 0x0000c300ff0d7624 */ /* 0x000fc400078e00ff */
[----:B------:R1:W-:Y:S04]  /*2430*/  @P4 STS [R236+0x2008], RZ ;  /* 0x002008ffec004388 */ /* 0x0003e80000000800 */
[----:B------:R-:W2:Y:S04]  /*2440*/  LDG.E.64 R6, [R12.64+0x8] ;  /* 0x000008060c067981 */ /* 0x000ea8000c1e1b00 */
[----:B------:R1:W5:Y:S04]  /*2450*/  LDG.E.64 R202, [R12.64] ;  /* 0x000000060cca7981 */ /* 0x000368000c1e1b00 */
        /* <DEDUP_REMOVED lines=50> */
[----:B------:R-:W-:-:S03]  /*2780*/  IADD3 R4, R216, 0x8, RZ ;  /* 0x00000008d8047810 */ /* 0x000fc60007ffe0ff */
        /* <DEDUP_REMOVED lines=10> */
[----:B------:R-:W-:Y:S01]  /*2830*/  @!PT LDS RZ, [RZ] ;  /* 0x00000000fffff984 */ /* 0x000fe20000000800 */
[----:B------:R-:W-:Y:S01]  /*2840*/  @!PT LDS RZ, [RZ] ;  /* 0x00000000fffff984 */ /* 0x000fe20000000800 */
[----:B------:R-:W-:Y:S01]  /*2850*/  @!PT LDS RZ, [RZ] ;  /* 0x00000000fffff984 */ /* 0x000fe20000000800 */
[----:B------:R1:W-:Y:S04]  /*2860*/  @!P1 LDGSTS.E.BYPASS.LTC128B.128 [R217+0x19000], [R18.64] ;  /* 0x1900000012d99fae */ /* 0x0003e8000b901d46 */
[----:B------:R1:W-:Y:S04]  /*2870*/  @!P1 LDGSTS.E.BYPASS.LTC128B.128 [R217+0x1b000], [R18.64+0x80] ;  /* 0x1b00008012d99fae */ /* 0x0003e8000b901d46 */
[----:B------:R1:W-:Y:S01]  /*2880*/  @!P1 LDGSTS.E.BYPASS.LTC128B.128 [R217+0x1d000], [R18.64+0x100] ;  /* 0x1d00010012d99fae */ /* 0x0003e2000b901d46 */
[----:B------:R-:W-:Y:S01]  /*2890*/  ISETP.GE.AND P1, PT, R4, R11, PT ;  /* 0x0000000b0400720c */ /* 0x000fe20003f26270 */
[----:B------:R-:W-:Y:S01]  /*28a0*/  IMAD R5, R215, c[0x0][0x1c0], R232 ;  /* 0x00007000d7057a24 */ /* 0x000fe200078e02e8 */
[----:B------:R-:W-:Y:S01]  /*28b0*/  MOV R235, 0x7f800000 ;  /* 0x7f80000000eb7802 */ /* 0x000fe20000000f00 */
[----:B------:R-:W-:Y:S01]  /*28c0*/  IMAD.MOV.U32 R233, RZ, RZ, 0x7f800000 ;  /* 0x7f800000ffe97424 */ /* 0x000fe200078e00ff */
[----:B------:R-:W0:Y:S01]  /*28d0*/  LDGDEPBAR ;  /* 0x00000000000079af */ /* 0x000e220000000000 */
[----:B---3--:R-:W-:-:S04]  /*28e0*/  IMAD.WIDE R8, R216, 0x4, R248 ;  /* 0x00000004d8087825 */ /* 0x008fc800078e02f8 */
[----:B------:R-:W-:Y:S01]  /*28f0*/  IMAD.SHL.U32 R5, R5, 0x20, RZ ;  /* 0x0000002005057824 */ /* 0x000fe200078e00ff */
[----:B------:R1:W5:Y:S01]  /*2900*/  @!P2 LDG.E R233, [R8.64] ;  /* 0x0000000608e9a981 */ /* 0x000362000c1e1900 */
[----:B------:R-:W-:-:S03]  /*2910*/  SHF.R.S32.HI R231, RZ, 0x1f, R208 ;  /* 0x0000001fffe77819 */ /* 0x000fc600000114d0 */
[----:B------:R1:W5:Y:S01]  /*2920*/  @!P1 LDG.E R235, [R8.64+0x20] ;  /* 0x0000200608eb9981 */ /* 0x000362000c1e1900 */
[----:B------:R-:W-:Y:S01]  /*2930*/  SHF.R.S32.HI R4, RZ, 0x1f, R5 ;  /* 0x0000001fff047819 */ /* 0x000fe20000011405 */
[----:B------:R-:W-:Y:S01]  /*2940*/  IMAD.MOV.U32 R193, RZ, RZ, 0x20 ;  /* 0x00000020ffc17424 */ /* 0x000fe200078e00ff */
[----:B------:R-:W-:Y:S02]  /*2950*/  IADD3 R195, R200, 0x3000, RZ ;  /* 0x00003000c8c37810 */ /* 0x000fe40007ffe0ff */
[----:B------:R-:W-:Y:S02]  /*2960*/  IADD3 R194, R199, 0x3000, RZ ;  /* 0x00003000c7c27810 */ /* 0x000fe40007ffe0ff */
[----:B------:R-:W-:Y:S02]  /*2970*/  SEL R195, R195, R200, !P0 ;  /* 0x000000c8c3c37207 */ /* 0x000fe40004000000 */
[----:B------:R-:W-:Y:S02]  /*2980*/  SEL R194, R194, R199, !P0 ;  /* 0x000000c7c2c27207 */ /* 0x000fe40004000000 */
[----:B------:R-:W-:Y:S01]  /*2990*/  IADD3 R241, -R238, 0x40, R225 ;  /* 0x00000040eef17810 */ /* 0x000fe20007ffe1e1 */
[----:B------:R-:W-:Y:S01]  /*29a0*/  CS2R R142, SRZ ;  /* 0x00000000008e7805 */ /* 0x000fe2000001ff00 */
[----:B------:R-:W-:Y:S01]  /*29b0*/  MOV R234, c[0x0][0x2e4] ;  /* 0x0000b90000ea7a02 */ /* 0x000fe20000000f00 */
        /* <DEDUP_REMOVED lines=54> */
[----:B------:R-:W-:Y:S02]  /*2d20*/  SEL R192, R192, 0xffffffc0, !P2 ;  /* 0xffffffc0c0c07807 */ /* 0x000fe40005000000 */
[----:B------:R-:W-:-:S03]  /*2d30*/  IADD3 R191, R196, R193, RZ ;  /* 0x000000c1c4bf7210 */ /* 0x000fc60007ffe0ff */
[----:B------:R-:W-:Y:S01]  /*2d40*/  IMAD.IADD R189, R196, 0x1, R192 ;  /* 0x00000001c4bd7824 */ /* 0x000fe200078e02c0 */
[----:B-1----:R-:W-:Y:S02]  /*2d50*/  IADD3 R190, R192, R191, RZ ;  /* 0x000000bfc0be7210 */ /* 0x002fe40007ffe0ff */
.L_x_1412:
        /* <DEDUP_REMOVED lines=106> */
.L_x_1408:
        /* <DEDUP_REMOVED lines=9> */
[----:B------:R-:W-:Y:S02]  /*3490*/  IMNMX R31, RZ, R31, !PT ;  /* 0x0000001fff1f7217 */ /* 0x000fe40007800200 */
[-C--:B------:R-:W-:Y:S01]  /*34a0*/  IMNMX R29, R29, R238.reuse, PT ;  /* 0x000000ee1d1d7217 */ /* 0x080fe20003800200 */
[----:B-1----:R-:W-:Y:S05]  /*34b0*/  IMAD.SHL.U32 R21, R21, 0x2, RZ ;  /* 0x0000000215157824 */ /* 0x002fea00078e00ff */
[----:B------:R-:W-:Y:S01]  /*34c0*/  LOP3.LUT R22, R204, 0x6, R21, 0xf8, !PT ;  /* 0x00000006cc167812 */ /* 0x000fe200078ef815 */
[--C-:B------:R-:W-:Y:S02]  /*34d0*/  IMAD.IADD R21, R24, 0x1, R23.reuse ;  /* 0x0000000118157824 */ /* 0x100fe400078e0217 */
[----:B------:R-:W-:Y:S02]  /*34e0*/  IMAD.IADD R23, R20, 0x1, R23 ;  /* 0x0000000114177824 */ /* 0x000fe400078e0217 */
[----:B------:R-:W-:Y:S01]  /*34f0*/  IMAD R22, R219, 0x40, R22 ;  /* 0x00000040db167824 */ /* 0x000fe200078e0216 */
[----:B------:R-:W-:Y:S02]  /*3500*/  IMNMX R21, RZ, R21, !PT ;  /* 0x00000015ff157217 */ /* 0x000fe40007800200 */
[----:B------:R-:W-:Y:S02]  /*3510*/  IMNMX R20, R23, R238, PT ;  /* 0x000000ee17147217 */ /* 0x000fe40003800200 */
        /* <DEDUP_REMOVED lines=55> */
.L_x_1409:
        /* <DEDUP_REMOVED lines=12> */
[C---:B------:R-:W-:Y:S01]  /*3950*/  FSETP.NEU.FTZ.AND P0, PT, R235.reuse, -INF , PT ;  /* 0xff800000eb00780b */ /* 0x040fe20003f1d000 */
[----:B------:R-:W-:Y:S01]  /*3960*/  FMUL.FTZ R21, R235, 1.4426950216293334961 ;  /* 0x3fb8aa3beb157820 */ /* 0x000fe20000410000 */
[----:B------:R-:W-:Y:S01]  /*3970*/  LOP3.LUT R30, R29, R30, R25, 0x96, !PT ;  /* 0x0000001e1d1e7212 */ /* 0x000fe200078e9619 */
[----:B------:R-:W-:Y:S03]  /*3980*/  IMAD.WIDE.U32 R22, R22, -0x2daee0ad, RZ ;  /* 0xd2511f5316167825 */ /* 0x000fe600078e00ff */
[----:B------:R-:W-:Y:S01]  /*3990*/  FSEL R21, R21, RZ, P0 ;  /* 0x000000ff15157208 */ /* 0x000fe20000000000 */
[----:B------:R-:W-:Y:S01]  /*39a0*/  IMAD.WIDE.U32 R30, R30, -0x2daee0ad, RZ ;  /* 0xd2511f531e1e7825 */ /* 0x000fe200078e00ff */
[----:B------:R-:W-:Y:S02]  /*39b0*/  LOP3.LUT R26, R23, R24, R26, 0x96, !PT ;  /* 0x00000018171a7212 */ /* 0x000fe400078e961a */
[----:B------:R-:W-:Y:S01]  /*39c0*/  IADD3 R23, R203, 0x76cf5d0a, RZ ;  /* 0x76cf5d0acb177810 */ /* 0x000fe20007ffe0ff */
[--C-:B------:R-:W-:Y:S01]  /*39d0*/  FFMA.FTZ R167, R8, c[0x0][0x23c], -R20.reuse ;  /* 0x00008f0008a77a23 */ /* 0x100fe20000010814 */
[----:B------:R-:W-:Y:S01]  /*39e0*/  IADD3 R24, R202, 0x3c6ef372, RZ ;  /* 0x3c6ef372ca187810 */ /* 0x000fe20007ffe0ff */
[----:B------:R-:W-:Y:S01]  /*39f0*/  IMAD.WIDE.U32 R26, R26, -0x326172a9, RZ ;  /* 0xcd9e8d571a1a7825 */ /* 0x000fe200078e00ff */
[----:B------:R-:W-:Y:S03]  /*3a00*/  LOP3.LUT R22, R31, R22, R23, 0x96, !PT ;  /* 0x000000161f167212 */ /* 0x000fe600078e9617 */
[----:B------:R-:W-:Y:S01]  /*3a10*/  FFMA.FTZ R166, R16, c[0x0][0x23c], -R20 ;  /* 0x00008f0010a67a23 */ /* 0x000fe20000010814 */
[----:B------:R-:W-:Y:S01]  /*3a20*/  LOP3.LUT R24, R27, R28, R24, 0x96, !PT ;  /* 0x0000001c1b187212 */ /* 0x000fe200078e9618 */
[----:B------:R-:W-:Y:S01]  /*3a30*/  IMAD.WIDE.U32 R22, R22, -0x326172a9, RZ ;  /* 0xcd9e8d5716167825 */ /* 0x000fe200078e00ff */
[----:B------:R-:W-:Y:S01]  /*3a40*/  IADD3 R27, R202, -0x255992d5, RZ ;  /* 0xdaa66d2bca1b7810 */ /* 0x000fe20007ffe0ff */
[----:B------:R-:W-:Y:S01]  /*3a50*/  MUFU.EX2 R167, R167 ;  /* 0x000000a700a77308 */ /* 0x000fe20000000800 */
[----:B------:R-:W-:Y:S01]  /*3a60*/  IADD3 R28, R203, 0x32370b8f, RZ ;  /* 0x32370b8fcb1c7810 */ /* 0x000fe20007ffe0ff */
[----:B------:R-:W-:Y:S01]  /*3a70*/  IMAD.WIDE.U32 R24, R24, -0x2daee0ad, RZ ;  /* 0xd2511f5318187825 */ /* 0x000fe200078e00ff */
[----:B------:R-:W-:Y:S02]  /*3a80*/  LOP3.LUT R26, R23, R26, R27, 0x96, !PT ;  /* 0x0000001a171a7212 */ /* 0x000fe400078e961b */
[----:B------:R-:W-:Y:S01]  /*3a90*/  IADD3 R23, R202, 0x78dde6e4, RZ ;  /* 0x78dde6e4ca177810 */ /* 0x000fe20007ffe0ff */
[----:B------:R-:W-:Y:S01]  /*3aa0*/  FFMA.FTZ R169, R7, c[0x0][0x23c], -R21 ;  /* 0x00008f0007a97a23 */ /* 0x000fe20000010815 */
[----:B------:R-:W-:Y:S01]  /*3ab0*/  LOP3.LUT R28, R25, R30, R28, 0x96, !PT ;  /* 0x0000001e191c7212 */ /* 0x000fe200078e961c */
[----:B------:R-:W-:Y:S01]  /*3ac0*/  IMAD.WIDE.U32 R26, R26, -0x2daee0ad, RZ ;  /* 0xd2511f531a1a7825 */ /* 0x000fe200078e00ff */
[----:B------:R-:W-:Y:S01]  /*3ad0*/  IADD3 R25, R203, -0x126145ec, RZ ;  /* 0xed9eba14cb197810 */ /* 0x000fe20007ffe0ff */
[----:B------:R-:W-:Y:S02]  /*3ae0*/  MUFU.EX2 R166, R166 ;  /* 0x000000a600a67308 */ /* 0x000fe40000000800 */
[----:B------:R-:W-:Y:S01]  /*3af0*/  IMAD.WIDE.U32 R28, R28, -0x326172a9, RZ ;  /* 0xcd9e8d571c1c7825 */ /* 0x000fe200078e00ff */
[----:B------:R-:W-:Y:S02]  /*3b00*/  LOP3.LUT R24, R27, R24, R25, 0x96, !PT ;  /* 0x000000181b187212 */ /* 0x000fe400078e9619 */
[----:B------:R-:W-:Y:S01]  /*3b10*/  IADD3 R27, R202, -0x4ab325aa, RZ ;  /* 0xb54cda56ca1b7810 */ /* 0x000fe20007ffe0ff */
[----:B------:R-:W-:Y:S01]  /*3b20*/  FFMA.FTZ R172, R6, c[0x0][0x23c], -R21 ;  /* 0x00008f0006ac7a23 */ /* 0x000fe20000010815 */
[----:B------:R-:W-:Y:S01]  /*3b30*/  LOP3.LUT R23, R29, R22, R23, 0x96, !PT ;  /* 0x000000161d177212 */ /* 0x000fe200078e9617 */
[----:B------:R-:W-:Y:S01]  /*3b40*/  IMAD.WIDE.U32 R24, R24, -0x326172a9, RZ ;  /* 0xcd9e8d5718187825 */ /* 0x000fe200078e00ff */
[----:B------:R-:W-:Y:S01]  /*3b50*/  IADD3 R22, R202, 0x1715609d, RZ ;  /* 0x1715609dca167810 */ /* 0x000fe20007ffe0ff */
[----:B------:R-:W-:Y:S02]  /*3b60*/  MUFU.EX2 R169, R169 ;  /* 0x000000a900a97308 */ /* 0x000fe40000000800 */
[----:B------:R-:W-:Y:S01]  /*3b70*/  FFMA.FTZ R170, R4, c[0x0][0x23c], -R20 ;  /* 0x00008f0004aa7a23 */ /* 0x000fe20000010814 */
[----:B------:R-:W-:Y:S01]  /*3b80*/  LOP3.LUT R25, R25, R28, R22, 0x96, !PT ;  /* 0x0000001c19197212 */ /* 0x000fe200078e9616 */
[----:B------:R-:W-:Y:S01]  /*3b90*/  IMAD.WIDE.U32 R28, R23, -0x2daee0ad, RZ ;  /* 0xd2511f53171c7825 */ /* 0x000fe200078e00ff */
[C---:B------:R-:W-:Y:S02]  /*3ba0*/  IADD3 R22, R203.reuse, -0x56f99767, RZ ;  /* 0xa9066899cb167810 */ /* 0x040fe40007ffe0ff */
[----:B------:R-:W-:Y:S01]  /*3bb0*/  IADD3 R23, R203, 0x646e171e, RZ ;  /* 0x646e171ecb177810 */ /* 0x000fe20007ffe0ff */
[----:B------:R-:W-:Y:S01]  /*3bc0*/  IMAD.WIDE.U32 R30, R25, -0x2daee0ad, RZ ;  /* 0xd2511f53191e7825 */ /* 0x000fe200078e00ff */
[----:B------:R-:W-:Y:S01]  /*3bd0*/  LOP3.LUT R22, R29, R26, R22, 0x96, !PT ;  /* 0x0000001a1d167212 */ /* 0x000fe200078e9616 */
[----:B------:R-:W-:Y:S02]  /*3be0*/  MUFU.EX2 R172, R172 ;  /* 0x000000ac00ac7308 */ /* 0x000fe40000000800 */
[----:B------:R-:W-:Y:S01]  /*3bf0*/  FFMA.FTZ R174, R9, c[0x0][0x23c], -R20 ;  /* 0x00008f0009ae7a23 */ /* 0x000fe20000010814 */
[----:B------:R-:W-:Y:S01]  /*3c00*/  LOP3.LUT R23, R31, R28, R23, 0x96, !PT ;  /* 0x0000001c1f177212 */ /* 0x000fe200078e9617 */
[----:B------:R-:W-:Y:S01]  /*3c10*/  IMAD.WIDE.U32 R32, R22, -0x326172a9, RZ ;  /* 0xcd9e8d5716207825 */ /* 0x000fe200078e00ff */
[----:B------:R-:W-:Y:S02]  /*3c20*/  SHF.R.U32.HI R26, RZ, 0x18, R30 ;  /* 0x00000018ff1a7819 */ /* 0x000fe4000001161e */
[----:B------:R-:W-:Y:S01]  /*3c30*/  LOP3.LUT R28, R30, 0xff, RZ, 0xc0, !PT ;  /* 0x000000ff1e1c7812 */ /* 0x000fe200078ec0ff */
[----:B------:R-:W-:Y:S01]  /*3c40*/  FFMA.FTZ R173, R10, c[0x0][0x23c], -R21 ;  /* 0x00008f000aad7a23 */ /* 0x000fe20000010815 */
[----:B------:R-:W-:Y:S01]  /*3c50*/  LOP3.LUT R29, R32, 0xff, RZ, 0xc0, !PT ;  /* 0x000000ff201d7812 */ /* 0x000fe200078ec0ff */
[----:B------:R-:W-:Y:S01]  /*3c60*/  MUFU.EX2 R170, R170 ;  /* 0x000000aa00aa7308 */ /* 0x000fe20000000800 */
[----:B------:R-:W-:Y:S01]  /*3c70*/  LOP3.LUT R27, R33, R24, R27, 0x96, !PT ;  /* 0x00000018211b7212 */ /* 0x000fe200078e961b */
[--C-:B------:R-:W-:Y:S01]  /*3c80*/  FFMA.FTZ R168, R11, c[0x0][0x23c], -R21.reuse ;  /* 0x00008f000ba87a23 */ /* 0x100fe20000010815 */
[----:B------:R-:W-:Y:S01]  /*3c90*/  ISETP.LE.U32.AND P6, PT, R29, UR4, PT ;  /* 0x000000041d007c0c */ /* 0x000fe2000bfc3070 */
[--C-:B------:R-:W-:Y:S01]  /*3ca0*/  FFMA.FTZ R171, R5, c[0x0][0x23c], -R20.reuse ;  /* 0x00008f0005ab7a23 */ /* 0x100fe20000010814 */
[----:B------:R-:W-:Y:S01]  /*3cb0*/  ISETP.LE.U32.AND P0, PT, R26, UR4, PT ;  /* 0x000000041a007c0c */ /* 0x000fe2000bf03070 */
[--C-:B------:R-:W-:Y:S01]  /*3cc0*/  FFMA.FTZ R175, R19, c[0x0][0x23c], -R21.reuse ;  /* 0x00008f0013af7a23 */ /* 0x100fe20000010815 */
[----:B------:R-:W-:Y:S01]  /*3cd0*/  LOP3.LUT R29, R23, 0xff, RZ, 0xc0, !PT ;  /* 0x000000ff171d7812 */ /* 0x000fe200078ec0ff */
[----:B------:R-:W-:Y:S01]  /*3ce0*/  FFMA.FTZ R177, R15, c[0x0][0x23c], -R21 ;  /* 0x00008f000fb17a23 */ /* 0x000fe20000010815 */
[----:B------:R-:W-:Y:S01]  /*3cf0*/  SHF.R.U32.HI R26, RZ, 0x18, R23 ;  /* 0x00000018ff1a7819 */ /* 0x000fe20000011617 */
[----:B------:R-:W-:Y:S01]  /*3d00*/  MUFU.EX2 R174, R174 ;  /* 0x000000ae00ae7308 */ /* 0x000fe20000000800 */
[----:B------:R-:W-:Y:S01]  /*3d10*/  ISETP.LE.U32.AND P2, PT, R28, UR4, PT ;  /* 0x000000041c007c0c */ /* 0x000fe2000bf43070 */
[--C-:B------:R-:W-:Y:S01]  /*3d20*/  FFMA.FTZ R178, R14, c[0x0][0x23c], -R21.reuse ;  /* 0x00008f000eb27a23 */ /* 0x100fe20000010815 */
[----:B------:R-:W-:Y:S01]  /*3d30*/  ISETP.LE.U32.AND P5, PT, R29, UR4, PT ;  /* 0x000000041d007c0c */ /* 0x000fe2000bfa3070 */
[----:B------:R-:W-:Y:S01]  /*3d40*/  FFMA.FTZ R21, R18, c[0x0][0x23c], -R21 ;  /* 0x00008f0012157a23 */ /* 0x000fe20000010815 */
[--C-:B------:R-:W-:Y:S01]  /*3d50*/  SHF.R.U32.HI R29, RZ, 0x18, R27.reuse ;  /* 0x00000018ff1d7819 */ /* 0x100fe2000001161b */
[--C-:B------:R-:W-:Y:S01]  /*3d60*/  FFMA.FTZ R181, R12, c[0x0][0x23c], -R20.reuse ;  /* 0x00008f000cb57a23 */ /* 0x100fe20000010814 */
[----:B------:R-:W-:Y:S01]  /*3d70*/  ISETP.LE.U32.AND P3, PT, R26, UR4, PT ;  /* 0x000000041a007c0c */ /* 0x000fe2000bf63070 */
[--C-:B------:R-:W-:Y:S01]  /*3d80*/  FFMA.FTZ R180, R13, c[0x0][0x23c], -R20.reuse ;  /* 0x00008f000db47a23 */ /* 0x100fe20000010814 */
[----:B------:R-:W-:Y:S01]  /*3d90*/  SHF.R.U32.HI R26, RZ, 0x10, R27 ;  /* 0x00000010ff1a7819 */ /* 0x000fe2000001161b */
[----:B------:R-:W-:Y:S01]  /*3da0*/  MUFU.EX2 R173, R173 ;  /* 0x000000ad00ad7308 */ /* 0x000fe20000000800 */
[----:B------:R-:W-:Y:S01]  /*3db0*/  LOP3.LUT R22, R30, 0xffff, RZ, 0xc0, !PT ;  /* 0x0000ffff1e167812 */ /* 0x000fe200078ec0ff */
[----:B------:R-:W-:Y:S01]  /*3dc0*/  FFMA.FTZ R20, R17, c[0x0][0x23c], -R20 ;  /* 0x00008f0011147a23 */ /* 0x000fe20000010814 */
[----:B------:R-:W-:Y:S01]  /*3dd0*/  ISETP.LE.U32.AND P4, PT, R29, UR4, PT ;  /* 0x000000041d007c0c */ /* 0x000fe2000bf83070 */
[----:B------:R-:W-:Y:S01]  /*3de0*/  IMAD.SHL.U32 R162, R200, 0x2, RZ ;  /* 0x00000002c8a27824 */ /* 0x000fe200078e00ff */
[----:B------:R-:W-:Y:S01]  /*3df0*/  LOP3.LUT R26, R26, 0xff, RZ, 0xc0, !PT ;  /* 0x000000ff1a1a7812 */ /* 0x000fe200078ec0ff */
[----:B------:R-:W-:Y:S01]  /*3e00*/  IMAD.MOV.U32 R243, RZ, RZ, c[0x0][0x22c] ;  /* 0x00008b00fff37624 */ /* 0x000fe200078e00ff */
[----:B------:R-:W-:Y:S01]  /*3e10*/  SHF.R.U32.HI R25, RZ, 0x10, R30 ;  /* 0x00000010ff197819 */ /* 0x000fe2000001161e */
[----:B------:R-:W-:Y:S01]  /*3e20*/  IMAD.IADD R163, R193, 0x1, R162 ;  /* 0x00000001c1a37824 */ /* 0x000fe200078e02a2 */
[----:B------:R-:W-:Y:S01]  /*3e30*/  SHF.R.U32.HI R30, RZ, 0x18, R32 ;  /* 0x00000018ff1e7819 */ /* 0x000fe20000011620 */
[----:B------:R-:W-:Y:S01]  /*3e40*/  MUFU.EX2 R168, R168 ;  /* 0x000000a800a87308 */ /* 0x000fe20000000800 */
[----:B------:R-:W-:Y:S01]  /*3e50*/  LOP3.LUT R28, R32, 0xffff, RZ, 0xc0, !PT ;  /* 0x0000ffff201c7812 */ /* 0x000fe200078ec0ff */
[----:B------:R-:W-:Y:S01]  /*3e60*/  IMAD.IADD R161, R192, 0x1, R162 ;  /* 0x00000001c0a17824 */ /* 0x000fe200078e02a2 */
[----:B------:R-:W-:Y:S01]  /*3e70*/  ISETP.LE.U32.AND P1, PT, R30, UR4, PT ;  /* 0x000000041e007c0c */ /* 0x000fe2000bf23070 */
[----:B------:R-:W-:Y:S01]  /*3e80*/  IMAD.IADD R160, R192, 0x1, R163 ;  /* 0x00000001c0a07824 */ /* 0x000fe200078e02a3 */
[----:B------:R-:W-:Y:S01]  /*3e90*/  LOP3.LUT R30, R27, 0xff, RZ, 0xc0, !PT ;  /* 0x000000ff1b1e7812 */ /* 0x000fe200078ec0ff */
[----:B------:R-:W-:Y:S01]  /*3ea0*/  IMAD R243, R243, c[0x0][0x1c0], RZ ;  /* 0x00007000f3f37a24 */ /* 0x000fe200078e02ff */
[----:B------:R-:W-:Y:S02]  /*3eb0*/  SHF.R.U32.HI R28, RZ, 0x8, R28 ;  /* 0x00000008ff1c7819 */ /* 0x000fe4000001161c */
        /* <DEDUP_REMOVED lines=10> */
[----:B------:R-:W-:Y:S05]  /*3f60*/  LOP3.LUT R22, R22, 0xffff, RZ, 0xc0, !PT ;  /* 0x0000ffff16167812 */ /* 0x000fea00078ec0ff */
        /* <DEDUP_REMOVED lines=20> */
[----:B------:R-:W-:Y:S01]  /*40b0*/  SHF.R.U32.HI R24, RZ, 0x10, R23 ;  /* 0x00000010ff187819 */ /* 0x000fe20000011617 */
[----:B------:R-:W-:Y:S01]  /*40c0*/  @!P4 FADD.FTZ R174, -R174, -RZ ;  /* 0x800000ffaeaec221 */ /* 0x000fe20000010100 */
[----:B------:R-:W-:Y:S01]  /*40d0*/  LOP3.LUT R23, R23, 0xffff, RZ, 0xc0, !PT ;  /* 0x0000ffff17177812 */ /* 0x000fe200078ec0ff */
[----:B------:R-:W-:Y:S01]  /*40e0*/  @!P1 FADD.FTZ R176, -R176, -RZ ;  /* 0x800000ffb0b09221 */ /* 0x000fe20000010100 */
[----:B------:R-:W-:Y:S02]  /*40f0*/  ISETP.LE.U32.AND P2, PT, R27, UR4, PT ;  /* 0x000000041b007c0c */ /* 0x000fe4000bf43070 */
[----:B------:R-:W-:Y:S02]  /*4100*/  SHF.R.U32.HI R23, RZ, 0x8, R23 ;  /* 0x00000008ff177819 */ /* 0x000fe40000011617 */
[----:B------:R-:W-:Y:S02]  /*4110*/  LOP3.LUT R24, R24, 0xff, RZ, 0xc0, !PT ;  /* 0x000000ff18187812 */ /* 0x000fe400078ec0ff */
[----:B------:R-:W-:Y:S01]  /*4120*/  F2FP.RELU.BF16.PACK_AB R21, R169, R172 ;  /* 0x000000aca915723e */ /* 0x000fe200000018ff */
[----:B------:R-:W-:Y:S01]  /*4130*/  @!P6 FADD.FTZ R173, -R173, -RZ ;  /* 0x800000ffadade221 */ /* 0x000fe20000010100 */
[----:B------:R-:W-:Y:S02]  /*4140*/  ISETP.LE.U32.AND P4, PT, R24, UR4, PT ;  /* 0x0000000418007c0c */ /* 0x000fe4000bf83070 */
[----:B------:R-:W-:Y:S01]  /*4150*/  LOP3.LUT R24, R23, 0xffff, RZ, 0xc0, !PT ;  /* 0x0000ffff17187812 */ /* 0x000fe200078ec0ff */
[----:B------:R-:W-:Y:S01]  /*4160*/  STS [R218+0x20400], R21 ;  /* 0x02040015da007388 */ /* 0x000fe20000000800 */
[----:B------:R-:W-:Y:S01]  /*4170*/  F2FP.RELU.BF16.PACK_AB R20, R174, R167 ;  /* 0x000000a7ae14723e */ /* 0x000fe200000018ff */
[----:B------:R-:W-:Y:S01]  /*4180*/  @!P2 FADD.FTZ R171, -R171, -RZ ;  /* 0x800000ffababa221 */ /* 0x000fe20000010100 */
[----:B------:R-:W-:Y:S02]  /*4190*/  ISETP.LE.U32.AND P6, PT, R24, UR4, PT ;  /* 0x0000000418007c0c */ /* 0x000fe4000bfc3070 */
[----:B------:R-:W-:Y:S02]  /*41a0*/  ISETP.LE.U32.AND P2, PT, R22, UR4, PT ;  /* 0x0000000416007c0c */ /* 0x000fe4000bf43070 */
[----:B------:R-:W-:Y:S02]  /*41b0*/  F2FP.RELU.BF16.PACK_AB R23, R171, R170 ;  /* 0x000000aaab17723e */ /* 0x000fe400000018ff */
[----:B------:R-:W-:Y:S01]  /*41c0*/  F2FP.RELU.BF16.PACK_AB R22, R168, R173 ;  /* 0x000000ada816723e */ /* 0x000fe200000018ff */
[----:B------:R-:W-:Y:S01]  /*41d0*/  @!P4 FADD.FTZ R178, -R178, -RZ ;  /* 0x800000ffb2b2c221 */ /* 0x000fe20000010100 */
[----:B------:R-:W-:Y:S01]  /*41e0*/  F2FP.RELU.BF16.PACK_AB R29, R175, R176 ;  /* 0x000000b0af1d723e */ /* 0x000fe200000018ff */
[----:B------:R-:W-:Y:S01]  /*41f0*/  STS [R218+0x20000], R23 ;  /* 0x02000017da007388 */ /* 0x000fe20000000800 */
[----:B------:R-:W-:Y:S02]  /*4200*/  FSETP.GE.FTZ.AND P1, PT, R172, RZ, PT ;  /* 0x000000ffac00720b */ /* 0x000fe40003f36000 */
[----:B------:R-:W-:Y:S01]  /*4210*/  F2FP.RELU.BF16.PACK_AB R24, R177, R178 ;  /* 0x000000b2b118723e */ /* 0x000fe200000018ff */
[----:B------:R-:W-:Y:S01]  /*4220*/  @!P6 FADD.FTZ R180, -R180, -RZ ;  /* 0x800000ffb4b4e221 */ /* 0x000fe20000010100 */
[----:B------:R-:W-:Y:S01]  /*4230*/  STS [R223+0x20000], R20 ;  /* 0x02000014df007388 */ /* 0x000fe20000000800 */
[----:B------:R-:W-:Y:S01]  /*4240*/  @!P2 FADD.FTZ R179, -R179, -RZ ;  /* 0x800000ffb3b3a221 */ /* 0x000fe20000010100 */
[----:B------:R-:W-:Y:S02]  /*4250*/  FSETP.GE.FTZ.AND P3, PT, R170, RZ, PT ;  /* 0x000000ffaa00720b */ /* 0x000fe40003f76000 */
[----:B------:R-:W-:Y:S01]  /*4260*/  F2FP.RELU.BF16.PACK_AB R26, R180, R181 ;  /* 0x000000b5b41a723e */ /* 0x000fe200000018ff */
[----:B------:R-:W-:Y:S01]  /*4270*/  STS [R223+0x20400], R22 ;  /* 0x02040016df007388 */ /* 0x000fe20000000800 */
[----:B------:R-:W-:Y:S02]  /*4280*/  F2FP.RELU.BF16.PACK_AB R31, R179, R166 ;  /* 0x000000a6b31f723e */ /* 0x000fe400000018ff */
[----:B------:R-:W-:Y:S01]  /*4290*/  FSETP.GE.FTZ.AND P4, PT, R174, RZ, PT ;  /* 0x000000ffae00720b */ /* 0x000fe20003f96000 */
[----:B------:R-:W-:Y:S01]  /*42a0*/  STS [R221+0x20000], R26 ;  /* 0x0200001add007388 */ /* 0x000fe20000000800 */
[----:B------:R-:W-:Y:S03]  /*42b0*/  FSETP.GE.FTZ.AND P2, PT, R171, RZ, PT ;  /* 0x000000ffab00720b */ /* 0x000fe60003f56000 */
        /* <DEDUP_REMOVED lines=92> */
[----:B------:R-:W-:Y:S01]  /*4880*/  FADD.FTZ R20, -R165, R21 ;  /* 0x00000015a5147221 */ /* 0x000fe20000010100 */
[-C--:B------:R-:W-:Y:S01]  /*4890*/  FSEL R97, R96, R165.reuse, P3 ;  /* 0x000000a560617208 */ /* 0x080fe20001800000 */
[C---:B------:R-:W-:Y:S01]  /*48a0*/  FADD.FTZ R21, -R164.reuse, R22 ;  /* 0x00000016a4157221 */ /* 0x040fe20000010100 */
[----:B------:R-:W-:Y:S01]  /*48b0*/  FSETP.GE.FTZ.AND P3, PT, R181, RZ, PT ;  /* 0x000000ffb500720b */ /* 0x000fe20003f76000 */
[----:B------:R-:W-:Y:S01]  /*48c0*/  FADD.FTZ R23, -R164, R23 ;  /* 0x00000017a4177221 */ /* 0x000fe20000010100 */
[-C--:B------:R-:W-:Y:S01]  /*48d0*/  FSEL R20, R20, R165.reuse, P2 ;  /* 0x000000a514147208 */ /* 0x080fe20001000000 */
[----:B------:R-:W-:Y:S01]  /*48e0*/  FADD.FTZ R22, -R165, R25 ;  /* 0x00000019a5167221 */ /* 0x000fe20000010100 */
[----:B------:R-:W-:Y:S02]  /*48f0*/  FSETP.GE.FTZ.AND P2, PT, R180, RZ, PT ;  /* 0x000000ffb400720b */ /* 0x000fe40003f56000 */
[C---:B------:R-:W-:Y:S01]  /*4900*/  FADD.FTZ R25, -R164.reuse, R26 ;  /* 0x0000001aa4197221 */ /* 0x040fe20000010100 */
[-C--:B------:R-:W-:Y:S01]  /*4910*/  FSEL R21, R21, R164.reuse, P1 ;  /* 0x000000a415157208 */ /* 0x080fe20000800000 */
[----:B------:R-:W-:Y:S01]  /*4920*/  FADD.FTZ R24, -R165, R24 ;  /* 0x00000018a5187221 */ /* 0x000fe20000010100 */
[----:B------:R-:W-:Y:S01]  /*4930*/  FSETP.GE.FTZ.AND P1, PT, R173, RZ, PT ;  /* 0x000000ffad00720b */ /* 0x000fe20003f36000 */
[C---:B------:R-:W-:Y:S01]  /*4940*/  FADD.FTZ R31, -R164.reuse, R31 ;  /* 0x0000001fa41f7221 */ /* 0x040fe20000010100 */
[-C--:B------:R-:W-:Y:S01]  /*4950*/  FSEL R26, R23, R164.reuse, P0 ;  /* 0x000000a4171a7208 */ /* 0x080fe20000000000 */
[----:B------:R-:W-:Y:S01]  /*4960*/  FADD.FTZ R96, -R165, R29 ;  /* 0x0000001da5607221 */ /* 0x000fe20000010100 */
[----:B------:R-:W-:Y:S01]  /*4970*/  FSETP.GE.FTZ.AND P0, PT, R167, RZ, PT ;  /* 0x000000ffa700720b */ /* 0x000fe20003f16000 */
[----:B------:R-:W-:Y:S01]  /*4980*/  FADD.FTZ R27, -R164, R27 ;  /* 0x0000001ba41b7221 */ /* 0x000fe20000010100 */
[-C--:B------:R-:W-:Y:S01]  /*4990*/  FSEL R29, R22, R165.reuse, P4 ;  /* 0x000000a5161d7208 */ /* 0x080fe20002000000 */
[----:B------:R-:W-:Y:S01]  /*49a0*/  FADD.FTZ R28, -R165, R28 ;  /* 0x0000001ca51c7221 */ /* 0x000fe20000010100 */
[----:B------:R-:W-:Y:S01]  /*49b0*/  FSEL R22, R25, R164, P1 ;  /* 0x000000a419167208 */ /* 0x000fe20000800000 */
[----:B------:R-:W-:Y:S01]  /*49c0*/  FADD.FTZ R23, -R164, R30 ;  /* 0x0000001ea4177221 */ /* 0x000fe20000010100 */
[----:B------:R-:W-:Y:S01]  /*49d0*/  FSETP.GE.FTZ.AND P1, PT, R177, RZ, PT ;  /* 0x000000ffb100720b */ /* 0x000fe20003f36000 */
[----:B------:R-:W-:Y:S01]  /*49e0*/  FADD.FTZ R32, -R165, R32 ;  /* 0x00000020a5207221 */ /* 0x000fe20000010100 */
[----:B------:R-:W-:Y:S01]  /*49f0*/  FSEL R24, R24, R165, P0 ;  /* 0x000000a518187208 */ /* 0x000fe20000000000 */
[----:B------:R-:W-:Y:S01]  /*4a00*/  FMUL.FTZ R97, R170, R97 ;  /* 0x00000061aa617220 */ /* 0x000fe20000410000 */
        /* <DEDUP_REMOVED lines=16> */
[----:B------:R-:W-:Y:S01]  /*4b10*/  ISETP.GT.AND P1, PT, R237, R224, PT ;  /* 0x000000e0ed00720c */ /* 0x000fe20003f24270 */
        /* <DEDUP_REMOVED lines=8> */
[----:B------:R-:W-:Y:S01]  /*4ba0*/  @P0 FADD.FTZ R164, -R164, R35 ;  /* 0x00000023a4a40221 */ /* 0x000fe20000010100 */
        /* <DEDUP_REMOVED lines=13> */
[C---:B------:R-:W-:Y:S03]  /*4c80*/  LEA R246, P0, R5.reuse, R246, 0x1 ;  /* 0x000000f605f67211 */ /* 0x040fe600078008ff */
        /* <DEDUP_REMOVED lines=16> */
.L_x_1410:
        /* <DEDUP_REMOVED lines=105> */
.L_x_1411:
        /* <DEDUP_REMOVED lines=11> */
[-C--:B-12---:R-:W-:Y:S03]  /*54d0*/  HMMA.16816.F32.BF16 R4, R148, R16.reuse, RZ ;  /* 0x000000109404723c */ /* 0x086fe600000418ff */
[----:B------:R-:W-:Y:S04]  /*54e0*/  LDSM.16.MT88.4 R176, [R201+0x15000] ;  /* 0x01500000c9b0783b */ /* 0x000fe80000004200 */
[----:B------:R-:W-:Y:S01]  /*54f0*/  LDSM.16.MT88.4 R180, [R201+0x15800] ;  /* 0x01580000c9b4783b */ /* 0x000fe20000004200 */
[C---:B---3--:R-:W-:Y:S03]  /*5500*/  HMMA.16816.F32.BF16 R8, R92.reuse, R16, RZ ;  /* 0x000000105c08723c */ /* 0x048fe600000418ff */
        /* <DEDUP_REMOVED lines=57> */
[----:B------:R-:W-:Y:S02]  /*58a0*/  IMAD.SHL.U32 R155, R243, 0x8, RZ ;  /* 0x00000008f39b7824 */ /* 0x000fe400078e00ff */
        /* <DEDUP_REMOVED lines=11> */
[----:B------:R-:W-:Y:S01]  /*5960*/  IMAD R161, R243, 0x18, RZ ;  /* 0x00000018f3a17824 */ /* 0x000fe200078e02ff */
[----:B------:R-:W-:Y:S04]  /*5970*/  HMMA.16816.F32.BF16 R96, R148, R186, R96 ;  /* 0x000000ba9460723c */ /* 0x000fe80000041860 */
[-C--:B------:R-:W-:Y:S01]  /*5980*/  LEA R164, P0, R161, R250.reuse, 0x2 ;  /* 0x000000faa1a47211 */ /* 0x080fe200078010ff */
[----:B------:R-:W-:Y:S01]  /*5990*/  IMAD.SHL.U32 R163, R243, 0x20, RZ ;  /* 0x00000020f3a37824 */ /* 0x000fe200078e00ff */
[----:B--2---:R-:W-:Y:S02]  /*59a0*/  IADD3 R5, R153, 0x20, RZ ;  /* 0x0000002099057810 */ /* 0x004fe40007ffe0ff */
[-C--:B------:R-:W-:Y:S01]  /*59b0*/  LEA.HI.X.SX32 R165, R161, R251.reuse, 0x2, P0 ;  /* 0x000000fba1a57211 */ /* 0x080fe200000f16ff */
[----:B------:R-:W-:Y:S03]  /*59c0*/  IMAD R161, R243, 0x30, RZ ;  /* 0x00000030f3a17824 */ /* 0x000fe600078e02ff */
[-C--:B------:R-:W-:Y:S01]  /*59d0*/  LEA R162, P2, R163, R250.reuse, 0x2 ;  /* 0x000000faa3a27211 */ /* 0x080fe200078410ff */
[----:B------:R1:W-:Y:S01]  /*59e0*/  RED.E.ADD.F32.FTZ.RN.STRONG.GPU [R164.64], R7 ;  /* 0x00000007a400798e */ /* 0x0003e2000c10e786 */
[-C--:B------:R-:W-:Y:S01]  /*59f0*/  LEA R156, P0, R157, R250.reuse, 0x2 ;  /* 0x000000fa9d9c7211 */ /* 0x080fe200078010ff */
[----:B------:R-:W-:Y:S01]  /*5a00*/  IMAD R243, R243, 0x38, RZ ;  /* 0x00000038f3f37824 */ /* 0x000fe200078e02ff */
[-C--:B------:R-:W-:Y:S02]  /*5a10*/  LEA.HI.X.SX32 R163, R163, R251.reuse, 0x2, P2 ;  /* 0x000000fba3a37211 */ /* 0x080fe400010f16ff */
        /* <DEDUP_REMOVED lines=424> */
.L_x_1413:
        /* <DEDUP_REMOVED lines=13> */
.L_x_1414:
        /* <DEDUP_REMOVED lines=41> */
.L_x_1416:
[----:B------:R-:W-:Y:S05]  /*7800*/  BSYNC B0 ;  /* 0x0000000000007941 */ /* 0x000fea0003800000 */
.L_x_1415:
[----:B----4-:R-:W-:Y:S01]  /*7810*/  IADD3 R41, R211, 0x20, RZ ;  /* 0x00000020d3297810 */ /* 0x010fe20007ffe0ff */
        /* <DEDUP_REMOVED lines=15> */
.L_x_1418:
[----:B------:R-:W-:Y:S05]  /*7910*/  BSYNC B0 ;  /* 0x0000000000007941 */ /* 0x000fea0003800000 */
.L_x_1417:
        /* <DEDUP_REMOVED lines=22> */
.L_x_1420:
[----:B------:R-:W-:Y:S05]  /*7a80*/  BSYNC B0 ;  /* 0x0000000000007941 */ /* 0x000fea0003800000 */
.L_x_1419:
        /* <DEDUP_REMOVED lines=13> */
.L_x_1407:
[----:B------:R-:W-:Y:S05]  /*7b60*/  BSYNC B1 ;  /* 0x0000000000017941 */ /* 0x000fea0003800000 */
.L_x_1393:
[----:B------:R-:W-:-:S04]  /*7b70*/  IADD3 R219, R219, c[0x0][0xc], RZ ;  /* 0x00000300dbdb7a10 */ /* 0x000fc80007ffe0ff */
[----:B------:R-:W-:-:S13]  /*7b80*/  ISETP.GE.AND P0, PT, R219, UR5, PT ;  /* 0x00000005db007c0c */ /* 0x000fda000bf06270 */
[----:B------:R-:W-:Y:S01]  /*7b90*/  @P0 CALL.REL.NOINC `(.L_x_1421) ;  /* 0x0000001000000944 */ /* 0x000fe20003c00000 */
[----:B------:R-:W-:Y:S05]  /*7ba0*/  BRA `(.L_x_1422) ;  /* 0xffff8cb000007947 */ /* 0x000fea000383ffff */
.L_x_1421:
[----:B------:R-:W-:Y:S05]  /*7bb0*/  EXIT ;  /* 0x000000000000794d */ /* 0x000fea0003800000 */
.L_x_1423:
        /* <DEDUP_REMOVED lines=12> */
.L_x_1614:


//--------------------- .text._ZN5flash44flash_bwd_dq_dk_dv_loop_seqk_parallel_kernelI23Flash_bwd_kernel_traitsILi192ELi64ELi64ELi8ELi4ELi2ELi2ELb0ELb0EN7cutlass10bfloat16_tE19Flash_kernel_traitsILi192ELi64ELi64ELi8ES3_EELb0ELb0ELb1ELb0ELb0ELb1ELb1EEEvNS_16Flash_bwd_paramsE --------------------------
	.section	.text._ZN5flash44flash_bwd_dq_dk_dv_loop_seqk_parallel_kernelI23Flash_bwd_kernel_traitsILi192ELi64ELi64ELi8ELi4ELi2ELi2ELb0ELb0EN7cutlass10bfloat16_tE19Flash_kernel_traitsILi192ELi64ELi64ELi8ES3_EELb0ELb0ELb1ELb0ELb0ELb1ELb1EEEvNS_16Flash_bwd_paramsE,"ax",@progbits
	.sectioninfo	@"SHI_REGISTERS=253"
	.align	128
        .global         _ZN5flash44flash_bwd_dq_dk_dv_loop_seqk_parallel_kernelI23Flash_bwd_kernel_traitsILi192ELi64ELi64ELi8ELi4ELi2ELi2ELb0ELb0EN7cutlass10bfloat16_tE19Flash_kernel_traitsILi192ELi64ELi64ELi8ES3_EELb0ELb0ELb1ELb0ELb0ELb1ELb1EEEvNS_16Flash_bwd_paramsE
        .type           _ZN5flash44flash_bwd_dq_dk_dv_loop_seqk_parallel_kernelI23Flash_bwd_kernel_traitsILi192ELi64ELi64ELi8ELi4ELi2ELi2ELb0ELb0EN7cutlass10bfloat16_tE19Flash_kernel_traitsILi192ELi64ELi64ELi8ES3_EELb0ELb0ELb1ELb0ELb0ELb1ELb1EEEvNS_16Flash_bwd_paramsE,@function
        .size           _ZN5flash44flash_bwd_dq_dk_dv_loop_seqk_parallel_kernelI23Flash_bwd_kernel_traitsILi192ELi64ELi64ELi8ELi4ELi2ELi2ELb0ELb0EN7cutlass10bfloat16_tE19Flash_kernel_traitsILi192ELi64ELi64ELi8ES3_EELb0ELb0ELb1ELb0ELb0ELb1ELb1EEEvNS_16Flash_bwd_paramsE,(.L_x_1615 - _ZN5flash44flash_bwd_dq_dk_dv_loop_seqk_parallel_kernelI23Flash_bwd_kernel_traitsILi192ELi64ELi64ELi8ELi4ELi2ELi2ELb0ELb0EN7cutlass10bfloat16_tE19Flash_kernel_traitsILi192ELi64ELi64ELi8ES3_EELb0ELb0ELb1ELb0ELb0ELb1ELb1EEEvNS_16Flash_bwd_paramsE)
        .other          _ZN5flash44flash_bwd_dq_dk_dv_loop_seqk_parallel_kernelI23Flash_bwd_kernel_traitsILi192ELi64ELi64ELi8ELi4ELi2ELi2ELb0ELb0EN7cutlass10bfloat16_tE19Flash_kernel_traitsILi192ELi64ELi64ELi8ES3_EELb0ELb0ELb1ELb0ELb0ELb1ELb1EEEvNS_16Flash_bwd_paramsE,@"STO_CUDA_ENTRY STV_DEFAULT"
_ZN5flash44flash_bwd_dq_dk_dv_loop_seqk_parallel_kernelI23Flash_bwd_kernel_traitsILi192ELi64ELi64ELi8ELi4ELi2ELi2ELb0ELb0EN7cutlass10bfloat16_tE19Flash_kernel_traitsILi192ELi64ELi64ELi8ES3_EELb0ELb0ELb1ELb0ELb0ELb1ELb1EEEvNS_16Flash_bwd_paramsE:
.text._ZN5flash44flash_bwd_dq_dk_dv_loop_seqk_parallel_kernelI23Flash_bwd_kernel_traitsILi192ELi64ELi64ELi8ELi4ELi2ELi2ELb0ELb0EN7cutlass10bfloat16_tE19Flash_kernel_traitsILi192ELi64ELi64ELi8ES3_EELb0ELb0ELb1ELb0ELb0ELb1ELb1EEEvNS_16Flash_bwd_paramsE:
        /* <DEDUP_REMOVED lines=137> */
.L_x_1454:
        /* <DEDUP_REMOVED lines=32> */
.L_x_1424:
        /* <DEDUP_REMOVED lines=49> */
.L_x_1426:
        /* <DEDUP_REMOVED lines=13> */
.L_x_1427:
        /* <DEDUP_REMOVED lines=84> */
.L_x_1428:
[----:B------:R-:W-:-:S04]  /*13b0*/  IMAD R25, R202, c[0x0][0x1c0], R233 ;  /* 0x00007000ca197a24 */ /* 0x000fc800078e02e9 */
[----:B------:R-:W-:Y:S02]  /*13c0*/  IMAD R25, R25, c[0x0][0x224], RZ ;  /* 0x0000890019197a24 */ /* 0x000fe400078e02ff */
.L_x_1429:
        /* <DEDUP_REMOVED lines=69> */
.L_x_1431:
        /* <DEDUP_REMOVED lines=14> */
.L_x_1432:
        /* <DEDUP_REMOVED lines=24> */
.L_x_1434:
[----:B------:R-:W-:Y:S05]  /*1a80*/  BSYNC B0 ;  /* 0x0000000000007941 */ /* 0x000fea0003800000 */
.L_x_1433:
        /* <DEDUP_REMOVED lines=16> */
.L_x_1436:
[----:B------:R-:W-:Y:S05]  /*1b90*/  BSYNC B0 ;  /* 0x0000000000007941 */ /* 0x000fea0003800000 */
.L_x_1435:
        /* <DEDUP_REMOVED lines=21> */
.L_x_1438:
[----:B------:R-:W-:Y:S05]  /*1cf0*/  BSYNC B0 ;  /* 0x0000000000007941 */ /* 0x000fea0003800000 */
.L_x_1437:
        /* <DEDUP_REMOVED lines=14> */
.L_x_1430:
        /* <DEDUP_REMOVED lines=236> */
[----:B--2---:R-:W-:Y:S01]  /*2ca0*/  CS2R R20, SRZ ;  /* 0x0000000000147805 */ /* 0x004fe2000001ff00 */
[----:B------:R-:W-:Y:S01]  /*2cb0*/  IADD3 R243, R243, -c[0x0][0x2e8], RZ ;  /* 0x8000ba00f3f37a10 */ /* 0x000fe20007ffe0ff */
[----:B------:R-:W-:Y:S01]  /*2cc0*/  IMAD.SHL.U32 R194, R194, 0x2, RZ ;  /* 0x00000002c2c27824 */ /* 0x000fe200078e00ff */
[----:B------:R-:W-:Y:S01]  /*2cd0*/  SHF.L.U32 R195, R195, 0x1, RZ ;  /* 0x00000001c3c37819 */ /* 0x000fe200000006ff */
[----:B------:R-:W-:Y:S01]  /*2ce0*/  IMAD.IADD R190, R192, 0x1, R191 ;  /* 0x00000001c0be7824 */ /* 0x000fe200078e02bf */
[----:B-1----:R-:W-:-:S02]  /*2cf0*/  IADD3 R189, R196, R192, RZ ;  /* 0x000000c0c4bd7210 */ /* 0x002fc40007ffe0ff */
.L_x_1444:
        /* <DEDUP_REMOVED lines=153> */
.L_x_1440:
        /* <DEDUP_REMOVED lines=70> */
.L_x_1441:
        /* <DEDUP_REMOVED lines=252> */
.L_x_1442:
[----:B------:R-:W-:Y:S01]  /*4ab0*/  F2FP.BF16.PACK_AB R69, R5, R4 ;  /* 0x000000040545723e */ /* 0x000fe200000010ff */
[----:B------:R-:W-:Y:S01]  /*4ac0*/  IMAD.SHL.U32 R201, R199, 0x2, RZ ;  /* 0x00000002c7c97824 */ /* 0x000fe200078e00ff */
[----:B-1----:R-:W-:Y:S02]  /*4ad0*/  F2FP.BF16.PACK_AB R71, R7, R6 ;  /* 0x000000060747723e */ /* 0x002fe400000010ff */
        /* <DEDUP_REMOVED lines=102> */
.L_x_1443:
        /* <DEDUP_REMOVED lines=472> */
.L_x_1445:
        /* <DEDUP_REMOVED lines=13> */
.L_x_1446:
        /* <DEDUP_REMOVED lines=39> */
.L_x_1448:
[----:B------:R-:W-:Y:S05]  /*7200*/  BSYNC B0 ;  /* 0x0000000000007941 */ /* 0x000fea0003800000 */
.L_x_1447:
        /* <DEDUP_REMOVED lines=17> */
.L_x_1450:
[----:B------:R-:W-:Y:S05]  /*7320*/  BSYNC B0 ;  /* 0x0000000000007941 */ /* 0x000fea0003800000 */
.L_x_1449:
        /* <DEDUP_REMOVED lines=22> */
.L_x_1452:
[----:B------:R-:W-:Y:S05]  /*7490*/  BSYNC B0 ;  /* 0x0000000000007941 */ /* 0x000fea0003800000 */
.L_x_1451:
        /* <DEDUP_REMOVED lines=13> */
.L_x_1439:
[----:B------:R-:W-:Y:S05]  /*7570*/  BSYNC B1 ;  /* 0x0000000000017941 */ /* 0x000fea0003800000 */
.L_x_1425:
[----:B------:R-:W-:-:S04]  /*7580*/  IADD3 R214, R214, c[0x0][0xc], RZ ;  /* 0x00000300d6d67a10 */ /* 0x000fc80007ffe0ff */
[----:B------:R-:W-:-:S13]  /*7590*/  ISETP.GE.AND P0, PT, R214, UR4, PT ;  /* 0x00000004d6007c0c */ /* 0x000fda000bf06270 */
[----:B------:R-:W-:Y:S01]  /*75a0*/  @P0 CALL.REL.NOINC `(.L_x_1453) ;  /* 0x0000001000000944 */ /* 0x000fe20003c00000 */
[----:B------:R-:W-:Y:S05]  /*75b0*/  BRA `(.L_x_1454) ;  /* 0xffff92d000007947 */ /* 0x000fea000383ffff */
.L_x_1453:
[----:B------:R-:W-:Y:S05]  /*75c0*/  EXIT ;  /* 0x000000000000794d */ /* 0x000fea0003800000 */
.L_x_1455:
        /* <DEDUP_REMOVED lines=11> */
.L_x_1615:


//--------------------- .text._ZN5flash44flash_bwd_dq_dk_dv_loop_seqk_parallel_kernelI23Flash_bwd_kernel_traitsILi192ELi64ELi64ELi8ELi4ELi2ELi2ELb0ELb0EN7cutlass10bfloat16_tE19Flash_kernel_traitsILi192ELi64ELi64ELi8ES3_EELb1ELb0ELb1ELb1ELb0ELb0ELb0EEEvNS_16Flash_bwd_paramsE --------------------------
	.section	.text._ZN5flash44flash_bwd_dq_dk_dv_loop_seqk_parallel_kernelI23Flash_bwd_kernel_traitsILi192ELi64ELi64ELi8ELi4ELi2ELi2ELb0ELb0EN7cutlass10bfloat16_tE19Flash_kernel_traitsILi192ELi64ELi64ELi8ES3_EELb1ELb0ELb1ELb1ELb0ELb0ELb0EEEvNS_16Flash_bwd_paramsE,"ax",@progbits
	.sectioninfo	@"SHI_REGISTERS=255"
	.align	128
        .global         _ZN5flash44flash_bwd_dq_dk_dv_loop_seqk_parallel_kernelI23Flash_bwd_kernel_traitsILi192ELi64ELi64ELi8ELi4ELi2ELi2ELb0ELb0EN7cutlass10bfloat16_tE19Flash_kernel_traitsILi192ELi64ELi64ELi8ES3_EELb1ELb0ELb1ELb1ELb0ELb0ELb0EEEvNS_16Flash_bwd_paramsE
        .type           _ZN5flash44flash_bwd_dq_dk_dv_loop_seqk_parallel_kernelI23Flash_bwd_kernel_traitsILi192ELi64ELi64ELi8ELi4ELi2ELi2ELb0ELb0EN7cutlass10bfloat16_tE19Flash_kernel_traitsILi192ELi64ELi64ELi8ES3_EELb1ELb0ELb1ELb1ELb0ELb0ELb0EEEvNS_16Flash_bwd_paramsE,@function
        .size           _ZN5flash44flash_bwd_dq_dk_dv_loop_seqk_parallel_kernelI23Flash_bwd_kernel_traitsILi192ELi64ELi64ELi8ELi4ELi2ELi2ELb0ELb0EN7cutlass10bfloat16_tE19Flash_kernel_traitsILi192ELi64ELi64ELi8ES3_EELb1ELb0ELb1ELb1ELb0ELb0ELb0EEEvNS_16Flash_bwd_paramsE,(.L_x_1616 - _ZN5flash44flash_bwd_dq_dk_dv_loop_seqk_parallel_kernelI23Flash_bwd_kernel_traitsILi192ELi64ELi64ELi8ELi4ELi2ELi2ELb0ELb0EN7cutlass10bfloat16_tE19Flash_kernel_traitsILi192ELi64ELi64ELi8ES3_EELb1ELb0ELb1ELb1ELb0ELb0ELb0EEEvNS_16Flash_bwd_paramsE)
        .other          _ZN5flash44flash_bwd_dq_dk_dv_loop_seqk_parallel_kernelI23Flash_bwd_kernel_traitsILi192ELi64ELi64ELi8ELi4ELi2ELi2ELb0ELb0EN7cutlass10bfloat16_tE19Flash_kernel_traitsILi192ELi64ELi64ELi8ES3_EELb1ELb0ELb1ELb1ELb0ELb0ELb0EEEvNS_16Flash_bwd_paramsE,@"STO_CUDA_ENTRY STV_DEFAULT"
_ZN5flash44flash_bwd_dq_dk_dv_loop_seqk_parallel_kernelI23Flash_bwd_kernel_traitsILi192ELi64ELi64ELi8ELi4ELi2ELi2ELb0ELb0EN7cutlass10bfloat16_tE19Flash_kernel_traitsILi192ELi64ELi64ELi8ES3_EELb1ELb0ELb1ELb1ELb0ELb0ELb0EEEvNS_16Flash_bwd_paramsE:
.text._ZN5flash44flash_bwd_dq_dk_dv_loop_seqk_parallel_kernelI23Flash_bwd_kernel_traitsILi192ELi64ELi64ELi8ELi4ELi2ELi2ELb0ELb0EN7cutlass10bfloat16_tE19Flash_kernel_traitsILi192ELi64ELi64ELi8ES3_EELb1ELb0ELb1ELb1ELb0ELb0ELb0EEEvNS_16Flash_bwd_paramsE:
        /* <DEDUP_REMOVED lines=19> */
[CC--:B------:R-:W-:Y:S02]  /*0130*/  LEA.HI R13, R2.reuse, R8.reuse, RZ, 0x3 ;  /* 0x00000008020d7211 */ /* 0x0c0fe400078f18ff */
[CC--:B------:R-:W-:Y:S02]  /*0140*/  LEA.HI R14, R2.reuse, R8.reuse, RZ, 0x7 ;  /* 0x00000008020e7211 */ /* 0x0c0fe400078f38ff */
[CC--:B------:R-:W-:Y:S02]  /*0150*/  LEA.HI R16, R2.reuse, R8.reuse, RZ, 0x6 ;  /* 0x0000000802107211 */ /* 0x0c0fe400078f30ff */
[----:B------:R-:W-:-:S02]  /*0160*/  LEA.HI R2, R2, R8, RZ, 0x2 ;  /* 0x0000000802027211 */ /* 0x000fc400078f10ff */
[----:B------:R-:W-:Y:S02]  /*0170*/  LOP3.LUT R4, R0, 0xffffffe0, RZ, 0xc0, !PT ;  /* 0xffffffe000047812 */ /* 0x000fe400078ec0ff */
[----:B------:R-:W-:Y:S02]  /*0180*/  LOP3.LUT R5, R3, 0xfffffff0, RZ, 0xc0, !PT ;  /* 0xfffffff003057812 */ /* 0x000fe400078ec0ff */
[----:B------:R-:W-:Y:S01]  /*0190*/  LOP3.LUT R7, R2, 0x7ffffffc, RZ, 0xc0, !PT ;  /* 0x7ffffffc02077812 */ /* 0x000fe200078ec0ff */
[C---:B------:R-:W-:Y:S01]  /*01a0*/  IMAD.IADD R11, R8.reuse, 0x1, -R4 ;  /* 0x00000001080b7824 */ /* 0x040fe200078e0a04 */
[--C-:B------:R-:W-:Y:S01]  /*01b0*/  SHF.R.S32.HI R4, RZ, 0x5, R0.reuse ;  /* 0x00000005ff047819 */ /* 0x100fe20000011400 */
[C---:B------:R-:W-:Y:S01]  /*01c0*/  IMAD.IADD R12, R8.reuse, 0x1, -R5 ;  /* 0x00000001080c7824 */ /* 0x040fe200078e0a05 */
[----:B------:R-:W-:Y:S01]  /*01d0*/  SHF.R.S32.HI R5, RZ, 0x1f, R0 ;  /* 0x0000001fff057819 */ /* 0x000fe20000011400 */
[----:B------:R-:W-:Y:S01]  /*01e0*/  IMAD.IADD R15, R8, 0x1, -R7 ;  /* 0x00000001080f7824 */ /* 0x000fe200078e0a07 */
[----:B------:R-:W-:-:S02]  /*01f0*/  SHF.R.S32.HI R7, RZ, 0x4, R3 ;  /* 0x00000004ff077819 */ /* 0x000fc40000011403 */
[----:B------:R-:W-:Y:S02]  /*0200*/  LOP3.LUT R6, R13, 0xfffffff8, RZ, 0xc0, !PT ;  /* 0xfffffff80d067812 */ /* 0x000fe400078ec0ff */
[-C--:B------:R-:W-:Y:S02]  /*0210*/  LEA.HI R5, R5, R4.reuse, RZ, 0x2 ;  /* 0x0000000405057211 */ /* 0x080fe400078f10ff */
[----:B------:R-:W-:Y:S01]  /*0220*/  SHF.R.S32.HI R10, RZ, 0x2, R2 ;  /* 0x00000002ff0a7819 */ /* 0x000fe20000011402 */
[----:B------:R-:W-:Y:S01]  /*0230*/  IMAD.IADD R6, R8, 0x1, -R6 ;  /* 0x0000000108067824 */ /* 0x000fe200078e0a06 */
[----:B------:R-:W-:Y:S02]  /*0240*/  SHF.R.S32.HI R2, RZ, 0x1f, R2 ;  /* 0x0000001fff027819 */ /* 0x000fe40000011402 */
[----:B------:R-:W-:Y:S01]  /*0250*/  SHF.R.S32.HI R238, RZ, 0x3, R13 ;  /* 0x00000003ffee7819 */ /* 0x000fe2000001140d */
[----:B------:R-:W-:Y:S01]  /*0260*/  IMAD.SHL.U32 R222, R6, 0x8, RZ ;  /* 0x0000000806de7824 */ /* 0x000fe200078e00ff */
[----:B------:R-:W-:-:S02]  /*0270*/  LEA.HI R0, R0, R4, RZ, 0x1 ;  /* 0x0000000400007211 */ /* 0x000fc400078f08ff */
[----:B------:R-:W-:Y:S02]  /*0280*/  LEA.HI R9, R3, R7, RZ, 0x1 ;  /* 0x0000000703097211 */ /* 0x000fe400078f08ff */
[----:B------:R-:W-:Y:S01]  /*0290*/  LOP3.LUT R3, R5, 0xfffffffc, RZ, 0xc0, !PT ;  /* 0xfffffffc05037812 */ /* 0x000fe200078ec0ff */
[----:B------:R-:W-:Y:S01]  /*02a0*/  IMAD.SHL.U32 R5, R238, 0x40, RZ ;  /* 0x00000040ee057824 */ /* 0x000fe200078e00ff */
[----:B------:R-:W-:Y:S02]  /*02b0*/  LEA.HI R8, R2, R10, RZ, 0x3 ;  /* 0x0000000a02087211 */ /* 0x000fe400078f18ff */
[----:B------:R-:W-:Y:S01]  /*02c0*/  LOP3.LUT R0, R0, 0xfffffffe, RZ, 0xc0, !PT ;  /* 0xfffffffe00007812 */ /* 0x000fe200078ec0ff */
[----:B------:R-:W-:Y:S01]  /*02d0*/  IMAD.IADD R252, R4, 0x1, -R3 ;  /* 0x0000000104fc7824 */ /* 0x000fe200078e0a03 */
[----:B------:R-:W-:Y:S02]  /*02e0*/  LOP3.LUT R2, R9, 0xfffffffe, RZ, 0xc0, !PT ;  /* 0xfffffffe09027812 */ /* 0x000fe400078ec0ff */
[----:B------:R-:W-:Y:S01]  /*02f0*/  LOP3.LUT R3, R8, 0xfffffff8, RZ, 0xc0, !PT ;  /* 0xfffffff808037812 */ /* 0x000fe200078ec0ff */
[----:B------:R-:W-:Y:S01]  /*0300*/  IMAD.IADD R198, R4, 0x1, -R0 ;  /* 0x0000000104c67824 */ /* 0x000fe200078e0a00 */
[----:B------:R-:W-:Y:S01]  /*0310*/  LOP3.LUT R0, R5, 0x1c0, RZ, 0xc0, !PT ;  /* 0x000001c005007812 */ /* 0x000fe200078ec0ff */
[----:B------:R-:W-:Y:S01]  /*0320*/  IMAD.IADD R9, R7, 0x1, -R2 ;  /* 0x0000000107097824 */ /* 0x000fe200078e0a02 */
[----:B------:R-:W-:Y:S01]  /*0330*/  SHF.R.S32.HI R5, RZ, 0x1f, R11 ;  /* 0x0000001fff057819 */ /* 0x000fe2000001140b */
[----:B------:R-:W-:Y:S01]  /*0340*/  IMAD.IADD R4, R10, 0x1, -R3 ;  /* 0x000000010a047824 */ /* 0x000fe200078e0a03 */
[----:B------:R-:W-:Y:S01]  /*0350*/  LOP3.LUT R3, R0, 0x38, R222, 0xf8, !PT ;  /* 0x0000003800037812 */ /* 0x000fe200078ef8de */
[----:B------:R-:W-:Y:S01]  /*0360*/  IMAD.SHL.U32 R194, R9, 0x200, RZ ;  /* 0x0000020009c27824 */ /* 0x000fe200078e00ff */
[----:B------:R-:W-:Y:S01]  /*0370*/  SHF.R.U32.HI R2, RZ, 0x3, R0 ;  /* 0x00000003ff027819 */ /* 0x000fe20000011600 */
[----:B------:R-:W-:Y:S01]  /*0380*/  IMAD.SHL.U32 R0, R6, 0x40, RZ ;  /* 0x0000004006007824 */ /* 0x000fe200078e00ff */
[----:B------:R-:W-:-:S02]  /*0390*/  LEA.HI R219, R5, R11, RZ, 0x2 ;  /* 0x0000000b05db7211 */ /* 0x000fc400078f10ff */
[----:B------:R-:W-:Y:S01]  /*03a0*/  LOP3.LUT R8, R3, R2, RZ, 0x3c, !PT ;  /* 0x0000000203087212 */ /* 0x000fe200078e3cff */
[----:B------:R-:W-:Y:S01]  /*03b0*/  IMAD.SHL.U32 R2, R198, 0x10, RZ ;  /* 0x00000010c6027824 */ /* 0x000fe200078e00ff */
[----:B------:R-:W-:Y:S02]  /*03c0*/  SHF.R.S32.HI R3, RZ, 0x1f, R12 ;  /* 0x0000001fff037819 */ /* 0x000fe4000001140c */
[----:B------:R-:W-:Y:S02]  /*03d0*/  LOP3.LUT R0, R0, 0x1c0, RZ, 0xc0, !PT ;  /* 0x000001c000007812 */ /* 0x000fe400078ec0ff */
[----:B------:R-:W-:Y:S02]  /*03e0*/  LEA.HI R10, R3, R12, RZ, 0x3 ;  /* 0x0000000c030a7211 */ /* 0x000fe400078f18ff */
[----:B------:R-:W-:Y:S02]  /*03f0*/  LOP3.LUT P4, RZ, R6, 0x4, RZ, 0xc0, !PT ;  /* 0x0000000406ff7812 */ /* 0x000fe4000788c0ff */
[----:B------:R-:W-:-:S02]  /*0400*/  LOP3.LUT R5, R10, 0xfffffff8, RZ, 0xc0, !PT ;  /* 0xfffffff80a057812 */ /* 0x000fc400078ec0ff */
[----:B------:R-:W-:Y:S02]  /*0410*/  LOP3.LUT P3, RZ, R6, 0x2, RZ, 0xc0, !PT ;  /* 0x0000000206ff7812 */ /* 0x000fe4000786c0ff */
[----:B------:R-:W-:Y:S01]  /*0420*/  LOP3.LUT R6, R0, 0x10, R2, 0xf8, !PT ;  /* 0x0000001000067812 */ /* 0x000fe200078ef802 */
[----:B------:R-:W-:Y:S01]  /*0430*/  IMAD.IADD R12, R12, 0x1, -R5 ;  /* 0x000000010c0c7824 */ /* 0x000fe200078e0a05 */
[----:B------:R-:W-:Y:S02]  /*0440*/  SHF.R.S32.HI R7, RZ, 0x7, R14 ;  /* 0x00000007ff077819 */ /* 0x000fe4000001140e */
[----:B------:R-:W-:Y:S02]  /*0450*/  LOP3.LUT R2, R4, 0x1, RZ, 0xc0, !PT ;  /* 0x0000000104027812 */ /* 0x000fe400078ec0ff */
[----:B------:R-:W-:Y:S01]  /*0460*/  LOP3.LUT R191, R0, 0x8, R13, 0xf8, !PT ;  /* 0x0000000800bf7812 */ /* 0x000fe200078ef80d */
[----:B------:R-:W-:Y:S01]  /*0470*/  IMAD R3, R7, 0x800, R194 ;  /* 0x0000080007037824 */ /* 0x000fe200078e02c2 */
[----:B------:R-:W-:-:S02]  /*0480*/  SHF.R.U32.HI R0, RZ, 0x3, R0 ;  /* 0x00000003ff007819 */ /* 0x000fc40000011600 */
[----:B------:R-:W-:Y:S01]  /*0490*/  LOP3.LUT R5, R6, 0x8, R13, 0xf8, !PT ;  /* 0x0000000806057812 */ /* 0x000fe200078ef80d */
[----:B------:R-:W-:Y:S01]  /*04a0*/  IMAD.SHL.U32 R6, R12, 0x40, RZ ;  /* 0x000000400c067824 */ /* 0x000fe200078e00ff */
[----:B------:R-:W-:Y:S02]  /*04b0*/  ISETP.NE.U32.AND P0, PT, R2, 0x1, PT ;  /* 0x000000010200780c */ /* 0x000fe40003f05070 */
[----:B------:R-:W-:Y:S02]  /*04c0*/  SHF.R.S32.HI R2, RZ, 0x6, R16 ;  /* 0x00000006ff027819 */ /* 0x000fe40000011410 */
[----:B------:R-:W-:Y:S02]  /*04d0*/  LOP3.LUT R191, R191, R0, RZ, 0x3c, !PT ;  /* 0x00000000bfbf7212 */ /* 0x000fe400078e3cff */
[----:B------:R-:W-:Y:S01]  /*04e0*/  LOP3.LUT R194, R194, R5, R0, 0xf6, !PT ;  /* 0x00000005c2c27212 */ /* 0x000fe200078ef600 */
[C---:B------:R-:W-:Y:S01]  /*04f0*/  IMAD.SHL.U32 R0, R4.reuse, 0x40, RZ ;  /* 0x0000004004007824 */ /* 0x040fe200078e00ff */
[----:B------:R-:W-:Y:S01]  /*0500*/  R2P PR, R4, 0x6 ;  /* 0x0000000604007804 */ /* 0x000fe20000000000 */
[C---:B------:R-:W-:Y:S01]  /*0510*/  IMAD R18, R2.reuse, 0x200, R8 ;  /* 0x0000020002127824 */ /* 0x040fe200078e0208 */
[----:B------:R-:W-:Y:S01]  /*0520*/  SEL R189, R189, 0xffffffe0, !P3 ;  /* 0xffffffe0bdbd7807 */ /* 0x000fe20005800000 */
[----:B------:R-:W-:Y:S01]  /*0530*/  IMAD.SHL.U32 R2, R2, 0x8, RZ ;  /* 0x0000000802027824 */ /* 0x000fe200078e00ff */
[----:B------:R-:W-:Y:S01]  /*0540*/  LOP3.LUT R0, R0, 0x1c0, RZ, 0xc0, !PT ;  /* 0x000001c000007812 */ /* 0x000fe200078ec0ff */
[----:B------:R-:W-:Y:S01]  /*0550*/  IMAD.SHL.U32 R5, R7, 0x20, RZ ;  /* 0x0000002007057824 */ /* 0x000fe200078e00ff */
[----:B------:R1:W-:Y:S01]  /*0560*/  STL [R1+0x8], R18 ;  /* 0x0000081201007387 */ /* 0x0003e20000100800 */
[----:B------:R-:W-:Y:S01]  /*0570*/  IMAD.IADD R191, R3, 0x1, R191 ;  /* 0x0000000103bf7824 */ /* 0x000fe200078e02bf */
[----:B------:R-:W-:Y:S01]  /*0580*/  LOP3.LUT R2, R2, 0x18, RZ, 0xc0, !PT ;  /* 0x0000001802027812 */ /* 0x000fe200078ec0ff */
[----:B------:R-:W-:Y:S01]  /*0590*/  IMAD.SHL.U32 R4, R9, 0x20, RZ ;  /* 0x0000002009047824 */ /* 0x000fe200078e00ff */
[----:B------:R-:W-:Y:S01]  /*05a0*/  SHF.R.U32.HI R3, RZ, 0x3, R0 ;  /* 0x00000003ff037819 */ /* 0x000fe20000011600 */
[----:B------:R-:W-:Y:S01]  /*05b0*/  IMAD.SHL.U32 R7, R15, 0x2, RZ ;  /* 0x000000020f077824 */ /* 0x000fe200078e00ff */
[----:B------:R-:W-:Y:S01]  /*05c0*/  LOP3.LUT R5, R0, 0x20, R5, 0xf8, !PT ;  /* 0x0000002000057812 */ /* 0x000fe200078ef805 */
[----:B------:R1:W-:Y:S01]  /*05d0*/  STL [R1+0x4], R17 ;  /* 0x0000041101007387 */ /* 0x0003e20000100800 */
[----:B------:R-:W-:Y:S01]  /*05e0*/  LOP3.LUT R11, R3, R0, R2, 0x1e, !PT ;  /* 0x00000000030b7212 */ /* 0x000fe200078e1e02 */
[----:B------:R-:W-:Y:S01]  /*05f0*/  IMAD R189, R191, 0x2, R189 ;  /* 0x00000002bfbd7824 */ /* 0x000fe200078e02bd */
[----:B------:R-:W-:Y:S01]  /*0600*/  LOP3.LUT R8, R2, 0x20, R4, 0xf8, !PT ;  /* 0x0000002002087812 */ /* 0x000fe200078ef804 */
[----:B------:R-:W-:Y:S01]  /*0610*/  IMAD R4, R252, 0x400, R7 ;  /* 0x00000400fc047824 */ /* 0x000fe200078e0207 */
[----:B------:R-:W-:Y:S01]  /*0620*/  LOP3.LUT R0, R5, R3, RZ, 0x3c, !PT ;  /* 0x0000000305007212 */ /* 0x000fe200078e3cff */
[----:B------:R-:W-:Y:S01]  /*0630*/  IMAD.SHL.U32 R5, R10, 0x40, RZ ;  /* 0x000000400a057824 */ /* 0x000fe200078e00ff */
[----:B------:R-:W-:Y:S01]  /*0640*/  LOP3.LUT R3, R6, 0x1c0, RZ, 0xc0, !PT ;  /* 0x000001c006037812 */ /* 0x000fe200078ec0ff */
[----:B------:R-:W-:Y:S01]  /*0650*/  IMAD.SHL.U32 R6, R9, 0x8, RZ ;  /* 0x0000000809067824 */ /* 0x000fe200078e00ff */
[----:B------:R-:W-:Y:S01]  /*0660*/  SEL R193, R193, 0xffffffc0, !P4 ;  /* 0xffffffc0c1c17807 */ /* 0x000fe20006000000 */
[----:B------:R-:W-:Y:S01]  /*0670*/  IMAD.IADD R227, R4, 0x1, R0 ;  /* 0x0000000104e37824 */ /* 0x000fe200078e0200 */
[----:B------:R-:W-:Y:S01]  /*0680*/  SHF.R.U32.HI R2, RZ, 0x3, R3 ;  /* 0x00000003ff027819 */ /* 0x000fe20000011603 */
[----:B------:R-:W-:Y:S01]  /*0690*/  IMAD.SHL.U32 R192, R191, 0x2, RZ ;  /* 0x00000002bfc07824 */ /* 0x000fe200078e00ff */
[----:B------:R-:W-:Y:S01]  /*06a0*/  LOP3.LUT R0, R5, 0xfffffe00, RZ, 0xc0, !PT ;  /* 0xfffffe0005007812 */ /* 0x000fe200078ec0ff */
[----:B------:R-:W-:Y:S01]  /*06b0*/  IMAD R5, R198, 0x400, R7 ;  /* 0x00000400c6057824 */ /* 0x000fe200078e0207 */
[----:B------:R-:W-:Y:S01]  /*06c0*/  LOP3.LUT R6, R3, 0x8, R6, 0xf8, !PT ;  /* 0x0000000803067812 */ /* 0x000fe200078ef806 */
[----:B------:R-:W-:Y:S01]  /*06d0*/  IMAD.SHL.U32 R227, R227, 0x2, RZ ;  /* 0x00000002e3e37824 */ /* 0x000fe200078e00ff */
[----:B------:R-:W-:Y:S01]  /*06e0*/  LOP3.LUT R3, R2, R8, R3, 0x1e, !PT ;  /* 0x0000000802037212 */ /* 0x000fe200078e1e03 */
[----:B------:R-:W-:Y:S01]  /*06f0*/  IMAD.IADD R5, R5, 0x1, R11 ;  /* 0x0000000105057824 */ /* 0x000fe200078e020b */
[----:B------:R-:W-:Y:S01]  /*0700*/  LOP3.LUT R2, R6, R2, RZ, 0x3c, !PT ;  /* 0x0000000206027212 */ /* 0x000fe200078e3cff */
[--C-:B------:R-:W-:Y:S01]  /*0710*/  IMAD R198, R198, 0x400, R0.reuse ;  /* 0x00000400c6c67824 */ /* 0x100fe200078e0200 */
        /* <DEDUP_REMOVED lines=8> */
[C---:B------:R-:W-:Y:S01]  /*07a0*/  @P1 IADD3 R228, R227.reuse, -0x20, RZ ;  /* 0xffffffe0e3e41810 */ /* 0x040fe20007ffe0ff */
[----:B------:R-:W-:Y:S01]  /*07b0*/  IMAD R193, R194, 0x2, R193 ;  /* 0x00000002c2c17824 */ /* 0x000fe200078e02c1 */
[----:B------:R-:W-:Y:S01]  /*07c0*/  IADD3 R247, R246, 0x40, RZ ;  /* 0x00000040f6f77810 */ /* 0x000fe20007ffe0ff */
[----:B------:R-:W-:Y:S01]  /*07d0*/  IMAD.IADD R230, R227, 0x1, R229 ;  /* 0x00000001e3e67824 */ /* 0x000fe200078e02e5 */
[----:B------:R-:W-:Y:S01]  /*07e0*/  LOP3.LUT R203, R3, R0, RZ, 0xfc, !PT ;  /* 0x0000000003cb7212 */ /* 0x000fe200078efcff */
        /* <DEDUP_REMOVED lines=9> */
.L_x_1504:
[----:B-1----:R-:W1:Y:S01]  /*0880*/  S2R R30, SR_CTAID.Y ;  /* 0x00000000001e7919 */ /* 0x002e620000002600 */
[----:B--2-4-:R-:W2:Y:S01]  /*0890*/  LDC.U8 R0, c[0x0][0x312] ;  /* 0x0000c480ff007b82 */ /* 0x014ea20000000000 */
[----:B------:R-:W-:-:S02]  /*08a0*/  ISETP.NE.U32.AND P2, PT, RZ, c[0x0][0x240], PT ;  /* 0x00009000ff007a0c */ /* 0x000fc40003f45070 */
[----:B------:R-:W-:Y:S02]  /*08b0*/  ISETP.EQ.U32.AND P5, PT, RZ, c[0x0][0x248], PT ;  /* 0x00009200ff007a0c */ /* 0x000fe40003fa2070 */
[----:B------:R-:W-:Y:S02]  /*08c0*/  ISETP.NE.AND.EX P2, PT, RZ, c[0x0][0x244], PT, P2 ;  /* 0x00009100ff007a0c */ /* 0x000fe40003f45320 */
[----:B------:R-:W-:Y:S01]  /*08d0*/  ISETP.NE.U32.AND P3, PT, RZ, c[0x0][0x250], PT ;  /* 0x00009400ff007a0c */ /* 0x000fe20003f65070 */
[----:B------:R-:W-:-:S03]  /*08e0*/  IMAD.MOV.U32 R31, RZ, RZ, -0x1 ;  /* 0xffffffffff1f7424 */ /* 0x000fc600078e00ff */
[----:B------:R-:W-:Y:S01]  /*08f0*/  ISETP.NE.AND.EX P3, PT, RZ, c[0x0][0x254], PT, P3 ;  /* 0x00009500ff007a0c */ /* 0x000fe20003f65330 */
[----:B-1----:R-:W-:Y:S01]  /*0900*/  IMAD.SHL.U32 R8, R30, 0x4, RZ ;  /* 0x000000041e087824 */ /* 0x002fe200078e00ff */
[----:B------:R-:W-:Y:S02]  /*0910*/  SHF.R.S32.HI R27, RZ, 0x1f, R30 ;  /* 0x0000001fff1b7819 */ /* 0x000fe4000001141e */
[----:B--2---:R-:W-:Y:S01]  /*0920*/  ISETP.NE.AND P4, PT, R0, RZ, PT ;  /* 0x000000ff0000720c */ /* 0x004fe20003f85270 */
[----:B------:R-:W-:Y:S01]  /*0930*/  IMAD.MOV.U32 R0, RZ, RZ, -0x1 ;  /* 0xffffffffff007424 */ /* 0x000fe200078e00ff */
[----:B------:R-:W-:Y:S02]  /*0940*/  SHF.L.U64.HI R7, R30, 0x2, R27 ;  /* 0x000000021e077819 */ /* 0x000fe4000001021b */
[----:B---3--:R-:W-:Y:S02]  /*0950*/  IADD3 R2, P0, R8, c[0x0][0x240], RZ ;  /* 0x0000900008027a10 */ /* 0x008fe40007f1e0ff */
        /* <DEDUP_REMOVED lines=17> */
[----:B------:R-:W-:Y:S05]  /*0a70*/  @!P0 BRA `(.L_x_1456) ;  /* 0x0000003000008947 */ /* 0x000fea0003800000 */
[----:B------:R-:W2:Y:S02]  /*0a80*/  @P4 LDG.E R4, [R2.64+0x4] ;  /* 0x0000040602044981 */ /* 0x000ea4000c1e1900 */
[----:B--2---:R-:W-:-:S06]  /*0a90*/  @P4 IADD3 R4, R4, -R31, RZ ;  /* 0x8000001f04044210 */ /* 0x004fcc0007ffe0ff */
[----:B------:R2:W5:Y:S02]  /*0aa0*/  @!P4 LDG.E R4, [R2.64] ;  /* 0x000000060204c981 */ /* 0x000564000c1e1900 */
.L_x_1456:
        /* <DEDUP_REMOVED lines=14> */
[C---:B------:R-:W-:Y:S01]  /*0b90*/  IADD3 R2, R235.reuse, 0x40, R237 ;  /* 0x00000040eb027810 */ /* 0x040fe20007ffe0ed */
[----:B------:R-:W-:Y:S01]  /*0ba0*/  IMAD.WIDE.U32 R8, R30, c[0x0][0x178], RZ ;  /* 0x00005e001e087a25 */ /* 0x000fe200078e00ff */
[----:B------:R-:W-:Y:S02]  /*0bb0*/  IADD3 R3, R235, 0x3f, RZ ;  /* 0x0000003feb037810 */ /* 0x000fe40007ffe0ff */
[----:B------:R-:W-:Y:S02]  /*0bc0*/  IADD3 R2, R2, c[0x0][0x2e4], -R218 ;  /* 0x0000b90002027a10 */ /* 0x000fe40007ffe8da */
        /* <DEDUP_REMOVED lines=9> */
[----:B------:R-:W-:Y:S02]  /*0c60*/  SHF.R.S32.HI R7, RZ, 0x6, R3 ;  /* 0x00000006ff077819 */ /* 0x000fe40000011403 */
[----:B------:R-:W-:Y:S01]  /*0c70*/  SHF.R.S32.HI R3, RZ, 0x6, R2 ;  /* 0x00000006ff037819 */ /* 0x000fe20000011402 */
[----:B------:R-:W-:-:S02]  /*0c80*/  IMAD R2, R30, c[0x0][0x17c], R4 ;  /* 0x00005f001e027a24 */ /* 0x000fc400078e0204 */
[----:B------:R-:W-:Y:S01]  /*0c90*/  IMAD.WIDE.U32 R4, R0, c[0x0][0x190], RZ ;  /* 0x0000640000047a25 */ /* 0x000fe200078e00ff */
[----:B------:R-:W-:-:S03]  /*0ca0*/  IMNMX R211, R7, R3, PT ;  /* 0x0000000307d37217 */ /* 0x000fc60003800200 */
[----:B------:R-:W-:Y:S01]  /*0cb0*/  IMAD.IADD R20, R9, 0x1, R2 ;  /* 0x0000000109147824 */ /* 0x000fe200078e0202 */
[----:B------:R-:W-:Y:S01]  /*0cc0*/  LEA R9, R211, 0xffffffc0, 0x6 ;  /* 0xffffffc0d3097811 */ /* 0x000fe200078e30ff */
[----:B------:R-:W-:Y:S01]  /*0cd0*/  IMAD R7, R0, c[0x0][0x194], RZ ;  /* 0x0000650000077a24 */ /* 0x000fe200078e02ff */
[----:B------:R-:W-:Y:S01]  /*0ce0*/  SEL R25, R8, R4, !P1 ;  /* 0x0000000408197207 */ /* 0x000fe20004800000 */
[----:B------:R-:W-:Y:S01]  /*0cf0*/  @P0 IMAD.WIDE.U32 R2, R6, c[0x0][0x198], RZ ;  /* 0x0000660006020a25 */ /* 0x000fe200078e00ff */
[----:B------:R-:W-:-:S03]  /*0d00*/  SHF.R.S32.HI R17, RZ, 0x1f, R9 ;  /* 0x0000001fff117819 */ /* 0x000fc60000011409 */
[----:B------:R-:W-:Y:S02]  /*0d10*/  @P1 IMAD.IADD R20, R5, 0x1, R7 ;  /* 0x0000000105141824 */ /* 0x000fe400078e0207 */
        /* <DEDUP_REMOVED lines=13> */
.L_x_1458:
        /* <DEDUP_REMOVED lines=15> */
.L_x_1459:
        /* <DEDUP_REMOVED lines=10> */
[----:B------:R-:W-:Y:S01]  /*0f80*/  @P1 IMAD.MOV.U32 R10, RZ, RZ, R4 ;  /* 0x000000ffff0a1224 */ /* 0x000fe200078e0004 */
[----:B------:R-:W-:Y:S01]  /*0f90*/  SHF.R.S32.HI R12, RZ, 0x1f, R12 ;  /* 0x0000001fff0c7819 */ /* 0x000fe2000001140c */
[----:B------:R-:W-:Y:S01]  /*0fa0*/  @!P1 IMAD.WIDE.U32 R4, R30, c[0x0][0x368], RZ ;  /* 0x0000da001e049a25 */ /* 0x000fe200078e00ff */
[----:B------:R-:W-:Y:S01]  /*0fb0*/  ISETP.GE.AND P4, PT, R7, RZ, PT ;  /* 0x000000ff0700720c */ /* 0x000fe20003f86270 */
[----:B------:R-:W5:Y:S01]  /*0fc0*/  LDC.U8 R28, c[0x0][0x3d0] ;  /* 0x0000f400ff1c7b82 */ /* 0x000f620000000000 */
[----:B------:R-:W-:Y:S01]  /*0fd0*/  MOV R29, c[0x0][0x22c] ;  /* 0x00008b00001d7a02 */ /* 0x000fe20000000f00 */
[----:B------:R-:W-:Y:S01]  /*0fe0*/  IMAD R7, R12, R30, RZ ;  /* 0x0000001e0c077224 */ /* 0x000fe200078e02ff */
[----:B------:R-:W-:Y:S01]  /*0ff0*/  @!P1 MOV R10, R4 ;  /* 0x00000004000a9202 */ /* 0x000fe20000000f00 */
[----:B------:R-:W-:Y:S01]  /*1000*/  IMAD.WIDE.U32 R12, R30, c[0x0][0x224], RZ ;  /* 0x000089001e0c7a25 */ /* 0x000fe200078e00ff */
[----:B------:R-:W-:Y:S01]  /*1010*/  SHF.R.S32.HI R241, RZ, 0x1f, R240 ;  /* 0x0000001ffff17819 */ /* 0x000fe200000114f0 */
[----:B---3--:R-:W3:Y:S02]  /*1020*/  MUFU.RCP R2, R2 ;  /* 0x0000000200027308 */ /* 0x008ee40000001000 */
[----:B------:R-:W-:Y:S01]  /*1030*/  IMAD.WIDE R18, R29, c[0x0][0x1c0], RZ ;  /* 0x000070001d127a25 */ /* 0x000fe200078e02ff */
[----:B--2---:R-:W-:-:S02]  /*1040*/  ISETP.NE.AND P3, PT, R14, RZ, PT ;  /* 0x000000ff0e00720c */ /* 0x004fc40003f65270 */
        /* <DEDUP_REMOVED lines=15> */
[----:B------:R-:W-:Y:S02]  /*1140*/  ISETP.GT.U32.AND P5, PT, R11, R3, PT ;  /* 0x000000030b00720c */ /* 0x000fe40003fa4070 */
[----:B------:R-:W-:Y:S01]  /*1150*/  SEL R8, R8, RZ, P2 ;  /* 0x000000ff08087207 */ /* 0x000fe20001000000 */
[----:B------:R-:W-:-:S02]  /*1160*/  IMAD.IADD R4, R13, 0x1, R5 ;  /* 0x000000010d047824 */ /* 0x000fc400078e0205 */
[-C--:B------:R-:W-:Y:S02]  /*1170*/  IMAD R5, R19, R12.reuse, RZ ;  /* 0x0000000c13057224 */ /* 0x080fe400078e02ff */
[----:B------:R-:W-:-:S04]  /*1180*/  IMAD.WIDE.U32 R12, R18, R12, RZ ;  /* 0x0000000c120c7225 */ /* 0x000fc800078e00ff */
[----:B------:R-:W-:Y:S01]  /*1190*/  IMAD R5, R18, R4, R5 ;  /* 0x0000000412057224 */ /* 0x000fe200078e0205 */
[----:B------:R-:W-:Y:S01]  /*11a0*/  SEL R4, R6, RZ, P2 ;  /* 0x000000ff06047207 */ /* 0x000fe20001000000 */
[----:B------:R-:W-:Y:S01]  /*11b0*/  @!P5 IMAD.IADD R3, R3, 0x1, -R11 ;  /* 0x000000010303d824 */ /* 0x000fe200078e0a0b */
[----:B------:R-:W-:Y:S01]  /*11c0*/  @!P5 IADD3 R2, R2, 0x1, RZ ;  /* 0x000000010202d810 */ /* 0x000fe20007ffe0ff */
[----:B------:R-:W-:Y:S01]  /*11d0*/  IMAD.WIDE.U32 R6, R18, R0, RZ ;  /* 0x0000000012067225 */ /* 0x000fe200078e00ff */
[----:B------:R-:W-:Y:S02]  /*11e0*/  IADD3 R4, P2, R9, R4, RZ ;  /* 0x0000000409047210 */ /* 0x000fe40007f5e0ff */
[----:B------:R-:W-:Y:S01]  /*11f0*/  ISETP.GE.U32.AND P6, PT, R3, R11, PT ;  /* 0x0000000b0300720c */ /* 0x000fe20003fc6070 */
[C---:B------:R-:W-:Y:S01]  /*1200*/  IMAD R3, R19.reuse, R0, RZ ;  /* 0x0000000013037224 */ /* 0x040fe200078e02ff */
[----:B------:R-:W-:Y:S01]  /*1210*/  ISETP.NE.AND P5, PT, RZ, c[0x0][0x1c8], PT ;  /* 0x00007200ff007a0c */ /* 0x000fe20003fa5270 */
[----:B------:R-:W-:Y:S01]  /*1220*/  IMAD R14, R19, R4, RZ ;  /* 0x00000004130e7224 */ /* 0x000fe200078e02ff */
[----:B------:R-:W-:Y:S01]  /*1230*/  IADD3.X R8, R17, R8, RZ, P2, !PT ;  /* 0x0000000811087210 */ /* 0x000fe200017fe4ff */
[----:B------:R-:W-:Y:S01]  /*1240*/  IMAD.IADD R11, R13, 0x1, R5 ;  /* 0x000000010d0b7824 */ /* 0x000fe200078e0205 */
[----:B------:R-:W-:Y:S01]  /*1250*/  SEL R16, R12, R6, !P1 ;  /* 0x000000060c107207 */ /* 0x000fe20004800000 */
[----:B------:R-:W-:Y:S01]  /*1260*/  @P3 IMAD R6, R30, c[0x0][0x214], RZ ;  /* 0x000085001e063a24 */ /* 0x000fe200078e02ff */
[----:B------:R-:W-:Y:S01]  /*1270*/  @P1 IADD3 R11, R7, R3, RZ ;  /* 0x00000003070b1210 */ /* 0x000fe20007ffe0ff */
[----:B------:R-:W-:Y:S01]  /*1280*/  IMAD.WIDE.U32 R4, R18, R4, RZ ;  /* 0x0000000412047225 */ /* 0x000fe200078e00ff */
[----:B-----5:R-:W-:-:S02]  /*1290*/  ISETP.NE.AND P2, PT, R28, RZ, PT ;  /* 0x000000ff1c00720c */ /* 0x020fc40003f45270 */
[----:B------:R-:W-:Y:S01]  /*12a0*/  @P3 SEL R3, R6, R0, !P1 ;  /* 0x0000000006033207 */ /* 0x000fe20004800000 */
[----:B------:R-:W-:Y:S01]  /*12b0*/  IMAD R13, R18, R8, R14 ;  /* 0x00000008120d7224 */ /* 0x000fe200078e020e */
[----:B------:R-:W-:Y:S01]  /*12c0*/  @P6 IADD3 R2, R2, 0x1, RZ ;  /* 0x0000000102026810 */ /* 0x000fe20007ffe0ff */
[----:B----4-:R-:W-:-:S04]  /*12d0*/  IMAD.WIDE.U32 R18, R21, c[0x0][0x3d8], RZ ;  /* 0x0000f60015127a25 */ /* 0x010fc800078e00ff */
[----:B------:R-:W-:Y:S01]  /*12e0*/  IMAD.MOV.U32 R12, RZ, RZ, R2 ;  /* 0x000000ffff0c7224 */ /* 0x000fe200078e0002 */
[----:B------:R-:W-:Y:S01]  /*12f0*/  SEL R18, R18, RZ, P2 ;  /* 0x000000ff12127207 */ /* 0x000fe20001000000 */
[----:B------:R-:W-:Y:S01]  /*1300*/  IMAD R7, R21, c[0x0][0x3dc], R19 ;  /* 0x0000f70015077a24 */ /* 0x000fe200078e0213 */
[----:B------:R-:W-:Y:S01]  /*1310*/  SHF.R.S32.HI R19, RZ, 0x1f, R237 ;  /* 0x0000001fff137819 */ /* 0x000fe200000114ed */
[----:B------:R-:W-:Y:S01]  /*1320*/  @!P3 IMAD R8, R30, c[0x0][0x1c0], R240 ;  /* 0x000070001e08ba24 */ /* 0x000fe200078e02f0 */
[----:B------:R-:W-:Y:S01]  /*1330*/  @!P4 IADD3 R12, -R12, RZ, RZ ;  /* 0x000000ff0c0cc210 */ /* 0x000fe20007ffe1ff */
[C---:B------:R-:W-:Y:S01]  /*1340*/  IMAD R2, R240.reuse, c[0x0][0x22c], RZ ;  /* 0x00008b00f0027a24 */ /* 0x040fe200078e02ff */
[----:B------:R-:W-:Y:S01]  /*1350*/  @!P5 LOP3.LUT R12, RZ, c[0x0][0x1c8], RZ, 0x33, !PT ;  /* 0x00007200ff0cda12 */ /* 0x000fe200078e33ff */
[----:B------:R-:W-:Y:S01]  /*1360*/  @P3 IMAD R6, R240, c[0x0][0x234], R3 ;  /* 0x00008d00f0063a24 */ /* 0x000fe200078e0203 */
[----:B------:R-:W-:Y:S01]  /*1370*/  SEL R14, R7, RZ, P2 ;  /* 0x000000ff070e7207 */ /* 0x000fe20001000000 */
[----:B------:R-:W-:Y:S01]  /*1380*/  @!P3 IMAD R6, R8, c[0x0][0x214], RZ ;  /* 0x000085000806ba24 */ /* 0x000fe200078e02ff */
[----:B------:R-:W-:-:S02]  /*1390*/  SHF.R.S32.HI R8, RZ, 0x1f, R2 ;  /* 0x0000001fff087819 */ /* 0x000fc40000011402 */
        /* <DEDUP_REMOVED lines=10> */
.L_x_1460:
[----:B------:R-:W-:-:S04]  /*1440*/  IMAD R0, R30, c[0x0][0x1c0], R240 ;  /* 0x000070001e007a24 */ /* 0x000fc800078e02f0 */
[----:B------:R-:W-:Y:S02]  /*1450*/  IMAD R0, R0, c[0x0][0x224], RZ ;  /* 0x0000890000007a24 */ /* 0x000fe400078e02ff */
.L_x_1461:
[----:B------:R-:W2:Y:S01]  /*1460*/  S2R R28, SR_TID.X ;  /* 0x00000000001c7919 */ /* 0x000ea20000002100 */
[----:B------:R-:W-:Y:S01]  /*1470*/  IMAD R29, R29, c[0x0][0x1c0], RZ ;  /* 0x000070001d1d7a24 */ /* 0x000fe200078e02ff */
[----:B------:R-:W-:Y:S01]  /*1480*/  SHF.R.S32.HI R223, RZ, 0x1f, R222 ;  /* 0x0000001fffdf7819 */ /* 0x000fe200000114de */
[----:B------:R-:W-:Y:S01]  /*1490*/  IMAD.MOV.U32 R221, RZ, RZ, 0x4 ;  /* 0x00000004ffdd7424 */ /* 0x000fe200078e00ff */
[----:B------:R-:W-:Y:S01]  /*14a0*/  IADD3 R220, R9, R6, RZ ;  /* 0x0000000609dc7210 */ /* 0x000fe20007ffe0ff */
[----:B------:R-:W-:Y:S01]  /*14b0*/  IMAD.SHL.U32 R3, R29, 0x40, RZ ;  /* 0x000000401d037824 */ /* 0x000fe200078e00ff */
[----:B------:R-:W-:Y:S01]  /*14c0*/  BSSY B1, `(.L_x_1457) ;  /* 0x0000804000017945 */ /* 0x000fe20003800000 */
[----:B------:R-:W-:-:S03]  /*14d0*/  IMAD.IADD R243, R237, 0x1, R235 ;  /* 0x00000001edf37824 */ /* 0x000fc600078e02eb */
[----:B------:R-:W-:Y:S01]  /*14e0*/  IADD3 R5, P3, P1, R4, R3, R2 ;  /* 0x0000000304057210 */ /* 0x000fe2000797e002 */
[----:B------:R-:W-:Y:S01]  /*14f0*/  IMAD.IADD R4, R9, 0x1, R0 ;  /* 0x0000000109047824 */ /* 0x000fe200078e0200 */
[----:B------:R-:W-:Y:S01]  /*1500*/  SHF.R.S32.HI R3, RZ, 0x1f, R3 ;  /* 0x0000001fff037819 */ /* 0x000fe20000011403 */
[----:B------:R-:W-:Y:S01]  /*1510*/  IMAD R0, R17, c[0x0][0x370], RZ ;  /* 0x0000dc0011007a24 */ /* 0x000fe200078e02ff */
[----:B------:R-:W-:Y:S01]  /*1520*/  IADD3 R2, P4, R222, R10, RZ ;  /* 0x0000000ade027210 */ /* 0x000fe20007f9e0ff */
[----:B------:R-:W-:Y:S01]  /*1530*/  IMAD R10, R241, c[0x0][0x1a8], RZ ;  /* 0x00006a00f10a7a24 */ /* 0x000fe200078e02ff */
[----:B------:R-:W-:Y:S01]  /*1540*/  IADD3.X R8, R7, R3, R8, P3, P1 ;  /* 0x0000000307087210 */ /* 0x000fe20001fe2408 */
[----:B------:R-:W-:-:S04]  /*1550*/  IMAD.WIDE R6, R4, R221, c[0x0][0x3c8] ;  /* 0x0000f20004067625 */ /* 0x000fc800078e02dd */
[----:B------:R-:W-:Y:S01]  /*1560*/  IMAD.X R3, R223, 0x1, R15, P4 ;  /* 0x00000001df037824 */ /* 0x000fe200020e060f */
[----:B------:R-:W-:Y:S01]  /*1570*/  IADD3 R15, P3, P1, R18, R5, R16 ;  /* 0x00000005120f7210 */ /* 0x000fe2000797e010 */
[C---:B------:R-:W-:Y:S01]  /*1580*/  IMAD R0, R9.reuse, c[0x0][0x374], R0 ;  /* 0x0000dd0009007a24 */ /* 0x040fe200078e0200 */
[----:B--2---:R-:W-:Y:S01]  /*1590*/  SHF.R.S32.HI R18, RZ, 0x1f, R28 ;  /* 0x0000001fff127819 */ /* 0x004fe2000001141c */
[----:B------:R-:W-:Y:S01]  /*15a0*/  IMAD.WIDE.U32 R2, R9, c[0x0][0x370], R2 ;  /* 0x0000dc0009027a25 */ /* 0x000fe200078e0002 */
[----:B------:R-:W-:Y:S02]  /*15b0*/  IADD3 R4, P4, R238, R9, RZ ;  /* 0x00000009ee047210 */ /* 0x000fe40007f9e0ff */
[----:B------:R-:W-:Y:S01]  /*15c0*/  SHF.R.S32.HI R16, RZ, 0x1f, R238 ;  /* 0x0000001fff107819 */ /* 0x000fe200000114ee */
[----:B------:R-:W-:Y:S01]  /*15d0*/  IMAD.MOV.U32 R231, RZ, RZ, R7 ;  /* 0x000000ffffe77224 */ /* 0x000fe200078e0007 */
[----:B------:R-:W-:Y:S01]  /*15e0*/  LEA.HI R7, R18, R28, RZ, 0x5 ;  /* 0x0000001c12077211 */ /* 0x000fe200078f28ff */
[----:B------:R-:W-:Y:S01]  /*15f0*/  IMAD.IADD R3, R3, 0x1, R0 ;  /* 0x0000000103037824 */ /* 0x000fe200078e0200 */
[----:B------:R-:W-:Y:S01]  /*1600*/  IADD3.X R11, R14, R8, R11, P3, P1 ;  /* 0x000000080e0b7210 */ /* 0x000fe20001fe240b */
[----:B------:R-:W-:Y:S01]  /*1610*/  IMAD.MOV.U32 R232, RZ, RZ, R6 ;  /* 0x000000ffffe87224 */ /* 0x000fe200078e0006 */
[----:B------:R-:W-:Y:S01]  /*1620*/  LOP3.LUT R0, R7, 0xffffffe0, RZ, 0xc0, !PT ;  /* 0xffffffe007007812 */ /* 0x000fe200078ec0ff */
[----:B------:R-:W-:Y:S01]  /*1630*/  IMAD R8, R241, c[0x0][0x378], RZ ;  /* 0x0000de00f1087a24 */ /* 0x000fe200078e02ff */
[----:B------:R-:W-:Y:S01]  /*1640*/  SHF.R.S32.HI R7, RZ, 0x5, R7 ;  /* 0x00000005ff077819 */ /* 0x000fe20000011407 */
[----:B------:R-:W-:Y:S01]  /*1650*/  IMAD.WIDE.U32 R2, R240, c[0x0][0x378], R2 ;  /* 0x0000de00f0027a25 */ /* 0x000fe200078e0002 */
[----:B------:R-:W-:-:S02]  /*1660*/  IADD3 R6, R243, -c[0x0][0x2e8], -R218 ;  /* 0x8000ba00f3067a10 */ /* 0x000fc40007ffe8da */
[----:B------:R-:W-:Y:S01]  /*1670*/  IADD3.X R5, R16, R17, RZ, P4, !PT ;  /* 0x0000001110057210 */ /* 0x000fe200027fe4ff */
[----:B------:R-:W-:Y:S02]  /*1680*/  IMAD.IADD R14, R28, 0x1, -R0 ;  /* 0x000000011c0e7824 */ /* 0x000fe400078e0a00 */
[----:B------:R-:W-:Y:S02]  /*1690*/  IMAD R8, R240, c[0x0][0x37c], R8 ;  /* 0x0000df00f0087a24 */ /* 0x000fe400078e0208 */
[----:B------:R-:W-:Y:S01]  /*16a0*/  IMAD R0, R7, R29, R14 ;  /* 0x0000001d07007224 */ /* 0x000fe200078e020e */
[----:B------:R-:W-:Y:S01]  /*16b0*/  SHF.R.S32.HI R7, RZ, 0x1f, R6 ;  /* 0x0000001fff077819 */ /* 0x000fe20000011406 */
[----:B------:R-:W-:Y:S02]  /*16c0*/  IMAD R5, R5, c[0x0][0x190], RZ ;  /* 0x0000640005057a24 */ /* 0x000fe400078e02ff */
[----:B------:R-:W-:Y:S01]  /*16d0*/  IMAD.IADD R3, R3, 0x1, R8 ;  /* 0x0000000103037824 */ /* 0x000fe200078e0208 */
[----:B------:R-:W-:Y:S01]  /*16e0*/  LEA.HI R6, R7, R6, RZ, 0x6 ;  /* 0x0000000607067211 */ /* 0x000fe200078f30ff */
[----:B------:R-:W-:Y:S01]  /*16f0*/  IMAD R13, R4, c[0x0][0x194], R5 ;  /* 0x00006500040d7a24 */ /* 0x000fe200078e0205 */
[----:B------:R-:W-:Y:S01]  /*1700*/  IADD3 R9, P1, R0, R15, RZ ;  /* 0x0000000f00097210 */ /* 0x000fe20007f3e0ff */
[----:B------:R-:W-:Y:S01]  /*1710*/  IMAD.WIDE.U32 R4, R4, c[0x0][0x190], R222 ;  /* 0x0000640004047a25 */ /* 0x000fe200078e00de */
[----:B------:R-:W-:-:S02]  /*1720*/  SHF.R.S32.HI R6, RZ, 0x6, R6 ;  /* 0x00000006ff067819 */ /* 0x000fc40000011406 */
[----:B------:R-:W-:Y:S01]  /*1730*/  LEA.HI.X.SX32 R7, R0, R11, 0x1, P1 ;  /* 0x0000000b00077211 */ /* 0x000fe200008f0eff */
[----:B------:R-:W-:Y:S01]  /*1740*/  IMAD R0, R16, c[0x0][0x370], RZ ;  /* 0x0000dc0010007a24 */ /* 0x000fe200078e02ff */
[----:B------:R-:W-:Y:S01]  /*1750*/  IMNMX R236, RZ, R6, !PT ;  /* 0x00000006ffec7217 */ /* 0x000fe20007800200 */
[----:B------:R-:W-:Y:S01]  /*1760*/  IMAD R10, R240, c[0x0][0x1ac], R10 ;  /* 0x00006b00f00a7a24 */ /* 0x000fe200078e020a */
[----:B------:R-:W-:Y:S01]  /*1770*/  IADD3 R4, P3, R25, R4, RZ ;  /* 0x0000000419047210 */ /* 0x000fe20007f7e0ff */
[C---:B------:R-:W-:Y:S01]  /*1780*/  IMAD R0, R238.reuse, c[0x0][0x374], R0 ;  /* 0x0000dd00ee007a24 */ /* 0x040fe200078e0200 */
[----:B------:R-:W-:Y:S01]  /*1790*/  ISETP.GT.AND P5, PT, R211, R236, PT ;  /* 0x000000ecd300720c */ /* 0x000fe20003fa4270 */
[----:B------:R-:W-:Y:S01]  /*17a0*/  IMAD.WIDE.U32 R2, R238, c[0x0][0x370], R2 ;  /* 0x0000dc00ee027a25 */ /* 0x000fe200078e0002 */
[----:B------:R-:W-:Y:S02]  /*17b0*/  IADD3.X R5, R20, R5, R13, P3, !PT ;  /* 0x0000000514057210 */ /* 0x000fe40001ffe40d */
[----:B------:R-:W-:Y:S01]  /*17c0*/  LEA R204, P1, R9, c[0x0][0x350], 0x2 ;  /* 0x0000d40009cc7a11 */ /* 0x000fe200078210ff */
[----:B------:R-:W-:Y:S01]  /*17d0*/  IMAD.IADD R0, R3, 0x1, R0 ;  /* 0x0000000103007824 */ /* 0x000fe200078e0200 */
[----:B------:R-:W-:Y:S01]  /*17e0*/  LEA R212, P3, R2, c[0x0][0x330], 0x1 ;  /* 0x0000cc0002d47a11 */ /* 0x000fe200078608ff */
[----:B------:R-:W-:Y:S01]  /*17f0*/  IMAD.WIDE.U32 R4, R240, c[0x0][0x1a8], R4 ;  /* 0x00006a00f0047a25 */ /* 0x000fe200078e0004 */
[----:B------:R-:W-:-:S02]  /*1800*/  LEA.HI.X R205, R9, c[0x0][0x354], R7, 0x2, P1 ;  /* 0x0000d50009cd7a11 */ /* 0x000fc400008f1407 */
[----:B------:R-:W-:Y:S01]  /*1810*/  LEA.HI.X R213, R2, c[0x0][0x334], R0, 0x1, P3 ;  /* 0x0000cd0002d57a11 */ /* 0x000fe200018f0c00 */
[----:B------:R-:W-:Y:S01]  /*1820*/  IMAD.WIDE R220, R220, R221, c[0x0][0x200] ;  /* 0x00008000dcdc7625 */ /* 0x000fe200078e02dd */
[----:B------:R-:W-:Y:S02]  /*1830*/  IADD3 R11, R5, R10, RZ ;  /* 0x0000000a050b7210 */ /* 0x000fe40007ffe0ff */
[C---:B------:R-:W-:Y:S02]  /*1840*/  LEA R214, P4, R4.reuse, c[0x0][0x160], 0x1 ;  /* 0x0000580004d67a11 */ /* 0x040fe400078808ff */
[----:B------:R-:W-:Y:S02]  /*1850*/  IADD3 R211, R211, -0x1, RZ ;  /* 0xffffffffd3d37810 */ /* 0x000fe40007ffe0ff */
        /* <DEDUP_REMOVED lines=17> */
.L_x_1463:
        /* <DEDUP_REMOVED lines=15> */
.L_x_1464:
        /* <DEDUP_REMOVED lines=27> */
.L_x_1466:
[----:B------:R-:W-:Y:S05]  /*1c10*/  BSYNC B0 ;  /* 0x0000000000007941 */ /* 0x000fea0003800000 */
.L_x_1465:
        /* <DEDUP_REMOVED lines=8> */
[----:B--2---:R-:W-:Y:S01]  /*1ca0*/  IMAD.X R2, RZ, RZ, R16, P0 ;  /* 0x000000ffff027224 */ /* 0x004fe200000e0610 */
        /* <DEDUP_REMOVED lines=10> */
.L_x_1468:
[----:B------:R-:W-:Y:S05]  /*1d50*/  BSYNC B0 ;  /* 0x0000000000007941 */ /* 0x000fea0003800000 */
.L_x_1467:
[----:B--2---:R-:W-:Y:S01]  /*1d60*/  IMAD.WIDE.U32 R2, R237, c[0x0][0x3a8], R222 ;  /* 0x0000ea00ed027a25 */ /* 0x004fe200078e00de */
        /* <DEDUP_REMOVED lines=24> */
.L_x_1470:
[----:B------:R-:W-:Y:S05]  /*1ef0*/  BSYNC B0 ;  /* 0x0000000000007941 */ /* 0x000fea0003800000 */
.L_x_1469:
[----:B------:R-:W-:Y:S05]  /*1f00*/  @P3 BRA `(.L_x_1471) ;  /* 0x000075f000003947 */ /* 0x000fea0003800000 */
[----:B------:R-:W-:Y:S01]  /*1f10*/  IADD3 R0, P0, R238, 0x20, RZ ;  /* 0x00000020ee007810 */ /* 0x000fe20007f1e0ff */
[----:B------:R-:W-:Y:S01]  /*1f20*/  IMAD.MOV.U32 R5, RZ, RZ, R8 ;  /* 0x000000ffff057224 */ /* 0x000fe200078e0008 */
[----:B------:R-:W-:-:S03]  /*1f30*/  ISETP.GE.AND P1, PT, R222, c[0x0][0x220], PT ;  /* 0x00008800de007a0c */ /* 0x000fc60003f26270 */
        /* <DEDUP_REMOVED lines=14> */
.L_x_1462:
        /* <DEDUP_REMOVED lines=31> */
.L_x_1473:
[----:B------:R-:W-:Y:S05]  /*2210*/  BSYNC B0 ;  /* 0x0000000000007941 */ /* 0x000fea0003800000 */
.L_x_1472:
        /* <DEDUP_REMOVED lines=39> */
.L_x_1475:
[----:B------:R-:W-:Y:S05]  /*2490*/  BSYNC B0 ;  /* 0x0000000000007941 */ /* 0x000fea0003800000 */
.L_x_1474:
        /* <DEDUP_REMOVED lines=19> */
.L_x_1477:
        /* <DEDUP_REMOVED lines=28> */
.L_x_1478:
[----:B------:R-:W-:Y:S05]  /*2790*/  BSYNC B0 ;  /* 0x0000000000007941 */ /* 0x000fea0003800000 */
.L_x_1476:
        /* <DEDUP_REMOVED lines=17> */
.L_x_1480:
        /* <DEDUP_REMOVED lines=38> */
.L_x_1481:
[----:B------:R-:W-:Y:S05]  /*2b10*/  BSYNC B0 ;  /* 0x0000000000007941 */ /* 0x000fea0003800000 */
.L_x_1479:
        /* <DEDUP_REMOVED lines=55> */
.L_x_1483:
[----:B--2---:R-:W-:Y:S05]  /*2e90*/  BSYNC B0 ;  /* 0x0000000000007941 */ /* 0x004fea0003800000 */
.L_x_1482:
        /* <DEDUP_REMOVED lines=38> */
.L_x_1485:
[----:B------:R-:W-:Y:S05]  /*3100*/  BSYNC B0 ;  /* 0x0000000000007941 */ /* 0x000fea0003800000 */
.L_x_1484:
        /* <DEDUP_REMOVED lines=45> */
.L_x_1487:
[----:B------:R-:W-:Y:S05]  /*33e0*/  BSYNC B0 ;  /* 0x0000000000007941 */ /* 0x000fea0003800000 */
.L_x_1486:
        /* <DEDUP_REMOVED lines=36> */
.L_x_1489:
[----:B------:R-:W-:Y:S05]  /*3630*/  BSYNC B0 ;  /* 0x0000000000007941 */ /* 0x000fea0003800000 */
.L_x_1488:
[----:B------:R-:W-:Y:S01]  /*3640*/  ISETP.NE.U32.AND P5, PT, RZ, c[0x0][0x318], PT ;  /* 0x0000c600ff007a0c */ /* 0x000fe20003fa5070 */
[----:B------:R-:W-:Y:S01]  /*3650*/  IMAD.MOV.U32 R216, RZ, RZ, c[0x0][0x308] ;  /* 0x0000c200ffd87624 */ /* 0x000fe200078e00ff */
[----:B------:R-:W0:Y:S01]  /*3660*/  LDGDEPBAR ;  /* 0x00000000000079af */ /* 0x000e220000000000 */
[----:B------:R-:W-:Y:S01]  /*3670*/  IMAD.MOV.U32 R217, RZ, RZ, c[0x0][0x30c] ;  /* 0x0000c300ffd97624 */ /* 0x000fe200078e00ff */
[----:B------:R-:W-:-:S13]  /*3680*/  ISETP.NE.AND.EX P5, PT, RZ, c[0x0][0x31c], PT, P5 ;  /* 0x0000c700ff007a0c */ /* 0x000fda0003fa5350 */
[----:B------:R-:W-:Y:S02]  /*3690*/  @P5 IMAD R0, R27, c[0x0][0x320], RZ ;  /* 0x0000c8001b005a24 */ /* 0x000fe400078e02ff */
[----:B-1----:R-:W-:-:S04]  /*36a0*/  @P5 IMAD.WIDE.U32 R2, R30, c[0x0][0x320], R240 ;  /* 0x0000c8001e025a25 */ /* 0x002fc800078e00f0 */
[----:B------:R-:W-:Y:S01]  /*36b0*/  @P5 IMAD R0, R30, c[0x0][0x324], R0 ;  /* 0x0000c9001e005a24 */ /* 0x000fe200078e0200 */
[----:B------:R-:W-:-:S03]  /*36c0*/  @P5 LEA R4, P1, R2, c[0x0][0x318], 0x2 ;  /* 0x0000c60002045a11 */ /* 0x000fc600078210ff */
[----:B------:R-:W-:-:S05]  /*36d0*/  @P5 IMAD.IADD R0, R3, 0x1, R0 ;  /* 0x0000000103005824 */ /* 0x000fca00078e0200 */
[----:B------:R-:W-:Y:S02]  /*36e0*/  @P5 LEA.HI.X R5, R2, c[0x0][0x31c], R0, 0x2, P1 ;  /* 0x0000c70002055a11 */ /* 0x000fe400008f1400 */
[----:B--2---:R1:W2:Y:S04]  /*36f0*/  LDG.E.64 R2, [R216.64+0x8] ;  /* 0x00000806d8027981 */ /* 0x0042a8000c1e1b00 */
[----:B----4-:R3:W4:Y:S04]  /*3700*/  @P5 LDG.E R6, [R4.64] ;  /* 0x0000000604065981 */ /* 0x010728000c1e1900 */
[----:B-1----:R-:W4:Y:S01]  /*3710*/  LDG.E.64 R216, [R216.64] ;  /* 0x00000006d8d87981 */ /* 0x002f22000c1e1b00 */
[CC--:B------:R-:W-:Y:S01]  /*3720*/  LEA.HI R0, R18.reuse, R28.reuse, RZ, 0x4 ;  /* 0x0000001c12007211 */ /* 0x0c0fe200078f20ff */
[----:B------:R-:W4:Y:S01]  /*3730*/  @P5 MUFU.RCP R9, c[0x0][0x238] ;  /* 0x00008e0000095b08 */ /* 0x000f220000001000 */
[----:B------:R-:W-:Y:S01]  /*3740*/  LEA.HI R7, R18, R28, RZ, 0x7 ;  /* 0x0000001c12077211 */ /* 0x000fe200078f38ff */
[----:B------:R-:W1:Y:S01]  /*3750*/  S2R R10, SR_TID.X ;  /* 0x00000000000a7919 */ /* 0x000e620000002100 */
[----:B------:R-:W-:Y:S01]  /*3760*/  LOP3.LUT R0, R0, 0xfffffff0, RZ, 0xc0, !PT ;  /* 0xfffffff000007812 */ /* 0x000fe200078ec0ff */
[----:B---3--:R-:W-:Y:S01]  /*3770*/  IMAD R5, R30, c[0x0][0x1c0], R240 ;  /* 0x000070001e057a24 */ /* 0x008fe200078e02f0 */
[----:B------:R-:W-:Y:S01]  /*3780*/  SHF.R.S32.HI R8, RZ, 0x7, R7 ;  /* 0x00000007ff087819 */ /* 0x000fe20000011407 */
[----:B------:R-:W-:Y:S01]  /*3790*/  IMAD.MOV.U32 R196, RZ, RZ, 0x40 ;  /* 0x00000040ffc47424 */ /* 0x000fe200078e00ff */
[----:B------:R-:W-:Y:S01]  /*37a0*/  CS2R R142, SRZ ;  /* 0x00000000008e7805 */ /* 0x000fe2000001ff00 */
[----:B------:R-:W-:Y:S01]  /*37b0*/  IMAD.IADD R0, R28, 0x1, -R0 ;  /* 0x000000011c007824 */ /* 0x000fe200078e0a00 */
[----:B------:R-:W-:Y:S01]  /*37c0*/  CS2R R140, SRZ ;  /* 0x00000000008c7805 */ /* 0x000fe2000001ff00 */
[----:B------:R-:W-:Y:S01]  /*37d0*/  IMAD.SHL.U32 R7, R8, 0x20, RZ ;  /* 0x0000002008077824 */ /* 0x000fe200078e00ff */
[----:B------:R-:W-:Y:S01]  /*37e0*/  CS2R R146, SRZ ;  /* 0x0000000000927805 */ /* 0x000fe2000001ff00 */
[----:B------:R-:W-:Y:S01]  /*37f0*/  IMAD R8, R68, 0x2, R8 ;  /* 0x0000000244087824 */ /* 0x000fe200078e0208 */
[----:B------:R-:W-:Y:S01]  /*3800*/  SHF.R.S32.HI R4, RZ, 0x1f, R0 ;  /* 0x0000001fff047819 */ /* 0x000fe20000011400 */
[----:B------:R-:W-:Y:S01]  /*3810*/  IMAD.MOV.U32 R207, RZ, RZ, RZ ;  /* 0x000000ffffcf7224 */ /* 0x000fe200078e00ff */
[----:B------:R-:W-:Y:S01]  /*3820*/  CS2R R144, SRZ ;  /* 0x0000000000907805 */ /* 0x000fe2000001ff00 */
[----:B------:R-:W-:Y:S01]  /*3830*/  IMAD.MOV.U32 R224, RZ, RZ, c[0x0][0x2e4] ;  /* 0x0000b900ffe07624 */ /* 0x000fe200078e00ff */
[----:B------:R-:W-:Y:S01]  /*3840*/  LEA.HI R4, R4, R0, RZ, 0x3 ;  /* 0x0000000004047211 */ /* 0x000fe200078f18ff */
[----:B------:R-:W-:Y:S01]  /*3850*/  IMAD.MOV.U32 R210, RZ, RZ, R206 ;  /* 0x000000ffffd27224 */ /* 0x000fe200078e00ce */
[----:B------:R-:W-:Y:S01]  /*3860*/  CS2R R138, SRZ ;  /* 0x00000000008a7805 */ /* 0x000fe2000001ff00 */
[----:B------:R-:W-:Y:S01]  /*3870*/  CS2R R136, SRZ ;  /* 0x0000000000887805 */ /* 0x000fe2000001ff00 */
[----:B------:R-:W-:Y:S01]  /*3880*/  LOP3.LUT R4, R4, 0xfffffff8, RZ, 0xc0, !PT ;  /* 0xfffffff804047812 */ /* 0x000fe200078ec0ff */
[----:B------:R-:W-:Y:S01]  /*3890*/  CS2R R134, SRZ ;  /* 0x0000000000867805 */ /* 0x000fe2000001ff00 */
[----:B------:R-:W-:Y:S01]  /*38a0*/  CS2R R132, SRZ ;  /* 0x0000000000847805 */ /* 0x000fe2000001ff00 */
[----:B------:R-:W-:Y:S01]  /*38b0*/  CS2R R126, SRZ ;  /* 0x00000000007e7805 */ /* 0x000fe2000001ff00 */
[----:B------:R-:W-:Y:S01]  /*38c0*/  CS2R R124, SRZ ;  /* 0x00000000007c7805 */ /* 0x000fe2000001ff00 */
[----:B------:R-:W-:Y:S01]  /*38d0*/  IMAD.IADD R4, R0, 0x1, -R4 ;  /* 0x0000000100047824 */ /* 0x000fe200078e0a04 */
[----:B------:R-:W-:Y:S01]  /*38e0*/  CS2R R130, SRZ ;  /* 0x0000000000827805 */ /* 0x000fe2000001ff00 */
[----:B------:R-:W-:Y:S01]  /*38f0*/  IMAD.SHL.U32 R0, R5, 0x20, RZ ;  /* 0x0000002005007824 */ /* 0x000fe200078e00ff */
[----:B------:R-:W-:Y:S01]  /*3900*/  SHF.R.S32.HI R5, RZ, 0x1f, R14 ;  /* 0x0000001fff057819 */ /* 0x000fe2000001140e */
[----:B-1----:R-:W-:Y:S01]  /*3910*/  IMAD.SHL.U32 R10, R10, 0x2, RZ ;  /* 0x000000020a0a7824 */ /* 0x002fe200078e00ff */
        /* <DEDUP_REMOVED lines=39> */
[----:B--2---:R-:W-:-:S02]  /*3b90*/  IADD3 R14, P4, P3, R0, R2, R14 ;  /* 0x00000002000e7210 */ /* 0x004fc40007b9e00e */
[----:B------:R-:W-:Y:S02]  /*3ba0*/  SHF.R.S32.HI R0, RZ, 0x1f, R0 ;  /* 0x0000001fff007819 */ /* 0x000fe40000011400 */
[----:B------:R-:W-:Y:S01]  /*3bb0*/  R2P PR, R4, 0x6 ;  /* 0x0000000604007804 */ /* 0x000fe20000000000 */
[----:B------:R-:W-:Y:S01]  /*3bc0*/  IMAD.WIDE.U32 R244, R14, -0x2daee0ad, RZ ;  /* 0xd2511f530ef47825 */ /* 0x000fe200078e00ff */
[----:B------:R-:W-:Y:S02]  /*3bd0*/  IADD3.X R251, R0, R3, R5, P4, P3 ;  /* 0x0000000300fb7210 */ /* 0x000fe400027e6405 */
[----:B------:R-:W-:Y:S01]  /*3be0*/  IADD3 R0, R203, 0x3000, RZ ;  /* 0x00003000cb007810 */ /* 0x000fe20007ffe0ff */
[----:B----4-:R-:W-:Y:S01]  /*3bf0*/  @P5 FMUL.FTZ R207, R6, R9 ;  /* 0x0000000906cf5220 */ /* 0x010fe20000410000 */
[----:B------:R-:W-:Y:S02]  /*3c00*/  IADD3 R2, R202, 0x3000, RZ ;  /* 0x00003000ca027810 */ /* 0x000fe40007ffe0ff */
[----:B------:R-:W-:-:S02]  /*3c10*/  SEL R197, R197, 0xffffffe0, !P1 ;  /* 0xffffffe0c5c57807 */ /* 0x000fc40004800000 */
[----:B------:R-:W-:Y:S02]  /*3c20*/  SEL R188, R0, R203, !P0 ;  /* 0x000000cb00bc7207 */ /* 0x000fe40004000000 */
[----:B------:R-:W-:Y:S01]  /*3c30*/  SEL R2, R2, R202, !P0 ;  /* 0x000000ca02027207 */ /* 0x000fe20004000000 */
[----:B------:R-:W-:Y:S01]  /*3c40*/  IMAD.IADD R199, R198, 0x1, R197 ;  /* 0x00000001c6c77824 */ /* 0x000fe200078e02c5 */
[----:B------:R-:W-:Y:S01]  /*3c50*/  IADD3 R0, -R235, R219, -R209 ;  /* 0x000000dbeb007210 */ /* 0x000fe20007ffe9d1 */
[----:B------:R-:W-:Y:S01]  /*3c60*/  IMAD.SHL.U32 R188, R188, 0x2, RZ ;  /* 0x00000002bcbc7824 */ /* 0x000fe200078e00ff */
[----:B------:R-:W-:Y:S01]  /*3c70*/  SEL R196, R196, 0xffffffc0, !P2 ;  /* 0xffffffc0c4c47807 */ /* 0x000fe20005000000 */
[----:B------:R-:W-:Y:S01]  /*3c80*/  IMAD.SHL.U32 R195, R2, 0x2, RZ ;  /* 0x0000000202c37824 */ /* 0x000fe200078e00ff */
[----:B------:R-:W-:Y:S01]  /*3c90*/  IADD3 R3, -R218, 0x40, R243 ;  /* 0x00000040da037810 */ /* 0x000fe20007ffe1f3 */
[----:B------:R-:W-:Y:S01]  /*3ca0*/  IMAD.IADD R249, R0, 0x1, R218 ;  /* 0x0000000100f97824 */ /* 0x000fe200078e02da */
[----:B------:R-:W-:Y:S01]  /*3cb0*/  LOP3.LUT R8, R217, R8, RZ, 0x3c, !PT ;  /* 0x00000008d9087212 */ /* 0x000fe200078e3cff */
[----:B------:R-:W-:Y:S01]  /*3cc0*/  IMAD.IADD R200, R198, 0x1, R196 ;  /* 0x00000001c6c87824 */ /* 0x000fe200078e02c4 */
[----:B------:R-:W-:Y:S01]  /*3cd0*/  IADD3 R250, R3, -c[0x0][0x2e8], RZ ;  /* 0x8000ba0003fa7a10 */ /* 0x000fe20007ffe0ff */
[----:B------:R-:W-:Y:S01]  /*3ce0*/  IMAD.IADD R201, R196, 0x1, R199 ;  /* 0x00000001c4c97824 */ /* 0x000fe200078e02c7 */
[----:B------:R-:W-:-:S02]  /*3cf0*/  LOP3.LUT R248, R8, R245, RZ, 0x3c, !PT ;  /* 0x000000f508f87212 */ /* 0x000fc400078e3cff */
.L_x_1494:
        /* <DEDUP_REMOVED lines=24> */
[----:B------:R-:W-:Y:S01]  /*3e80*/  IMAD.MOV.U32 R80, RZ, RZ, R232 ;  /* 0x000000ffff507224 */ /* 0x000fe200078e00e8 */
[----:B------:R-:W-:Y:S01]  /*3e90*/  HMMA.16816.F32.BF16 R16, R72, R82, R16 ;  /* 0x000000524810723c */ /* 0x000fe20000041810 */
[----:B------:R-:W3:Y:S03]  /*3ea0*/  LDSM.16.M88.4 R72, [R190+0x12800] ;  /* 0x01280000be48783b */ /* 0x000ee60000000200 */
[----:B------:R-:W-:Y:S01]  /*3eb0*/  IMAD.MOV.U32 R81, RZ, RZ, R231 ;  /* 0x000000ffff517224 */ /* 0x000fe200078e00e7 */
[C---:B------:R-:W-:Y:S03]  /*3ec0*/  LEA R80, P0, R219.reuse, R80, 0x2 ;  /* 0x00000050db507211 */ /* 0x040fe600078010ff */
[C---:B------:R-:W-:Y:S05]  /*3ed0*/  HMMA.16816.F32.BF16 R4, R84.reuse, R88, R4 ;  /* 0x000000585404723c */ /* 0x040fea0000041804 */
[----:B------:R-:W-:Y:S03]  /*3ee0*/  LEA.HI.X.SX32 R81, R219, R81, 0x2, P0 ;  /* 0x00000051db517211 */ /* 0x000fe600000f16ff */
[C---:B------:R-:W-:Y:S01]  /*3ef0*/  HMMA.16816.F32.BF16 R8, R84.reuse, R90, R8 ;  /* 0x0000005a5408723c */ /* 0x040fe20000041808 */
[----:B------:R-:W-:Y:S06]  /*3f00*/  LDSM.16.M88.4 R88, [R192+0x14000] ;  /* 0x01400000c058783b */ /* 0x000fec0000000200 */
[----:B-----5:R4:W5:Y:S01]  /*3f10*/  LDG.E R98, [R80.64] ;  /* 0x0000000650627981 */ /* 0x020962000c1e1900 */
[C---:B-1----:R-:W-:Y:S05]  /*3f20*/  HMMA.16816.F32.BF16 R12, R84.reuse, R68, R12 ;  /* 0x00000044540c723c */ /* 0x042fea000004180c */
[----:B------:R4:W5:Y:S03]  /*3f30*/  LDG.E R97, [R80.64+0x20] ;  /* 0x0000200650617981 */ /* 0x000966000c1e1900 */
[----:B------:R-:W-:Y:S03]  /*3f40*/  HMMA.16816.F32.BF16 R16, R84, R70, R16 ;  /* 0x000000465410723c */ /* 0x000fe60000041810 */
[----:B------:R-:W-:Y:S05]  /*3f50*/  LDSM.16.M88.4 R68, [R192+0x14800] ;  /* 0x01480000c044783b */ /* 0x000fea0000000200 */
[C---:B--2---:R-:W-:Y:S01]  /*3f60*/  HMMA.16816.F32.BF16 R4, R76.reuse, R92, R4 ;  /* 0x0000005c4c04723c */ /* 0x044fe20000041804 */
[----:B------:R-:W-:Y:S07]  /*3f70*/  LDSM.16.M88.4 R84, [R0+0x2000] ;  /* 0x002000000054783b */ /* 0x000fee0000000200 */
[C---:B------:R-:W-:Y:S01]  /*3f80*/  HMMA.16816.F32.BF16 R8, R76.reuse, R94, R8 ;  /* 0x0000005e4c08723c */ /* 0x040fe20000041808 */
[----:B------:R-:W-:Y:S06]  /*3f90*/  LDSM.16.M88.4 R92, [R189+0x14000] ;  /* 0x01400000bd5c783b */ /* 0x000fec0000000200 */
[----:B----4-:R-:W1:Y:S01]  /*3fa0*/  LDSM.16.M88.4 R80, [R195+0x2000] ;  /* 0x00200000c350783b */ /* 0x010e620000000200 */
[C---:B---3--:R-:W-:Y:S08]  /*3fb0*/  HMMA.16816.F32.BF16 R12, R76.reuse, R72, R12 ;  /* 0x000000484c0c723c */ /* 0x048ff0000004180c */
[----:B------:R-:W-:Y:S01]  /*3fc0*/  HMMA.16816.F32.BF16 R16, R76, R74, R16 ;  /* 0x0000004a4c10723c */ /* 0x000fe20000041810 */
[----:B------:R-:W2:Y:S06]  /*3fd0*/  LDSM.16.M88.4 R72, [R189+0x14800] ;  /* 0x01480000bd48783b */ /* 0x000eac0000000200 */
[----:B------:R-:W-:Y:S01]  /*3fe0*/  LDSM.16.M88.4 R76, [R2+0x2000] ;  /* 0x00200000024c783b */ /* 0x000fe20000000200 */
[C---:B-1----:R-:W-:Y:S08]  /*3ff0*/  HMMA.16816.F32.BF16 R4, R80.reuse, R88, R4 ;  /* 0x000000585004723c */ /* 0x042ff00000041804 */
[C---:B------:R-:W-:Y:S01]  /*4000*/  HMMA.16816.F32.BF16 R8, R80.reuse, R90, R8 ;  /* 0x0000005a5008723c */ /* 0x040fe20000041808 */
[----:B------:R-:W1:Y:S07]  /*4010*/  LDSM.16.M88.4 R88, [R191+0x14000] ;  /* 0x01400000bf58783b */ /* 0x000e6e0000000200 */
[C---:B------:R-:W-:Y:S08]  /*4020*/  HMMA.16816.F32.BF16 R12, R80.reuse, R68, R12 ;  /* 0x00000044500c723c */ /* 0x040ff0000004180c */
[----:B------:R-:W-:Y:S01]  /*4030*/  HMMA.16816.F32.BF16 R16, R80, R70, R16 ;  /* 0x000000465010723c */ /* 0x000fe20000041810 */
[----:B------:R-:W3:Y:S06]  /*4040*/  LDSM.16.M88.4 R68, [R191+0x14800] ;  /* 0x01480000bf44783b */ /* 0x000eec0000000200 */
[----:B------:R-:W-:Y:S01]  /*4050*/  LDSM.16.M88.4 R80, [R3+0x2000] ;  /* 0x002000000350783b */ /* 0x000fe20000000200 */
[C---:B------:R-:W-:Y:S08]  /*4060*/  HMMA.16816.F32.BF16 R4, R84.reuse, R92, R4 ;  /* 0x0000005c5404723c */ /* 0x040ff00000041804 */
[C---:B------:R-:W-:Y:S01]  /*4070*/  HMMA.16816.F32.BF16 R8, R84.reuse, R94, R8 ;  /* 0x0000005e5408723c */ /* 0x040fe20000041808 */
[----:B------:R-:W4:Y:S07]  /*4080*/  LDSM.16.M88.4 R92, [R190+0x14000] ;  /* 0x01400000be5c783b */ /* 0x000f2e0000000200 */
[C---:B--2---:R-:W-:Y:S08]  /*4090*/  HMMA.16816.F32.BF16 R12, R84.reuse, R72, R12 ;  /* 0x00000048540c723c */ /* 0x044ff0000004180c */
[----:B------:R-:W-:Y:S01]  /*40a0*/  HMMA.16816.F32.BF16 R16, R84, R74, R16 ;  /* 0x0000004a5410723c */ /* 0x000fe20000041810 */
[----:B------:R-:W2:Y:S06]  /*40b0*/  LDSM.16.M88.4 R72, [R190+0x14800] ;  /* 0x01480000be48783b */ /* 0x000eac0000000200 */
[----:B------:R-:W-:Y:S01]  /*40c0*/  LDSM.16.M88.4 R84, [R195+0x4000] ;  /* 0x00400000c354783b */ /* 0x000fe20000000200 */
[C---:B-1----:R-:W-:Y:S08]  /*40d0*/  HMMA.16816.F32.BF16 R4, R76.reuse, R88, R4 ;  /* 0x000000584c04723c */ /* 0x042ff00000041804 */
[C---:B------:R-:W-:Y:S01]  /*40e0*/  HMMA.16816.F32.BF16 R8, R76.reuse, R90, R8 ;  /* 0x0000005a4c08723c */ /* 0x040fe20000041808 */
[----:B------:R-:W1:Y:S07]  /*40f0*/  LDSM.16.M88.4 R88, [R192+0x16000] ;  /* 0x01600000c058783b */ /* 0x000e6e0000000200 */
[C---:B---3--:R-:W-:Y:S08]  /*4100*/  HMMA.16816.F32.BF16 R12, R76.reuse, R68, R12 ;  /* 0x000000444c0c723c */ /* 0x048ff0000004180c */
[----:B------:R-:W-:Y:S01]  /*4110*/  HMMA.16816.F32.BF16 R16, R76, R70, R16 ;  /* 0x000000464c10723c */ /* 0x000fe20000041810 */
[----:B------:R-:W3:Y:S06]  /*4120*/  LDSM.16.M88.4 R68, [R192+0x16800] ;  /* 0x01680000c044783b */ /* 0x000eec0000000200 */
[----:B------:R1:W-:Y:S01]  /*4130*/  LDSM.16.M88.4 R76, [R0+0x4000] ;  /* 0x00400000004c783b */ /* 0x0003e20000000200 */
[C---:B----4-:R-:W-:Y:S08]  /*4140*/  HMMA.16816.F32.BF16 R4, R80.reuse, R92, R4 ;  /* 0x0000005c5004723c */ /* 0x050ff00000041804 */
[C---:B------:R-:W-:Y:S01]  /*4150*/  HMMA.16816.F32.BF16 R8, R80.reuse, R94, R8 ;  /* 0x0000005e5008723c */ /* 0x040fe20000041808 */
[----:B------:R-:W4:Y:S07]  /*4160*/  LDSM.16.M88.4 R92, [R189+0x16000] ;  /* 0x01600000bd5c783b */ /* 0x000f2e0000000200 */
[C---:B--2---:R-:W-:Y:S08]  /*4170*/  HMMA.16816.F32.BF16 R12, R80.reuse, R72, R12 ;  /* 0x00000048500c723c */ /* 0x044ff0000004180c */
[----:B------:R-:W-:Y:S01]  /*4180*/  HMMA.16816.F32.BF16 R16, R80, R74, R16 ;  /* 0x0000004a5010723c */ /* 0x000fe20000041810 */
[----:B------:R-:W2:Y:S06]  /*4190*/  LDSM.16.M88.4 R72, [R189+0x16800] ;  /* 0x01680000bd48783b */ /* 0x000eac0000000200 */
[----:B------:R-:W-:Y:S01]  /*41a0*/  LDSM.16.M88.4 R80, [R191+0x16000] ;  /* 0x01600000bf50783b */ /* 0x000fe20000000200 */
[C---:B-1----:R-:W-:Y:S08]  /*41b0*/  HMMA.16816.F32.BF16 R4, R84.reuse, R88, R4 ;  /* 0x000000585404723c */ /* 0x042ff00000041804 */
[C---:B------:R-:W-:Y:S07]  /*41c0*/  HMMA.16816.F32.BF16 R8, R84.reuse, R90, R8 ;  /* 0x0000005a5408723c */ /* 0x040fee0000041808 */
[----:B------:R-:W-:Y:S01]  /*41d0*/  IMAD.SHL.U32 R90, R211, 0x40, RZ ;  /* 0x00000040d35a7824 */ /* 0x000fe200078e00ff */
[C---:B---3--:R-:W-:Y:S04]  /*41e0*/  HMMA.16816.F32.BF16 R12, R84.reuse, R68, R12 ;  /* 0x00000044540c723c */ /* 0x048fe8000004180c */
[----:B------:R-:W-:Y:S04]  /*41f0*/  IMAD.IADD R0, R249, 0x1, R90 ;  /* 0x00000001f9007824 */ /* 0x000fe800078e025a */
[----:B------:R-:W-:Y:S01]  /*4200*/  HMMA.16816.F32.BF16 R16, R84, R70, R16 ;  /* 0x000000465410723c */ /* 0x000fe20000041810 */
[----:B------:R1:W3:Y:S03]  /*4210*/  LDSM.16.M88.4 R68, [R2+0x4000] ;  /* 0x004000000244783b */ /* 0x0002e60000000200 */
[C---:B------:R-:W-:Y:S02]  /*4220*/  IADD3 R89, R0.reuse, 0x8, RZ ;  /* 0x0000000800597810 */ /* 0x040fe40007ffe0ff */
[C---:B------:R-:W-:Y:S01]  /*4230*/  IADD3 R88, R0.reuse, -0x1, RZ ;  /* 0xffffffff00587810 */ /* 0x040fe20007ffe0ff */
[----:B------:R-:W3:Y:S01]  /*4240*/  LDSM.16.M88.4 R84, [R191+0x16800] ;  /* 0x01680000bf54783b */ /* 0x000ee20000000200 */
[C---:B----4-:R-:W-:Y:S05]  /*4250*/  HMMA.16816.F32.BF16 R4, R76.reuse, R92, R4 ;  /* 0x0000005c4c04723c */ /* 0x050fea0000041804 */
[----:B------:R-:W-:Y:S03]  /*4260*/  ISETP.GE.AND P1, PT, R89, RZ, PT ;  /* 0x000000ff5900720c */ /* 0x000fe60003f26270 */
[C---:B------:R-:W-:Y:S08]  /*4270*/  HMMA.16816.F32.BF16 R8, R76.reuse, R94, R8 ;  /* 0x0000005e4c08723c */ /* 0x040ff00000041808 */
[C---:B--2---:R-:W-:Y:S04]  /*4280*/  HMMA.16816.F32.BF16 R12, R76.reuse, R72, R12 ;  /* 0x000000484c0c723c */ /* 0x044fe8000004180c */
[----:B-1----:R-:W-:Y:S02]  /*4290*/  IABS R2, R0 ;  /* 0x0000000000027213 */ /* 0x002fe40000000000 */
[----:B------:R-:W-:Y:S02]  /*42a0*/  @!P1 IADD3 R89, -R0, -0x8, RZ ;  /* 0xfffffff800599810 */ /* 0x000fe40007ffe1ff */
[----:B------:R-:W-:Y:S01]  /*42b0*/  HMMA.16816.F32.BF16 R16, R76, R74, R16 ;  /* 0x0000004a4c10723c */ /* 0x000fe20000041810 */
[----:B------:R-:W-:Y:S01]  /*42c0*/  LDSM.16.M88.4 R76, [R190+0x16000] ;  /* 0x01600000be4c783b */ /* 0x000fe20000000200 */
[----:B------:R-:W1:Y:S01]  /*42d0*/  I2F R91, R89 ;  /* 0x00000059005b7306 */ /* 0x000e620000201400 */
[----:B------:R-:W-:Y:S01]  /*42e0*/  ISETP.GE.AND P1, PT, R88, RZ, PT ;  /* 0x000000ff5800720c */ /* 0x000fe20003f26270 */
[----:B------:R-:W-:Y:S01]  /*42f0*/  IMAD.MOV.U32 R72, RZ, RZ, R2 ;  /* 0x000000ffff487224 */ /* 0x000fe200078e0002 */
[----:B------:R-:W-:Y:S03]  /*4300*/  IADD3 R2, R0, 0x7, RZ ;  /* 0x0000000700027810 */ /* 0x000fe60007ffe0ff */
[C---:B---3--:R-:W-:Y:S04]  /*4310*/  HMMA.16816.F32.BF16 R4, R68.reuse, R80, R4 ;  /* 0x000000504404723c */ /* 0x048fe80000041804 */
[----:B------:R2:W-:Y:S01]  /*4320*/  I2F R92, R72 ;  /* 0x00000048005c7306 */ /* 0x0005e20000201400 */
[----:B------:R-:W-:Y:S03]  /*4330*/  ISETP.GE.AND P0, PT, R2, RZ, PT ;  /* 0x000000ff0200720c */ /* 0x000fe60003f06270 */
[C---:B------:R-:W-:Y:S01]  /*4340*/  @!P1 IADD3 R88, -R0.reuse, 0x1, RZ ;  /* 0x0000000100589810 */ /* 0x040fe20007ffe1ff */
[C---:B------:R-:W-:Y:S01]  /*4350*/  HMMA.16816.F32.BF16 R8, R68.reuse, R82, R8 ;  /* 0x000000524408723c */ /* 0x040fe20000041808 */
[----:B------:R-:W-:Y:S04]  /*4360*/  LDSM.16.M88.4 R80, [R190+0x16800] ;  /* 0x01680000be50783b */ /* 0x000fe80000000200 */
[----:B------:R-:W-:Y:S03]  /*4370*/  I2F R88, R88 ;  /* 0x0000005800587306 */ /* 0x000fe60000201400 */
[C---:B------:R-:W-:Y:S04]  /*4380*/  HMMA.16816.F32.BF16 R12, R68.reuse, R84, R12 ;  /* 0x00000054440c723c */ /* 0x040fe8000004180c */
[C---:B------:R-:W-:Y:S03]  /*4390*/  @!P0 IADD3 R2, -R0.reuse, -0x7, RZ ;  /* 0xfffffff900028810 */ /* 0x040fe60007ffe1ff */
[C---:B------:R-:W-:Y:S01]  /*43a0*/  IADD3 R84, R0.reuse, -0x10, RZ ;  /* 0xfffffff000547810 */ /* 0x040fe20007ffe0ff */
[----:B------:R3:W4:Y:S01]  /*43b0*/  I2F R89, R2 ;  /* 0x0000000200597306 */ /* 0x0007220000201400 */
[----:B------:R-:W-:Y:S01]  /*43c0*/  HMMA.16816.F32.BF16 R16, R68, R86, R16 ;  /* 0x000000564410723c */ /* 0x000fe20000041810 */
[----:B--2---:R2:W1:Y:S06]  /*43d0*/  LDSM.16.M88.4 R72, [R3+0x4000] ;  /* 0x004000000348783b */ /* 0x00446c0000000200 */
[C---:B------:R-:W-:Y:S02]  /*43e0*/  IADD3 R68, R0.reuse, -0x19, RZ ;  /* 0xffffffe700447810 */ /* 0x040fe40007ffe0ff */
[C---:B---3--:R-:W-:Y:S03]  /*43f0*/  IADD3 R2, R0.reuse, -0x9, RZ ;  /* 0xfffffff700027810 */ /* 0x048fe60007ffe0ff */
[----:B--2---:R-:W-:Y:S02]  /*4400*/  IADD3 R3, R0, -0x8, RZ ;  /* 0xfffffff800037810 */ /* 0x004fe40007ffe0ff */
[----:B------:R-:W-:Y:S02]  /*4410*/  ISETP.GE.AND P1, PT, R2, RZ, PT ;  /* 0x000000ff0200720c */ /* 0x000fe40003f26270 */
[----:B------:R-:W-:Y:S11]  /*4420*/  ISETP.GE.AND P0, PT, R3, RZ, PT ;  /* 0x000000ff0300720c */ /* 0x000ff60003f06270 */
[C---:B------:R-:W-:Y:S02]  /*4430*/  @!P1 IADD3 R2, -R0.reuse, 0x9, RZ ;  /* 0x0000000900029810 */ /* 0x040fe40007ffe1ff */
[----:B------:R-:W-:Y:S01]  /*4440*/  @!P0 IADD3 R3, -R0, 0x8, RZ ;  /* 0x0000000800038810 */ /* 0x000fe20007ffe1ff */
[C---:B-1----:R-:W-:Y:S01]  /*4450*/  HMMA.16816.F32.BF16 R4, R72.reuse, R76, R4 ;  /* 0x0000004c4804723c */ /* 0x042fe20000041804 */
[----:B------:R1:W-:Y:S04]  /*4460*/  I2F R69, R2 ;  /* 0x0000000200457306 */ /* 0x0003e80000201400 */
[----:B------:R-:W-:Y:S03]  /*4470*/  ISETP.GE.AND P0, PT, R84, RZ, PT ;  /* 0x000000ff5400720c */ /* 0x000fe60003f06270 */
[C---:B------:R-:W-:Y:S03]  /*4480*/  HMMA.16816.F32.BF16 R8, R72.reuse, R78, R8 ;  /* 0x0000004e4808723c */ /* 0x040fe60000041808 */
[----:B------:R2:W3:Y:S05]  /*4490*/  I2F R85, R3 ;  /* 0x0000000300557306 */ /* 0x0004ea0000201400 */
[C---:B------:R-:W-:Y:S04]  /*44a0*/  HMMA.16816.F32.BF16 R12, R72.reuse, R80, R12 ;  /* 0x00000050480c723c */ /* 0x040fe8000004180c */
[----:B------:R-:W-:Y:S02]  /*44b0*/  @!P0 IADD3 R84, -R0, 0x10, RZ ;  /* 0x0000001000548810 */ /* 0x000fe40007ffe1ff */
[----:B------:R-:W-:Y:S02]  /*44c0*/  ISETP.GE.AND P0, PT, R68, RZ, PT ;  /* 0x000000ff4400720c */ /* 0x000fe40003f06270 */
[-C--:B------:R-:W-:Y:S01]  /*44d0*/  FFMA.FTZ R6, R91, -R207.reuse, R6 ;  /* 0x800000cf5b067223 */ /* 0x080fe20000010006 */
[----:B-1----:R-:W-:Y:S01]  /*44e0*/  IADD3 R2, R0, -0x18, RZ ;  /* 0xffffffe800027810 */ /* 0x002fe20007ffe0ff */
[----:B------:R-:W1:Y:S01]  /*44f0*/  I2F R84, R84 ;  /* 0x0000005400547306 */ /* 0x000e620000201400 */
[----:B------:R-:W-:Y:S03]  /*4500*/  HMMA.16816.F32.BF16 R16, R72, R82, R16 ;  /* 0x000000524810723c */ /* 0x000fe60000041810 */
[-C--:B----4-:R-:W-:Y:S01]  /*4510*/  FFMA.FTZ R7, R89, -R207.reuse, R7 ;  /* 0x800000cf59077223 */ /* 0x090fe20000010007 */
[----:B------:R-:W-:Y:S01]  /*4520*/  ISETP.GE.AND P1, PT, R2, RZ, PT ;  /* 0x000000ff0200720c */ /* 0x000fe20003f26270 */
[-C--:B------:R-:W-:Y:S02]  /*4530*/  FFMA.FTZ R5, R88, -R207.reuse, R5 ;  /* 0x800000cf58057223 */ /* 0x080fe40000010005 */
[-C--:B------:R-:W-:Y:S01]  /*4540*/  FFMA.FTZ R4, R92, -R207.reuse, R4 ;  /* 0x800000cf5c047223 */ /* 0x080fe20000010004 */
[----:B--2---:R-:W-:Y:S01]  /*4550*/  IADD3 R3, R0, -0x11, RZ ;  /* 0xffffffef00037810 */ /* 0x004fe20007ffe0ff */
[-C--:B------:R-:W-:Y:S03]  /*4560*/  FFMA.FTZ R11, R88, -R207.reuse, R11 ;  /* 0x800000cf580b7223 */ /* 0x080fe6000001000b */
[----:B------:R-:W-:Y:S01]  /*4570*/  ISETP.GE.AND P2, PT, R3, RZ, PT ;  /* 0x000000ff0300720c */ /* 0x000fe20003f46270 */
[-C--:B------:R-:W-:Y:S01]  /*4580*/  FFMA.FTZ R10, R92, -R207.reuse, R10 ;  /* 0x800000cf5c0a7223 */ /* 0x080fe2000001000a */
[----:B------:R-:W-:Y:S01]  /*4590*/  @!P0 IADD3 R68, -R0, 0x19, RZ ;  /* 0x0000001900448810 */ /* 0x000fe20007ffe1ff */
[-C--:B---3--:R-:W-:Y:S01]  /*45a0*/  FFMA.FTZ R8, R85, -R207.reuse, R8 ;  /* 0x800000cf55087223 */ /* 0x088fe20000010008 */
[----:B------:R-:W-:Y:S01]  /*45b0*/  ISETP.GE.AND P0, PT, R90, R250, PT ;  /* 0x000000fa5a00720c */ /* 0x000fe20003f06270 */
[-C--:B------:R-:W-:Y:S01]  /*45c0*/  FFMA.FTZ R9, R69, -R207.reuse, R9 ;  /* 0x800000cf45097223 */ /* 0x080fe20000010009 */
[----:B------:R-:W-:Y:S01]  /*45d0*/  @!P1 IADD3 R2, -R0, 0x18, RZ ;  /* 0x0000001800029810 */ /* 0x000fe20007ffe1ff */
[-C--:B------:R-:W-:Y:S01]  /*45e0*/  FFMA.FTZ R14, R85, -R207.reuse, R14 ;  /* 0x800000cf550e7223 */ /* 0x080fe2000001000e */
[----:B------:R-:W2:Y:S01]  /*45f0*/  I2F R68, R68 ;  /* 0x0000004400447306 */ /* 0x000ea20000201400 */
[-C--:B------:R-:W-:Y:S02]  /*4600*/  FFMA.FTZ R15, R69, -R207.reuse, R15 ;  /* 0x800000cf450f7223 */ /* 0x080fe4000001000f */
[-C--:B-1----:R-:W-:Y:S02]  /*4610*/  FFMA.FTZ R12, R84, -R207.reuse, R12 ;  /* 0x800000cf540c7223 */ /* 0x082fe4000001000c */
[----:B------:R-:W-:Y:S01]  /*4620*/  @!P2 IADD3 R3, -R0, 0x11, RZ ;  /* 0x000000110003a810 */ /* 0x000fe20007ffe1ff */
[-C--:B------:R-:W-:Y:S04]  /*4630*/  FFMA.FTZ R18, R84, -R207.reuse, R18 ;  /* 0x800000cf54127223 */ /* 0x080fe80000010012 */
[----:B------:R-:W1:Y:S10]  /*4640*/  I2F R2, R2 ;  /* 0x0000000200027306 */ /* 0x000e740000201400 */
[----:B------:R-:W3:Y:S01]  /*4650*/  I2F R3, R3 ;  /* 0x0000000300037306 */ /* 0x000ee20000201400 */
[-C--:B--2---:R-:W-:Y:S02]  /*4660*/  FFMA.FTZ R17, R68, -R207.reuse, R17 ;  /* 0x800000cf44117223 */ /* 0x084fe40000010011 */
[----:B------:R-:W-:Y:S02]  /*4670*/  IMAD.MOV.U32 R68, RZ, RZ, c[0x0][0x2e4] ;  /* 0x0000b900ff447624 */ /* 0x000fe400078e00ff */
[-C--:B-1----:R-:W-:Y:S02]  /*4680*/  FFMA.FTZ R16, R2, -R207.reuse, R16 ;  /* 0x800000cf02107223 */ /* 0x082fe40000010010 */
[CC--:B---3--:R-:W-:Y:S02]  /*4690*/  FFMA.FTZ R13, R3.reuse, -R207.reuse, R13 ;  /* 0x800000cf030d7223 */ /* 0x0c8fe4000001000d */
[----:B------:R-:W-:Y:S01]  /*46a0*/  FFMA.FTZ R19, R3, -R207, R19 ;  /* 0x800000cf03137223 */ /* 0x000fe20000010013 */
[----:B------:R-:W-:-:S05]  /*46b0*/  @!P0 BRA `(.L_x_1490) ;  /* 0x0000008000008947 */ /* 0x000fca0003800000 */
        /* <DEDUP_REMOVED lines=8> */
.L_x_1490:
[--C-:B------:R-:W-:Y:S01]  /*4740*/  IADD3 R3, R218, 0x1, -R235.reuse ;  /* 0x00000001da037810 */ /* 0x100fe20007ffe8eb */
[----:B------:R-:W-:Y:S01]  /*4750*/  IMAD.IADD R0, R219, 0x1, R90 ;  /* 0x00000001db007824 */ /* 0x000fe200078e025a */
[----:B------:R-:W-:Y:S01]  /*4760*/  IADD3 R69, -R68, R218, -R235 ;  /* 0x000000da44457210 */ /* 0x000fe20007ffe9eb */
        /* <DEDUP_REMOVED lines=20> */
[-C--:B------:R-:W-:Y:S02]  /*48b0*/  ISETP.GE.OR P6, PT, R75, R3.reuse, !P6 ;  /* 0x000000034b00720c */ /* 0x080fe400077c6670 */
        /* <DEDUP_REMOVED lines=45> */
.L_x_1491:
[C---:B------:R-:W-:Y:S01]  /*4b90*/  FMUL.FTZ R2, R225.reuse, 1.4426950216293334961 ;  /* 0x3fb8aa3be1027820 */ /* 0x040fe20000410000 */
[----:B------:R-:W-:Y:S01]  /*4ba0*/  FSETP.NEU.FTZ.AND P0, PT, R225, -INF , PT ;  /* 0xff800000e100780b */ /* 0x000fe20003f1d000 */
[----:B------:R-:W-:Y:S01]  /*4bb0*/  FMUL.FTZ R0, R226, 1.4426950216293334961 ;  /* 0x3fb8aa3be2007820 */ /* 0x000fe20000410000 */
[----:B------:R-:W-:Y:S01]  /*4bc0*/  IADD3 R72, R216, -0x61c88647, RZ ;  /* 0x9e3779b9d8487810 */ /* 0x000fe20007ffe0ff */
[----:B------:R-:W-:Y:S01]  /*4bd0*/  IMAD R68, R211, 0x4, R252 ;  /* 0x00000004d3447824 */ /* 0x000fe200078e02fc */
[----:B------:R-:W-:Y:S01]  /*4be0*/  FSEL R2, R2, RZ, P0 ;  /* 0x000000ff02027208 */ /* 0x000fe20000000000 */
[----:B------:R-:W-:Y:S01]  /*4bf0*/  IMAD.WIDE.U32 R74, R248, -0x326172a9, RZ ;  /* 0xcd9e8d57f84a7825 */ /* 0x000fe200078e00ff */
[----:B------:R-:W-:Y:S01]  /*4c00*/  FSETP.NEU.FTZ.AND P0, PT, R226, -INF , PT ;  /* 0xff800000e200780b */ /* 0x000fe20003f1d000 */
[----:B------:R-:W-:Y:S01]  /*4c10*/  ULDC.U8 UR4, c[0x0][0x2d8] ;  /* 0x0000b60000047ab9 */ /* 0x000fe20000000000 */
[----:B------:R-:W-:Y:S01]  /*4c20*/  IADD3 R70, R217, 0x76cf5d0a, RZ ;  /* 0x76cf5d0ad9467810 */ /* 0x000fe20007ffe0ff */
[----:B------:R-:W-:Y:S01]  /*4c30*/  FFMA.FTZ R4, R4, c[0x0][0x23c], -R2 ;  /* 0x00008f0004047a23 */ /* 0x000fe20000010802 */
[----:B------:R-:W-:Y:S01]  /*4c40*/  FSEL R0, R0, RZ, P0 ;  /* 0x000000ff00007208 */ /* 0x000fe20000000000 */
[----:B------:R-:W-:Y:S02]  /*4c50*/  IMAD.WIDE.U32 R68, R68, -0x326172a9, RZ ;  /* 0xcd9e8d5744447825 */ /* 0x000fe400078e00ff */
[----:B------:R1:W-:Y:S02]  /*4c60*/  MUFU.EX2 R157, R4 ;  /* 0x00000004009d7308 */ /* 0x0003e40000000800 */
[----:B------:R-:W-:Y:S01]  /*4c70*/  FFMA.FTZ R7, R7, c[0x0][0x23c], -R0 ;  /* 0x00008f0007077a23 */ /* 0x000fe20000010800 */
[----:B------:R-:W-:Y:S01]  /*4c80*/  LOP3.LUT R72, R75, R68, R72, 0x96, !PT ;  /* 0x000000444b487212 */ /* 0x000fe200078e9648 */
[----:B------:R-:W-:Y:S01]  /*4c90*/  FFMA.FTZ R3, R6, c[0x0][0x23c], -R0 ;  /* 0x00008f0006037a23 */ /* 0x000fe20000010800 */
[----:B------:R-:W-:Y:S01]  /*4ca0*/  LOP3.LUT R6, R69, R251, R216, 0x96, !PT ;  /* 0x000000fb45067212 */ /* 0x000fe200078e96d8 */
[--C-:B------:R-:W-:Y:S01]  /*4cb0*/  FFMA.FTZ R5, R5, c[0x0][0x23c], -R2.reuse ;  /* 0x00008f0005057a23 */ /* 0x100fe20000010802 */
[----:B------:R-:W-:Y:S01]  /*4cc0*/  IADD3 R68, R216, -0x255992d5, RZ ;  /* 0xdaa66d2bd8447810 */ /* 0x000fe20007ffe0ff */
[--C-:B------:R-:W-:Y:S02]  /*4cd0*/  FFMA.FTZ R8, R8, c[0x0][0x23c], -R2.reuse ;  /* 0x00008f0008087a23 */ /* 0x100fe40000010802 */
[----:B------:R2:W-:Y:S01]  /*4ce0*/  MUFU.EX2 R159, R7 ;  /* 0x00000007009f7308 */ /* 0x0005e20000000800 */
[----:B------:R-:W-:Y:S04]  /*4cf0*/  IMAD.WIDE.U32 R72, R72, -0x2daee0ad, RZ ;  /* 0xd2511f5348487825 */ /* 0x000fe800078e00ff */
[--C-:B------:R-:W-:Y:S02]  /*4d00*/  FFMA.FTZ R9, R9, c[0x0][0x23c], -R2.reuse ;  /* 0x00008f0009097a23 */ /* 0x100fe40000010802 */
[--C-:B------:R-:W-:Y:S02]  /*4d10*/  FFMA.FTZ R16, R16, c[0x0][0x23c], -R2.reuse ;  /* 0x00008f0010107a23 */ /* 0x100fe40000010802 */
[----:B------:R-:W-:Y:S01]  /*4d20*/  FFMA.FTZ R12, R12, c[0x0][0x23c], -R2 ;  /* 0x00008f000c0c7a23 */ /* 0x000fe20000010802 */
[----:B------:R3:W-:Y:S01]  /*4d30*/  MUFU.EX2 R156, R3 ;  /* 0x00000003009c7308 */ /* 0x0007e20000000800 */
[--C-:B------:R-:W-:Y:S02]  /*4d40*/  FFMA.FTZ R11, R11, c[0x0][0x23c], -R0.reuse ;  /* 0x00008f000b0b7a23 */ /* 0x100fe40000010800 */
[--C-:B------:R-:W-:Y:S01]  /*4d50*/  FFMA.FTZ R10, R10, c[0x0][0x23c], -R0.reuse ;  /* 0x00008f000a0a7a23 */ /* 0x100fe20000010800 */
[----:B-1----:R-:W-:Y:S01]  /*4d60*/  IADD3 R4, R216, 0x3c6ef372, RZ ;  /* 0x3c6ef372d8047810 */ /* 0x002fe20007ffe0ff */
[--C-:B------:R-:W-:Y:S02]  /*4d70*/  FFMA.FTZ R19, R19, c[0x0][0x23c], -R0.reuse ;  /* 0x00008f0013137a23 */ /* 0x100fe40000010800 */
[--C-:B------:R-:W-:Y:S02]  /*4d80*/  FFMA.FTZ R15, R15, c[0x0][0x23c], -R0.reuse ;  /* 0x00008f000f0f7a23 */ /* 0x100fe40000010800 */
[--C-:B------:R-:W-:Y:S01]  /*4d90*/  FFMA.FTZ R14, R14, c[0x0][0x23c], -R0.reuse ;  /* 0x00008f000e0e7a23 */ /* 0x100fe20000010800 */
[----:B------:R1:W-:Y:S01]  /*4da0*/  MUFU.EX2 R153, R5 ;  /* 0x0000000500997308 */ /* 0x0003e20000000800 */
[----:B------:R-:W-:Y:S02]  /*4db0*/  FFMA.FTZ R0, R18, c[0x0][0x23c], -R0 ;  /* 0x00008f0012007a23 */ /* 0x000fe40000010800 */
[----:B------:R-:W-:Y:S02]  /*4dc0*/  IMAD.MOV.U32 R242, RZ, RZ, c[0x0][0x22c] ;  /* 0x00008b00fff27624 */ /* 0x000fe400078e00ff */
[----:B--2---:R-:W-:Y:S04]  /*4dd0*/  IMAD.WIDE.U32 R6, R6, -0x2daee0ad, RZ ;  /* 0xd2511f5306067825 */ /* 0x004fe800078e00ff */
[----:B------:R-:W-:Y:S01]  /*4de0*/  IMAD R242, R242, c[0x0][0x1c0], RZ ;  /* 0x00007000f2f27a24 */ /* 0x000fe200078e02ff */
[----:B------:R2:W-:Y:S01]  /*4df0*/  MUFU.EX2 R160, R8 ;  /* 0x0000000800a07308 */ /* 0x0005e20000000800 */
[----:B------:R-:W-:Y:S02]  /*4e00*/  LOP3.LUT R70, R73, R6, R70, 0x96, !PT ;  /* 0x0000000649467212 */ /* 0x000fe400078e9646 */
[----:B---3--:R-:W-:Y:S03]  /*4e10*/  IADD3 R3, R217, -0x4498517b, RZ ;  /* 0xbb67ae85d9037810 */ /* 0x008fe60007ffe0ff */
[----:B------:R-:W-:Y:S01]  /*4e20*/  IMAD.WIDE.U32 R70, R70, -0x326172a9, RZ ;  /* 0xcd9e8d5746467825 */ /* 0x000fe200078e00ff */
[----:B------:R-:W-:Y:S03]  /*4e30*/  LOP3.LUT R7, R7, R244, R3, 0x96, !PT ;  /* 0x000000f407077212 */ /* 0x000fe600078e9603 */
[----:B------:R3:W-:Y:S01]  /*4e40*/  MUFU.EX2 R158, R9 ;  /* 0x00000009009e7308 */ /* 0x0007e20000000800 */
[----:B------:R-:W-:Y:S01]  /*4e50*/  IADD3 R3, R217, 0x32370b8f, RZ ;  /* 0x32370b8fd9037810 */ /* 0x000fe20007ffe0ff */
[----:B------:R-:W-:Y:S05]  /*4e60*/  IMAD.WIDE.U32 R6, R7, -0x326172a9, RZ ;  /* 0xcd9e8d5707067825 */ /* 0x000fea00078e00ff */
[----:B------:R-:W-:Y:S02]  /*4e70*/  LOP3.LUT R4, R7, R74, R4, 0x96, !PT ;  /* 0x0000004a07047212 */ /* 0x000fe400078e9604 */
[----:B------:R-:W-:Y:S01]  /*4e80*/  LOP3.LUT R68, R71, R6, R68, 0x96, !PT ;  /* 0x0000000647447212 */ /* 0x000fe200078e9644 */
[----:B------:R4:W-:Y:S01]  /*4e90*/  MUFU.EX2 R162, R16 ;  /* 0x0000001000a27308 */ /* 0x0009e20000000800 */
[----:B------:R-:W-:Y:S01]  /*4ea0*/  IADD3 R6, R216, 0x78dde6e4, RZ ;  /* 0x78dde6e4d8067810 */ /* 0x000fe20007ffe0ff */
[----:B-1----:R-:W-:Y:S01]  /*4eb0*/  IMAD.WIDE.U32 R4, R4, -0x2daee0ad, RZ ;  /* 0xd2511f5304047825 */ /* 0x002fe200078e00ff */
[----:B--2---:R-:W-:Y:S03]  /*4ec0*/  IADD3 R8, R217, -0x126145ec, RZ ;  /* 0xed9eba14d9087810 */ /* 0x004fe60007ffe0ff */
[----:B------:R-:W-:Y:S01]  /*4ed0*/  IMAD.WIDE.U32 R68, R68, -0x2daee0ad, RZ ;  /* 0xd2511f5344447825 */ /* 0x000fe200078e00ff */
[----:B------:R-:W-:Y:S02]  /*4ee0*/  LOP3.LUT R5, R5, R72, R3, 0x96, !PT ;  /* 0x0000004805057212 */ /* 0x000fe400078e9603 */
[----:B------:R-:W-:Y:S01]  /*4ef0*/  IADD3 R3, R216, 0x1715609d, RZ ;  /* 0x1715609dd8037810 */ /* 0x000fe20007ffe0ff */
[----:B------:R1:W-:Y:S01]  /*4f00*/  MUFU.EX2 R151, R12 ;  /* 0x0000000c00977308 */ /* 0x0003e20000000800 */
[----:B------:R-:W-:Y:S01]  /*4f10*/  LOP3.LUT R8, R69, R4, R8, 0x96, !PT ;  /* 0x0000000445087212 */ /* 0x000fe200078e9608 */
[----:B------:R-:W-:Y:S04]  /*4f20*/  IMAD.WIDE.U32 R4, R5, -0x326172a9, RZ ;  /* 0xcd9e8d5705047825 */ /* 0x000fe800078e00ff */
[----:B---3--:R-:W-:Y:S01]  /*4f30*/  IMAD.WIDE.U32 R8, R8, -0x326172a9, RZ ;  /* 0xcd9e8d5708087825 */ /* 0x008fe200078e00ff */
[----:B------:R-:W-:Y:S03]  /*4f40*/  LOP3.LUT R6, R5, R70, R6, 0x96, !PT ;  /* 0x0000004605067212 */ /* 0x000fe600078e9606 */
[----:B------:R-:W-:Y:S01]  /*4f50*/  MUFU.EX2 R161, R11 ;  /* 0x0000000b00a17308 */ /* 0x000fe20000000800 */
[----:B------:R-:W-:Y:S01]  /*4f60*/  LOP3.LUT R4, R9, R4, R3, 0x96, !PT ;  /* 0x0000000409047212 */ /* 0x000fe200078e9603 */
[----:B------:R-:W-:Y:S01]  /*4f70*/  IMAD.WIDE.U32 R6, R6, -0x2daee0ad, RZ ;  /* 0xd2511f5306067825 */ /* 0x000fe200078e00ff */
[C---:B------:R-:W-:Y:S02]  /*4f80*/  IADD3 R3, R217.reuse, -0x56f99767, RZ ;  /* 0xa9066899d9037810 */ /* 0x040fe40007ffe0ff */
[----:B------:R-:W-:Y:S01]  /*4f90*/  IADD3 R9, R217, 0x646e171e, RZ ;  /* 0x646e171ed9097810 */ /* 0x000fe20007ffe0ff */
[----:B------:R-:W-:Y:S01]  /*4fa0*/  IMAD.WIDE.U32 R4, R4, -0x2daee0ad, RZ ;  /* 0xd2511f5304047825 */ /* 0x000fe200078e00ff */
[----:B------:R-:W-:Y:S03]  /*4fb0*/  LOP3.LUT R68, R7, R68, R3, 0x96, !PT ;  /* 0x0000004407447212 */ /* 0x000fe600078e9603 */
[----:B------:R2:W-:Y:S01]  /*4fc0*/  MUFU.EX2 R154, R10 ;  /* 0x0000000a009a7308 */ /* 0x0005e20000000800 */
[--C-:B----4-:R-:W-:Y:S01]  /*4fd0*/  FFMA.FTZ R16, R13, c[0x0][0x23c], -R2.reuse ;  /* 0x00008f000d107a23 */ /* 0x110fe20000010802 */
[----:B------:R-:W-:Y:S01]  /*4fe0*/  LOP3.LUT R6, R5, R6, R9, 0x96, !PT ;  /* 0x0000000605067212 */ /* 0x000fe200078e9609 */
[----:B------:R-:W-:Y:S01]  /*4ff0*/  FFMA.FTZ R2, R17, c[0x0][0x23c], -R2 ;  /* 0x00008f0011027a23 */ /* 0x000fe20000010802 */
[C---:B------:R-:W-:Y:S02]  /*5000*/  LOP3.LUT R7, R4.reuse, 0xff, RZ, 0xc0, !PT ;  /* 0x000000ff04077812 */ /* 0x040fe400078ec0ff */
[--C-:B------:R-:W-:Y:S02]  /*5010*/  SHF.R.U32.HI R3, RZ, 0x18, R4.reuse ;  /* 0x00000018ff037819 */ /* 0x100fe40000011604 */
[----:B-1----:R-:W-:Y:S02]  /*5020*/  SHF.R.U32.HI R12, RZ, 0x10, R4 ;  /* 0x00000010ff0c7819 */ /* 0x002fe40000011604 */
[----:B------:R-:W-:Y:S01]  /*5030*/  LOP3.LUT R13, R4, 0xffff, RZ, 0xc0, !PT ;  /* 0x0000ffff040d7812 */ /* 0x000fe200078ec0ff */
[----:B------:R-:W-:Y:S01]  /*5040*/  IMAD.WIDE.U32 R4, R68, -0x326172a9, RZ ;  /* 0xcd9e8d5744047825 */ /* 0x000fe200078e00ff */
[----:B------:R-:W-:Y:S01]  /*5050*/  IADD3 R9, R216, -0x4ab325aa, RZ ;  /* 0xb54cda56d8097810 */ /* 0x000fe20007ffe0ff */
[----:B------:R1:W-:Y:S01]  /*5060*/  MUFU.EX2 R148, R2 ;  /* 0x0000000200947308 */ /* 0x0003e20000000800 */
[----:B------:R-:W-:Y:S02]  /*5070*/  ISETP.LE.U32.AND P2, PT, R7, UR4, PT ;  /* 0x0000000407007c0c */ /* 0x000fe4000bf43070 */
[----:B------:R-:W-:Y:S02]  /*5080*/  ISETP.LE.U32.AND P0, PT, R3, UR4, PT ;  /* 0x0000000403007c0c */ /* 0x000fe4000bf03070 */
[----:B------:R-:W-:Y:S02]  /*5090*/  LOP3.LUT R3, R5, R8, R9, 0x96, !PT ;  /* 0x0000000805037212 */ /* 0x000fe400078e9609 */
[----:B------:R-:W-:Y:S02]  /*50a0*/  LOP3.LUT R8, R4, 0xff, RZ, 0xc0, !PT ;  /* 0x000000ff04087812 */ /* 0x000fe400078ec0ff */
[--C-:B------:R-:W-:Y:S01]  /*50b0*/  SHF.R.U32.HI R9, RZ, 0x18, R4.reuse ;  /* 0x00000018ff097819 */ /* 0x100fe20000011604 */
[----:B------:R-:W-:Y:S01]  /*50c0*/  MUFU.EX2 R99, R0 ;  /* 0x0000000000637308 */ /* 0x000fe20000000800 */
[----:B------:R-:W-:Y:S02]  /*50d0*/  ISETP.LE.U32.AND P6, PT, R8, UR4, PT ;  /* 0x0000000408007c0c */ /* 0x000fe4000bfc3070 */
[----:B------:R-:W-:Y:S02]  /*50e0*/  LOP3.LUT R7, R6, 0xff, RZ, 0xc0, !PT ;  /* 0x000000ff06077812 */ /* 0x000fe400078ec0ff */
[----:B--2---:R-:W-:Y:S02]  /*50f0*/  LOP3.LUT R10, R4, 0xffff, RZ, 0xc0, !PT ;  /* 0x0000ffff040a7812 */ /* 0x004fe400078ec0ff */
[----:B------:R-:W-:Y:S02]  /*5100*/  SHF.R.U32.HI R11, RZ, 0x10, R4 ;  /* 0x00000010ff0b7819 */ /* 0x000fe40000011604 */
[----:B------:R-:W-:Y:S01]  /*5110*/  SHF.R.U32.HI R4, RZ, 0x18, R6 ;  /* 0x00000018ff047819 */ /* 0x000fe20000011606 */
[----:B------:R-:W-:Y:S01]  /*5120*/  MUFU.EX2 R150, R16 ;  /* 0x0000001000967308 */ /* 0x000fe20000000800 */
[----:B------:R-:W-:Y:S02]  /*5130*/  ISETP.LE.U32.AND P1, PT, R9, UR4, PT ;  /* 0x0000000409007c0c */ /* 0x000fe4000bf23070 */
[----:B------:R-:W-:Y:S02]  /*5140*/  ISETP.LE.U32.AND P5, PT, R7, UR4, PT ;  /* 0x0000000407007c0c */ /* 0x000fe4000bfa3070 */
[----:B------:R-:W-:Y:S02]  /*5150*/  LOP3.LUT R7, R3, 0xff, RZ, 0xc0, !PT ;  /* 0x000000ff03077812 */ /* 0x000fe400078ec0ff */
[----:B------:R-:W-:Y:S02]  /*5160*/  ISETP.LE.U32.AND P3, PT, R4, UR4, PT ;  /* 0x0000000404007c0c */ /* 0x000fe4000bf63070 */
[--C-:B------:R-:W-:Y:S01]  /*5170*/  SHF.R.U32.HI R4, RZ, 0x18, R3.reuse ;  /* 0x00000018ff047819 */ /* 0x100fe20000011603 */
[----:B------:R-:W-:Y:S01]  /*5180*/  MUFU.EX2 R152, R15 ;  /* 0x0000000f00987308 */ /* 0x000fe20000000800 */
[----:B------:R-:W-:Y:S02]  /*5190*/  SHF.R.U32.HI R5, RZ, 0x10, R3 ;  /* 0x00000010ff057819 */ /* 0x000fe40000011603 */
[----:B------:R-:W-:Y:S02]  /*51a0*/  ISETP.LE.U32.AND P4, PT, R4, UR4, PT ;  /* 0x0000000404007c0c */ /* 0x000fe4000bf83070 */
[----:B------:R-:W-:Y:S02]  /*51b0*/  LOP3.LUT R4, R5, 0xff, RZ, 0xc0, !PT ;  /* 0x000000ff05047812 */ /* 0x000fe400078ec0ff */
[----:B------:R-:W-:Y:S02]  /*51c0*/  LOP3.LUT R5, R3, 0xffff, RZ, 0xc0, !PT ;  /* 0x0000ffff03057812 */ /* 0x000fe400078ec0ff */
[----:B------:R-:W-:Y:S01]  /*51d0*/  LOP3.LUT R3, R12, 0xff, RZ, 0xc0, !PT ;  /* 0x000000ff0c037812 */ /* 0x000fe200078ec0ff */
[----:B------:R-:W-:Y:S01]  /*51e0*/  MUFU.EX2 R149, R14 ;  /* 0x0000000e00957308 */ /* 0x000fe20000000800 */
[----:B------:R-:W-:Y:S02]  /*51f0*/  SHF.R.U32.HI R5, RZ, 0x8, R5 ;  /* 0x00000008ff057819 */ /* 0x000fe40000011605 */
[----:B-1----:R-:W-:Y:S07]  /*5200*/  LOP3.LUT R2, R11, 0xff, RZ, 0xc0, !PT ;  /* 0x000000ff0b027812 */ /* 0x002fee00078ec0ff */
[----:B------:R-:W1:Y:S02]  /*5210*/  MUFU.EX2 R155, R19 ;  /* 0x00000013009b7308 */ /* 0x000e640000000800 */
[----:B-1----:R-:W-:Y:S02]  /*5220*/  @!P0 FADD.FTZ R155, -R155, -RZ ;  /* 0x800000ff9b9b8221 */ /* 0x002fe40000010100 */
[----:B------:R-:W-:Y:S01]  /*5230*/  @!P2 FADD.FTZ R162, -R162, -RZ ;  /* 0x800000ffa2a2a221 */ /* 0x000fe20000010100 */
[----:B------:R-:W-:Y:S01]  /*5240*/  ISETP.LE.U32.AND P2, PT, R7, UR4, PT ;  /* 0x0000000407007c0c */ /* 0x000fe2000bf43070 */
[----:B------:R-:W-:Y:S01]  /*5250*/  @!P6 FADD.FTZ R160, -R160, -RZ ;  /* 0x800000ffa0a0e221 */ /* 0x000fe20000010100 */
[----:B------:R-:W-:Y:S01]  /*5260*/  ISETP.LE.U32.AND P6, PT, R4, UR4, PT ;  /* 0x0000000404007c0c */ /* 0x000fe2000bfc3070 */
[----:B------:R-:W-:Y:S01]  /*5270*/  @!P1 FADD.FTZ R161, -R161, -RZ ;  /* 0x800000ffa1a19221 */ /* 0x000fe20000010100 */
[----:B------:R-:W-:Y:S01]  /*5280*/  SHF.R.U32.HI R4, RZ, 0x8, R10 ;  /* 0x00000008ff047819 */ /* 0x000fe2000001160a */
[----:B------:R-:W-:Y:S01]  /*5290*/  @!P4 FADD.FTZ R159, -R159, -RZ ;  /* 0x800000ff9f9fc221 */ /* 0x000fe20000010100 */
[----:B------:R-:W-:Y:S01]  /*52a0*/  ISETP.LE.U32.AND P1, PT, R3, UR4, PT ;  /* 0x0000000403007c0c */ /* 0x000fe2000bf23070 */
[----:B------:R-:W-:Y:S01]  /*52b0*/  @!P5 FADD.FTZ R151, -R151, -RZ ;  /* 0x800000ff9797d221 */ /* 0x000fe20000010100 */
[----:B------:R-:W-:Y:S01]  /*52c0*/  LOP3.LUT R3, R4, 0xffff, RZ, 0xc0, !PT ;  /* 0x0000ffff04037812 */ /* 0x000fe200078ec0ff */
[----:B------:R-:W-:Y:S01]  /*52d0*/  @!P3 FADD.FTZ R152, -R152, -RZ ;  /* 0x800000ff9898b221 */ /* 0x000fe20000010100 */
[----:B------:R-:W-:Y:S02]  /*52e0*/  LOP3.LUT R4, R5, 0xffff, RZ, 0xc0, !PT ;  /* 0x0000ffff05047812 */ /* 0x000fe400078ec0ff */
[----:B------:R-:W-:Y:S01]  /*52f0*/  ISETP.LE.U32.AND P4, PT, R3, UR4, PT ;  /* 0x0000000403007c0c */ /* 0x000fe2000bf83070 */
[----:B------:R-:W-:Y:S01]  /*5300*/  @!P2 FADD.FTZ R157, -R157, -RZ ;  /* 0x800000ff9d9da221 */ /* 0x000fe20000010100 */
[----:B------:R-:W-:Y:S01]  /*5310*/  ISETP.LE.U32.AND P2, PT, R4, UR4, PT ;  /* 0x0000000404007c0c */ /* 0x000fe2000bf43070 */
[----:B------:R-:W-:Y:S01]  /*5320*/  @!P6 FADD.FTZ R156, -R156, -RZ ;  /* 0x800000ff9c9ce221 */ /* 0x000fe20000010100 */
[----:B------:R-:W-:Y:S02]  /*5330*/  ISETP.LE.U32.AND P6, PT, R2, UR4, PT ;  /* 0x0000000402007c0c */ /* 0x000fe4000bfc3070 */
[----:B------:R-:W-:Y:S01]  /*5340*/  SHF.R.U32.HI R3, RZ, 0x10, R6 ;  /* 0x00000010ff037819 */ /* 0x000fe20000011606 */
[----:B------:R-:W-:Y:S01]  /*5350*/  @!P1 FADD.FTZ R99, -R99, -RZ ;  /* 0x800000ff63639221 */ /* 0x000fe20000010100 */
[----:B------:R-:W-:Y:S02]  /*5360*/  LOP3.LUT R6, R6, 0xffff, RZ, 0xc0, !PT ;  /* 0x0000ffff06067812 */ /* 0x000fe400078ec0ff */
[----:B------:R-:W-:Y:S02]  /*5370*/  SHF.R.U32.HI R2, RZ, 0x8, R13 ;  /* 0x00000008ff027819 */ /* 0x000fe4000001160d */
[----:B------:R-:W-:Y:S01]  /*5380*/  SHF.R.U32.HI R6, RZ, 0x8, R6 ;  /* 0x00000008ff067819 */ /* 0x000fe20000011606 */
[----:B------:R-:W-:Y:S01]  /*5390*/  @!P4 FADD.FTZ R158, -R158, -RZ ;  /* 0x800000ff9e9ec221 */ /* 0x000fe20000010100 */
[----:B------:R-:W-:Y:S01]  /*53a0*/  LOP3.LUT R3, R3, 0xff, RZ, 0xc0, !PT ;  /* 0x000000ff03037812 */ /* 0x000fe200078ec0ff */
[----:B------:R-:W-:Y:S01]  /*53b0*/  @!P2 FADD.FTZ R153, -R153, -RZ ;  /* 0x800000ff9999a221 */ /* 0x000fe20000010100 */
[----:B------:R-:W-:Y:S01]  /*53c0*/  LOP3.LUT R0, R2, 0xffff, RZ, 0xc0, !PT ;  /* 0x0000ffff02007812 */ /* 0x000fe200078ec0ff */
[----:B------:R-:W-:Y:S01]  /*53d0*/  @!P6 FADD.FTZ R154, -R154, -RZ ;  /* 0x800000ff9a9ae221 */ /* 0x000fe20000010100 */
[----:B------:R-:W-:Y:S02]  /*53e0*/  LOP3.LUT R2, R6, 0xffff, RZ, 0xc0, !PT ;  /* 0x0000ffff06027812 */ /* 0x000fe400078ec0ff */
[----:B------:R-:W-:Y:S02]  /*53f0*/  ISETP.LE.U32.AND P4, PT, R3, UR4, PT ;  /* 0x0000000403007c0c */ /* 0x000fe4000bf83070 */
[----:B------:R-:W-:Y:S02]  /*5400*/  F2FP.RELU.BF16.PACK_AB R3, R153, R157 ;  /* 0x0000009d9903723e */ /* 0x000fe400000018ff */
[----:B------:R-:W-:Y:S02]  /*5410*/  ISETP.LE.U32.AND P6, PT, R2, UR4, PT ;  /* 0x0000000402007c0c */ /* 0x000fe4000bfc3070 */
[----:B------:R-:W-:Y:S01]  /*5420*/  F2FP.RELU.BF16.PACK_AB R2, R159, R156 ;  /* 0x0000009c9f02723e */ /* 0x000fe200000018ff */
[----:B------:R1:W-:Y:S01]  /*5430*/  STS [R227+0x20000], R3 ;  /* 0x02000003e3007388 */ /* 0x0003e20000000800 */
[----:B------:R-:W-:Y:S02]  /*5440*/  ISETP.LE.U32.AND P2, PT, R0, UR4, PT ;  /* 0x0000000400007c0c */ /* 0x000fe4000bf43070 */
[----:B------:R-:W-:Y:S01]  /*5450*/  F2FP.RELU.BF16.PACK_AB R0, R158, R160 ;  /* 0x000000a09e00723e */ /* 0x000fe200000018ff */
[----:B------:R2:W-:Y:S01]  /*5460*/  STS [R227+0x20400], R2 ;  /* 0x02040002e3007388 */ /* 0x0005e20000000800 */
[----:B------:R-:W-:Y:S01]  /*5470*/  FSETP.GE.FTZ.AND P1, PT, R156, RZ, PT ;  /* 0x000000ff9c00720b */ /* 0x000fe20003f36000 */
[----:B------:R-:W-:Y:S01]  /*5480*/  @!P4 FADD.FTZ R149, -R149, -RZ ;  /* 0x800000ff9595c221 */ /* 0x000fe20000010100 */
[----:B------:R-:W-:Y:S01]  /*5490*/  FSETP.GE.FTZ.AND P3, PT, R157, RZ, PT ;  /* 0x000000ff9d00720b */ /* 0x000fe20003f76000 */
[----:B------:R3:W-:Y:S01]  /*54a0*/  STS [R230+0x20000], R0 ;  /* 0x02000000e6007388 */ /* 0x0007e20000000800 */
[----:B------:R-:W-:Y:S01]  /*54b0*/  FSETP.GE.FTZ.AND P4, PT, R158, RZ, PT ;  /* 0x000000ff9e00720b */ /* 0x000fe20003f96000 */
[----:B------:R-:W-:Y:S01]  /*54c0*/  @!P6 FADD.FTZ R150, -R150, -RZ ;  /* 0x800000ff9696e221 */ /* 0x000fe20000010100 */
[----:B------:R-:W-:Y:S02]  /*54d0*/  F2FP.RELU.BF16.PACK_AB R4, R152, R149 ;  /* 0x000000959804723e */ /* 0x000fe400000018ff */
[----:B------:R-:W-:Y:S01]  /*54e0*/  ISETP.GT.AND P6, PT, R211, R236, PT ;  /* 0x000000ecd300720c */ /* 0x000fe20003fc4270 */
[----:B------:R-:W-:Y:S01]  /*54f0*/  @!P2 FADD.FTZ R148, -R148, -RZ ;  /* 0x800000ff9494a221 */ /* 0x000fe20000010100 */
[----:B------:R-:W-:Y:S02]  /*5500*/  F2FP.RELU.BF16.PACK_AB R5, R150, R151 ;  /* 0x000000979605723e */ /* 0x000fe400000018ff */
[----:B------:R-:W-:Y:S02]  /*5510*/  FSETP.GE.FTZ.AND P2, PT, R153, RZ, PT ;  /* 0x000000ff9900720b */ /* 0x000fe40003f56000 */
[----:B-1----:R-:W-:Y:S02]  /*5520*/  F2FP.RELU.BF16.PACK_AB R3, R148, R162 ;  /* 0x000000a29403723e */ /* 0x002fe400000018ff */
[----:B--2---:R-:W-:Y:S02]  /*5530*/  F2FP.RELU.BF16.PACK_AB R2, R155, R99 ;  /* 0x000000639b02723e */ /* 0x004fe400000018ff */
[----:B---3--:R-:W-:Y:S05]  /*5540*/  F2FP.RELU.BF16.PACK_AB R0, R161, R154 ;  /* 0x0000009aa100723e */ /* 0x008fea00000018ff */
[----:B------:R1:W-:Y:S04]  /*5550*/  STS [R230+0x20400], R0 ;  /* 0x02040000e6007388 */ /* 0x0003e80000000800 */
[----:B------:R-:W-:Y:S04]  /*5560*/  STS [R228+0x20000], R5 ;  /* 0x02000005e4007388 */ /* 0x000fe80000000800 */
[----:B------:R-:W-:Y:S04]  /*5570*/  STS [R228+0x20400], R4 ;  /* 0x02040004e4007388 */ /* 0x000fe80000000800 */
[----:B------:R2:W-:Y:S04]  /*5580*/  STS [R229+0x20000], R3 ;  /* 0x02000003e5007388 */ /* 0x0005e80000000800 */
[----:B------:R3:W-:Y:S04]  /*5590*/  STS [R229+0x20400], R2 ;  /* 0x02040002e5007388 */ /* 0x0007e80000000800 */
[----:B------:R-:W-:Y:S01]  /*55a0*/  LDSM.16.M88.4 R8, [R192+0x18000] ;  /* 0x01800000c008783b */ /* 0x000fe20000000200 */
[----:B-1----:R-:W-:Y:S07]  /*55b0*/  IMAD.SHL.U32 R0, R202, 0x2, RZ ;  /* 0x00000002ca007824 */ /* 0x002fee00078e00ff */
[----:B------:R-:W-:Y:S08]  /*55c0*/  LDSM.16.M88.4 R68, [R192+0x18800] ;  /* 0x01880000c044783b */ /* 0x000ff00000000200 */
[----:B------:R-:W1:Y:S01]  /*55d0*/  LDSM.16.M88.4 R16, [R0+0xc000] ;  /* 0x00c000000010783b */ /* 0x000e620000000200 */
[C-C-:B--2---:R-:W-:Y:S02]  /*55e0*/  IMAD.IADD R3, R196.reuse, 0x1, R0.reuse ;  /* 0x00000001c4037824 */ /* 0x144fe400078e0200 */
[----:B---3--:R-:W-:Y:S05]  /*55f0*/  IMAD.IADD R2, R197, 0x1, R0 ;  /* 0x00000001c5027824 */ /* 0x008fea00078e0200 */
[----:B------:R-:W-:Y:S01]  /*5600*/  LDSM.16.M88.4 R76, [R189+0x18000] ;  /* 0x01800000bd4c783b */ /* 0x000fe20000000200 */
[----:B------:R-:W-:Y:S07]  /*5610*/  IMAD.IADD R96, R196, 0x1, R2 ;  /* 0x00000001c4607824 */ /* 0x000fee00078e0202 */
[----:B------:R-:W2:Y:S08]  /*5620*/  LDSM.16.M88.4 R72, [R2+0xc000] ;  /* 0x00c000000248783b */ /* 0x000eb00000000200 */
[----:B------:R-:W3:Y:S08]  /*5630*/  LDSM.16.M88.4 R80, [R189+0x18800] ;  /* 0x01880000bd50783b */ /* 0x000ef00000000200 */
[----:B------:R-:W-:Y:S01]  /*5640*/  LDSM.16.M88.4 R84, [R3+0xc000] ;  /* 0x00c000000354783b */ /* 0x000fe20000000200 */
[C---:B-1----:R-:W-:Y:S07]  /*5650*/  HMMA.16816.F32.BF16 R4, R16.reuse, R8, RZ ;  /* 0x000000081004723c */ /* 0x042fee00000418ff */
[----:B------:R-:W1:Y:S01]  /*5660*/  LDSM.16.M88.4 R88, [R191+0x18000] ;  /* 0x01800000bf58783b */ /* 0x000e620000000200 */
[C---:B------:R-:W-:Y:S07]  /*5670*/  HMMA.16816.F32.BF16 R8, R16.reuse, R10, RZ ;  /* 0x0000000a1008723c */ /* 0x040fee00000418ff */
[----:B------:R-:W-:Y:S01]  /*5680*/  LDSM.16.M88.4 R92, [R190+0x18000] ;  /* 0x01800000be5c783b */ /* 0x000fe20000000200 */
[C---:B------:R-:W-:Y:S08]  /*5690*/  HMMA.16816.F32.BF16 R12, R16.reuse, R68, RZ ;  /* 0x00000044100c723c */ /* 0x040ff000000418ff */
[----:B------:R-:W-:Y:S01]  /*56a0*/  HMMA.16816.F32.BF16 R16, R16, R70, RZ ;  /* 0x000000461010723c */ /* 0x000fe200000418ff */
[----:B------:R-:W4:Y:S07]  /*56b0*/  LDSM.16.M88.4 R68, [R191+0x18800] ;  /* 0x01880000bf44783b */ /* 0x000f2e0000000200 */
[C---:B--2---:R-:W-:Y:S08]  /*56c0*/  HMMA.16816.F32.BF16 R4, R72.reuse, R76, R4 ;  /* 0x0000004c4804723c */ /* 0x044ff00000041804 */
        /* <DEDUP_REMOVED lines=40> */
[----:B-1----:R-:W-:Y:S04]  /*5950*/  IMAD.U32 R0, R242, -0x40, RZ ;  /* 0xffffffc0f2007824 */ /* 0x002fe800078e00ff */
[C---:B--2---:R-:W-:Y:S01]  /*5960*/  HMMA.16816.F32.BF16 R4, R80.reuse, R92, R4 ;  /* 0x0000005c5004723c */ /* 0x044fe20000041804 */
[----:B------:R-:W-:Y:S04]  /*5970*/  LDSM.16.M88.4 R76, [R2+0x10000] ;  /* 0x01000000024c783b */ /* 0x000fe80000000200 */
[C---:B------:R-:W-:Y:S03]  /*5980*/  LEA R204, P0, R0.reuse, R204, 0x2 ;  /* 0x000000cc00cc7211 */ /* 0x040fe600078010ff */
[C---:B------:R-:W-:Y:S01]  /*5990*/  HMMA.16816.F32.BF16 R8, R80.reuse, R94, R8 ;  /* 0x0000005e5008723c */ /* 0x040fe20000041808 */
[----:B------:R-:W1:Y:S03]  /*59a0*/  LDSM.16.M88.4 R92, [R189+0x1c000] ;  /* 0x01c00000bd5c783b */ /* 0x000e660000000200 */
[----:B------:R-:W-:Y:S02]  /*59b0*/  LEA.HI.X.SX32 R205, R0, R205, 0x2, P0 ;  /* 0x000000cd00cd7211 */ /* 0x000fe400000f16ff */
[----:B------:R-:W-:Y:S02]  /*59c0*/  FSETP.GE.FTZ.AND P0, PT, R159, RZ, PT ;  /* 0x000000ff9f00720b */ /* 0x000fe40003f16000 */
[C---:B---3--:R-:W-:Y:S08]  /*59d0*/  HMMA.16816.F32.BF16 R12, R80.reuse, R72, R12 ;  /* 0x00000048500c723c */ /* 0x048ff0000004180c */
[----:B------:R-:W-:Y:S01]  /*59e0*/  HMMA.16816.F32.BF16 R16, R80, R74, R16 ;  /* 0x0000004a5010723c */ /* 0x000fe20000041810 */
[----:B------:R-:W2:Y:S07]  /*59f0*/  LDSM.16.M88.4 R72, [R189+0x1c800] ;  /* 0x01c80000bd48783b */ /* 0x000eae0000000200 */
[C---:B------:R-:W-:Y:S01]  /*5a00*/  HMMA.16816.F32.BF16 R4, R84.reuse, R88, R4 ;  /* 0x000000585404723c */ /* 0x040fe20000041804 */
[----:B------:R-:W-:Y:S07]  /*5a10*/  LDSM.16.M88.4 R80, [R3+0x10000] ;  /* 0x010000000350783b */ /* 0x000fee0000000200 */
[C---:B------:R-:W-:Y:S01]  /*5a20*/  HMMA.16816.F32.BF16 R8, R84.reuse, R90, R8 ;  /* 0x0000005a5408723c */ /* 0x040fe20000041808 */
[----:B------:R-:W3:Y:S07]  /*5a30*/  LDSM.16.M88.4 R88, [R191+0x1c000] ;  /* 0x01c00000bf58783b */ /* 0x000eee0000000200 */
[C---:B----4-:R-:W-:Y:S08]  /*5a40*/  HMMA.16816.F32.BF16 R12, R84.reuse, R68, R12 ;  /* 0x00000044540c723c */ /* 0x050ff0000004180c */
[----:B------:R-:W-:Y:S01]  /*5a50*/  HMMA.16816.F32.BF16 R16, R84, R70, R16 ;  /* 0x000000465410723c */ /* 0x000fe20000041810 */
[----:B------:R-:W4:Y:S07]  /*5a60*/  LDSM.16.M88.4 R68, [R191+0x1c800] ;  /* 0x01c80000bf44783b */ /* 0x000f2e0000000200 */
[C---:B-1----:R-:W-:Y:S01]  /*5a70*/  HMMA.16816.F32.BF16 R4, R76.reuse, R92, R4 ;  /* 0x0000005c4c04723c */ /* 0x042fe20000041804 */
[----:B------:R-:W-:Y:S07]  /*5a80*/  LDSM.16.M88.4 R84, [R96+0x10000] ;  /* 0x010000006054783b */ /* 0x000fee0000000200 */
[C---:B------:R-:W-:Y:S01]  /*5a90*/  HMMA.16816.F32.BF16 R8, R76.reuse, R94, R8 ;  /* 0x0000005e4c08723c */ /* 0x040fe20000041808 */
[----:B------:R-:W1:Y:S07]  /*5aa0*/  LDSM.16.M88.4 R92, [R190+0x1c000] ;  /* 0x01c00000be5c783b */ /* 0x000e6e0000000200 */
[C---:B--2---:R-:W-:Y:S08]  /*5ab0*/  HMMA.16816.F32.BF16 R12, R76.reuse, R72, R12 ;  /* 0x000000484c0c723c */ /* 0x044ff0000004180c */
[----:B------:R-:W-:Y:S01]  /*5ac0*/  HMMA.16816.F32.BF16 R16, R76, R74, R16 ;  /* 0x0000004a4c10723c */ /* 0x000fe20000041810 */
[----:B------:R-:W2:Y:S07]  /*5ad0*/  LDSM.16.M88.4 R72, [R190+0x1c800] ;  /* 0x01c80000be48783b */ /* 0x000eae0000000200 */
[C---:B---3--:R-:W-:Y:S08]  /*5ae0*/  HMMA.16816.F32.BF16 R4, R80.reuse, R88, R4 ;  /* 0x000000585004723c */ /* 0x048ff00000041804 */
[C---:B------:R-:W-:Y:S08]  /*5af0*/  HMMA.16816.F32.BF16 R8, R80.reuse, R90, R8 ;  /* 0x0000005a5008723c */ /* 0x040ff00000041808 */
[C---:B----4-:R-:W-:Y:S08]  /*5b00*/  HMMA.16816.F32.BF16 R12, R80.reuse, R68, R12 ;  /* 0x00000044500c723c */ /* 0x050ff0000004180c */
[----:B------:R-:W-:Y:S08]  /*5b10*/  HMMA.16816.F32.BF16 R16, R80, R70, R16 ;  /* 0x000000465010723c */ /* 0x000ff00000041810 */
[C---:B-1----:R-:W-:Y:S08]  /*5b20*/  HMMA.16816.F32.BF16 R4, R84.reuse, R92, R4 ;  /* 0x0000005c5404723c */ /* 0x042ff00000041804 */
[C---:B------:R-:W-:Y:S08]  /*5b30*/  HMMA.16816.F32.BF16 R8, R84.reuse, R94, R8 ;  /* 0x0000005e5408723c */ /* 0x040ff00000041808 */
[C---:B--2---:R-:W-:Y:S08]  /*5b40*/  HMMA.16816.F32.BF16 R12, R84.reuse, R72, R12 ;  /* 0x00000048540c723c */ /* 0x044ff0000004180c */
[C---:B-----5:R-:W-:Y:S01]  /*5b50*/  FADD.FTZ R0, -R97.reuse, R7 ;  /* 0x0000000761007221 */ /* 0x060fe20000010100 */
[----:B------:R-:W-:Y:S03]  /*5b60*/  HMMA.16816.F32.BF16 R16, R84, R74, R16 ;  /* 0x0000004a5410723c */ /* 0x000fe60000041810 */
[----:B------:R-:W-:Y:S01]  /*5b70*/  FADD.FTZ R3, -R98, R5 ;  /* 0x0000000562037221 */ /* 0x000fe20000010100 */
[-C--:B------:R-:W-:Y:S01]  /*5b80*/  FSEL R0, R0, R97.reuse, P0 ;  /* 0x0000006100007208 */ /* 0x080fe20000000000 */
[----:B------:R-:W-:Y:S01]  /*5b90*/  FADD.FTZ R2, -R97, R6 ;  /* 0x0000000661027221 */ /* 0x000fe20000010100 */
[----:B------:R-:W-:Y:S01]  /*5ba0*/  FSETP.GE.FTZ.AND P0, PT, R160, RZ, PT ;  /* 0x000000ffa000720b */ /* 0x000fe20003f16000 */
[C---:B------:R-:W-:Y:S01]  /*5bb0*/  FADD.FTZ R8, -R98.reuse, R8 ;  /* 0x0000000862087221 */ /* 0x040fe20000010100 */
[----:B------:R-:W-:Y:S01]  /*5bc0*/  FSEL R3, R3, R98, P2 ;  /* 0x0000006203037208 */ /* 0x000fe20001000000 */
[----:B------:R-:W-:Y:S01]  /*5bd0*/  FADD.FTZ R4, -R98, R4 ;  /* 0x0000000462047221 */ /* 0x000fe20000010100 */
[----:B------:R-:W-:Y:S02]  /*5be0*/  FSETP.GE.FTZ.AND P2, PT, R150, RZ, PT ;  /* 0x000000ff9600720b */ /* 0x000fe40003f56000 */
[C---:B------:R-:W-:Y:S01]  /*5bf0*/  FADD.FTZ R10, -R97.reuse, R10 ;  /* 0x0000000a610a7221 */ /* 0x040fe20000010100 */
[----:B------:R-:W-:Y:S01]  /*5c00*/  FSEL R2, R2, R97, P1 ;  /* 0x0000006102027208 */ /* 0x000fe20000800000 */
[----:B------:R-:W-:Y:S01]  /*5c10*/  FADD.FTZ R11, -R97, R11 ;  /* 0x0000000b610b7221 */ /* 0x000fe20000010100 */
[----:B------:R-:W-:Y:S01]  /*5c20*/  FSETP.GE.FTZ.AND P1, PT, R154, RZ, PT ;  /* 0x000000ff9a00720b */ /* 0x000fe20003f36000 */
[----:B------:R-:W-:Y:S01]  /*5c30*/  FMUL.FTZ R74, R159, R0 ;  /* 0x000000009f4a7220 */ /* 0x000fe20000410000 */
[-C--:B------:R-:W-:Y:S01]  /*5c40*/  FSEL R0, R8, R98.reuse, P0 ;  /* 0x0000006208007208 */ /* 0x080fe20000000000 */
[----:B------:R-:W-:Y:S01]  /*5c50*/  FMUL.FTZ R76, R153, R3 ;  /* 0x00000003994c7220 */ /* 0x000fe20000410000 */
[----:B------:R-:W-:Y:S01]  /*5c60*/  FSETP.GE.FTZ.AND P0, PT, R161, RZ, PT ;  /* 0x000000ffa100720b */ /* 0x000fe20003f16000 */
[----:B------:R-:W-:Y:S01]  /*5c70*/  FADD.FTZ R3, -R98, R13 ;  /* 0x0000000d62037221 */ /* 0x000fe20000010100 */
[----:B------:R-:W-:Y:S01]  /*5c80*/  FSEL R4, R4, R98, P3 ;  /* 0x0000006204047208 */ /* 0x000fe20001800000 */
[----:B------:R-:W-:Y:S01]  /*5c90*/  FMUL.FTZ R75, R156, R2 ;  /* 0x000000029c4b7220 */ /* 0x000fe20000410000 */
[-C--:B------:R-:W-:Y:S01]  /*5ca0*/  FSEL R2, R10, R97.reuse, P1 ;  /* 0x000000610a027208 */ /* 0x080fe20000800000 */
[----:B------:R-:W-:Y:S01]  /*5cb0*/  FMUL.FTZ R73, R160, R0 ;  /* 0x00000000a0497220 */ /* 0x000fe20000410000 */
[----:B------:R-:W-:Y:S01]  /*5cc0*/  FSEL R0, R11, R97, P0 ;  /* 0x000000610b007208 */ /* 0x000fe20000000000 */
[----:B------:R-:W-:Y:S01]  /*5cd0*/  FMUL.FTZ R77, R157, R4 ;  /* 0x000000049d4d7220 */ /* 0x000fe20000410000 */
[----:B------:R-:W-:Y:S01]  /*5ce0*/  FSETP.GE.FTZ.AND P1, PT, R148, RZ, PT ;  /* 0x000000ff9400720b */ /* 0x000fe20003f36000 */
[C---:B------:R-:W-:Y:S01]  /*5cf0*/  FADD.FTZ R4, -R98.reuse, R12 ;  /* 0x0000000c62047221 */ /* 0x040fe20000010100 */
[----:B------:R-:W-:Y:S01]  /*5d00*/  FSETP.GE.FTZ.AND P0, PT, R155, RZ, PT ;  /* 0x000000ff9b00720b */ /* 0x000fe20003f16000 */
[----:B------:R-:W-:Y:S01]  /*5d10*/  FADD.FTZ R5, -R98, R9 ;  /* 0x0000000962057221 */ /* 0x000fe20000010100 */
        /* <DEDUP_REMOVED lines=8> */
[----:B------:R-:W-:Y:S01]  /*5da0*/  FSEL R5, R5, R98, P4 ;  /* 0x0000006205057208 */ /* 0x000fe20002000000 */
[----:B------:R-:W-:Y:S01]  /*5db0*/  FADD.FTZ R2, -R98, R16 ;  /* 0x0000001062027221 */ /* 0x000fe20000010100 */
[----:B------:R-:W-:Y:S01]  /*5dc0*/  FSETP.GE.FTZ.AND P3, PT, R149, RZ, PT ;  /* 0x000000ff9500720b */ /* 0x000fe20003f76000 */
[----:B------:R-:W-:Y:S01]  /*5dd0*/  FADD.FTZ R0, -R97, R18 ;  /* 0x0000001261007221 */ /* 0x000fe20000010100 */
        /* <DEDUP_REMOVED lines=35> */
[CC--:B------:R-:W-:Y:S01]  /*6010*/  @!P1 LEA R6, P0, R0.reuse, R214.reuse, 0x1 ;  /* 0x000000d600069211 */ /* 0x0c0fe200078008ff */
        /* <DEDUP_REMOVED lines=57> */
.L_x_1492:
[----:B-1----:R-:W-:Y:S01]  /*63b0*/  F2FP.BF16.PACK_AB R6, R76, R77 ;  /* 0x0000004d4c06723e */ /* 0x002fe200000010ff */
        /* <DEDUP_REMOVED lines=108> */
[----:B------:R-:W-:Y:S02]  /*6a80*/  IMAD.MOV.U32 R212, RZ, RZ, R2 ;  /* 0x000000ffffd47224 */ /* 0x000fe400078e0002 */
[----:B------:R-:W-:Y:S01]  /*6a90*/  @!PT LDS RZ, [RZ] ;  /* 0x00000000fffff984 */ /* 0x000fe20000000800 */
[----:B------:R-:W-:Y:S01]  /*6aa0*/  @!PT LDS RZ, [RZ] ;  /* 0x00000000fffff984 */ /* 0x000fe20000000800 */
[----:B------:R-:W-:Y:S01]  /*6ab0*/  @!PT LDS RZ, [RZ] ;  /* 0x00000000fffff984 */ /* 0x000fe20000000800 */
[----:B------:R1:W-:Y:S01]  /*6ac0*/  @!P2 LDGSTS.E.BYPASS.LTC128B.128 [R208+0xe000], [R2.64+0x80] ;  /* 0x0e00008002d0afae */ /* 0x0003e2000b901d46 */
[CCC-:B------:R-:W-:Y:S02]  /*6ad0*/  @!P2 LEA.HI.X R7, R0.reuse, R213.reuse, R5.reuse, 0x1, P4 ;  /* 0x000000d50007a211 */ /* 0x1c0fe400020f0c05 */
[----:B------:R-:W-:Y:S01]  /*6ae0*/  @!P1 LEA.HI.X R5, R0, R213, R5, 0x1, P0 ;  /* 0x000000d500059211 */ /* 0x000fe200000f0c05 */
[----:B------:R1:W-:Y:S01]  /*6af0*/  @P1 STS.128 [R208+0x10000], RZ ;  /* 0x010000ffd0001388 */ /* 0x0003e20000000c00 */
[----:B------:R-:W-:Y:S03]  /*6b00*/  IMAD.MOV.U32 R213, RZ, RZ, R3 ;  /* 0x000000ffffd57224 */ /* 0x000fe600078e0003 */
        /* <DEDUP_REMOVED lines=20> */
.L_x_1493:
[----:B------:R-:W-:Y:S01]  /*6c50*/  LDSM.16.M88.4 R96, [R198] ;  /* 0x00000000c660783b */ /* 0x000fe20000000200 */
[----:B-1----:R-:W-:Y:S03]  /*6c60*/  @P6 IADD3 R2, P0, R220, -0x100, RZ ;  /* 0xffffff00dc026810 */ /* 0x002fe60007f1e0ff */
[----:B------:R-:W1:Y:S01]  /*6c70*/  LDSM.16.MT88.4 R16, [R184+0x12000] ;  /* 0x01200000b810783b */ /* 0x000e620000004200 */
[----:B------:R-:W-:Y:S01]  /*6c80*/  @P6 IADD3.X R0, R221, -0x1, RZ, P0, !PT ;  /* 0xffffffffdd006810 */ /* 0x000fe200007fe4ff */
[----:B------:R-:W-:Y:S02]  /*6c90*/  @P6 IMAD.MOV.U32 R220, RZ, RZ, R2 ;  /* 0x000000ffffdc6224 */ /* 0x000fe400078e0002 */
[----:B------:R-:W2:Y:S02]  /*6ca0*/  LDSM.16.M88.4 R92, [R198+0x1000] ;  /* 0x00100000c65c783b */ /* 0x000ea40000000200 */
[----:B------:R-:W-:Y:S02]  /*6cb0*/  @P6 IMAD.MOV.U32 R221, RZ, RZ, R0 ;  /* 0x000000ffffdd6224 */ /* 0x000fe400078e0000 */
[----:B------:R-:W3:Y:S01]  /*6cc0*/  LDSM.16.MT88.4 R80, [R184+0x14000] ;  /* 0x01400000b850783b */ /* 0x000ee20000004200 */
[C---:B------:R-:W-:Y:S02]  /*6cd0*/  IMAD R0, R242.reuse, 0x18, RZ ;  /* 0x00000018f2007824 */ /* 0x040fe400078e02ff */
[----:B------:R-:W-:Y:S01]  /*6ce0*/  @P6 IMAD.WIDE R2, R219, 0x4, R220 ;  /* 0x00000004db026825 */ /* 0x000fe200078e02dc */
[----:B------:R-:W4:Y:S04]  /*6cf0*/  LDSM.16.MT88.4 R148, [R184+0x16000] ;  /* 0x01600000b894783b */ /* 0x000f280000004200 */
[----:B------:R-:W-:Y:S04]  /*6d00*/  LDSM.16.M88.4 R152, [R199] ;  /* 0x00000000c798783b */ /* 0x000fe80000000200 */
[----:B------:R-:W3:Y:S04]  /*6d10*/  LDSM.16.MT88.4 R156, [R184+0x12800] ;  /* 0x01280000b89c783b */ /* 0x000ee80000004200 */
[----:B------:R-:W3:Y:S04]  /*6d20*/  LDSM.16.M88.4 R160, [R199+0x1000] ;  /* 0x00100000c7a0783b */ /* 0x000ee80000000200 */
[----:B------:R-:W3:Y:S04]  /*6d30*/  LDSM.16.MT88.4 R164, [R184+0x14800] ;  /* 0x01480000b8a4783b */ /* 0x000ee80000004200 */
[----:B------:R-:W-:Y:S04]  /*6d40*/  LDSM.16.M88.4 R168, [R200] ;  /* 0x00000000c8a8783b */ /* 0x000fe80000000200 */
[----:B------:R-:W-:Y:S01]  /*6d50*/  LDSM.16.MT88.4 R172, [R184+0x13000] ;  /* 0x01300000b8ac783b */ /* 0x000fe20000004200 */
[-C--:B-1----:R-:W-:Y:S03]  /*6d60*/  HMMA.16816.F32.BF16 R4, R96, R16.reuse, RZ ;  /* 0x000000106004723c */ /* 0x082fe600000418ff */
[----:B------:R-:W-:Y:S04]  /*6d70*/  LDSM.16.MT88.4 R176, [R184+0x15000] ;  /* 0x01500000b8b0783b */ /* 0x000fe80000004200 */
[----:B------:R-:W-:Y:S01]  /*6d80*/  LDSM.16.MT88.4 R180, [R184+0x15800] ;  /* 0x01580000b8b4783b */ /* 0x000fe20000004200 */
[C---:B--2---:R-:W-:Y:S03]  /*6d90*/  HMMA.16816.F32.BF16 R8, R92.reuse, R16, RZ ;  /* 0x000000105c08723c */ /* 0x044fe600000418ff */
[----:B------:R1:W5:Y:S04]  /*6da0*/  @P6 LDG.E R225, [R2.64] ;  /* 0x0000000602e16981 */ /* 0x000368000c1e1900 */
[----:B------:R1:W5:Y:S01]  /*6db0*/  @P6 LDG.E R226, [R2.64+0x20] ;  /* 0x0000200602e26981 */ /* 0x000362000c1e1900 */
        /* <DEDUP_REMOVED lines=10> */
[----:B------:R-:W2:Y:S07]  /*6e60*/  LDSM.16.MT88.4 R148, [R184+0x16800] ;  /* 0x01680000b894783b */ /* 0x000eae0000004200 */
[-C--:B------:R-:W-:Y:S08]  /*6e70*/  HMMA.16816.F32.BF16 R4, R152, R156.reuse, R4 ;  /* 0x0000009c9804723c */ /* 0x080ff00000041804 */
[C---:B------:R-:W-:Y:S08]  /*6e80*/  HMMA.16816.F32.BF16 R8, R160.reuse, R156, R8 ;  /* 0x0000009ca008723c */ /* 0x040ff00000041808 */
[-C--:B------:R-:W-:Y:S08]  /*6e90*/  HMMA.16816.F32.BF16 R12, R160, R158.reuse, R12 ;  /* 0x0000009ea00c723c */ /* 0x080ff0000004180c */
[C---:B------:R-:W-:Y:S01]  /*6ea0*/  HMMA.16816.F32.BF16 R16, R152.reuse, R158, R16 ;  /* 0x0000009e9810723c */ /* 0x040fe20000041810 */
[----:B------:R-:W3:Y:S07]  /*6eb0*/  LDSM.16.M88.4 R156, [R200+0x1000] ;  /* 0x00100000c89c783b */ /* 0x000eee0000000200 */
[-C--:B------:R-:W-:Y:S08]  /*6ec0*/  HMMA.16816.F32.BF16 R68, R152, R164.reuse, R68 ;  /* 0x000000a49844723c */ /* 0x080ff00000041844 */
[C---:B------:R-:W-:Y:S08]  /*6ed0*/  HMMA.16816.F32.BF16 R72, R160.reuse, R164, R72 ;  /* 0x000000a4a048723c */ /* 0x040ff00000041848 */
[-C--:B------:R-:W-:Y:S08]  /*6ee0*/  HMMA.16816.F32.BF16 R76, R160, R166.reuse, R76 ;  /* 0x000000a6a04c723c */ /* 0x080ff0000004184c */
[C---:B------:R-:W-:Y:S01]  /*6ef0*/  HMMA.16816.F32.BF16 R80, R152.reuse, R166, R80 ;  /* 0x000000a69850723c */ /* 0x040fe20000041850 */
[----:B------:R-:W4:Y:S07]  /*6f00*/  LDSM.16.MT88.4 R164, [R184+0x17000] ;  /* 0x01700000b8a4783b */ /* 0x000f2e0000004200 */
[-C--:B--2---:R-:W-:Y:S08]  /*6f10*/  HMMA.16816.F32.BF16 R84, R152, R148.reuse, R84 ;  /* 0x000000949854723c */ /* 0x084ff00000041854 */
[C---:B------:R-:W-:Y:S08]  /*6f20*/  HMMA.16816.F32.BF16 R88, R160.reuse, R148, R88 ;  /* 0x00000094a058723c */ /* 0x040ff00000041858 */
[-C--:B------:R-:W-:Y:S01]  /*6f30*/  HMMA.16816.F32.BF16 R92, R160, R150.reuse, R92 ;  /* 0x00000096a05c723c */ /* 0x080fe2000004185c */
[----:B------:R-:W-:Y:S07]  /*6f40*/  LDSM.16.M88.4 R160, [R201+0x1000] ;  /* 0x00100000c9a0783b */ /* 0x000fee0000000200 */
[----:B------:R-:W-:Y:S01]  /*6f50*/  HMMA.16816.F32.BF16 R96, R152, R150, R96 ;  /* 0x000000969860723c */ /* 0x000fe20000041860 */
[----:B------:R-:W-:Y:S04]  /*6f60*/  LDSM.16.M88.4 R148, [R201] ;  /* 0x00000000c994783b */ /* 0x000fe80000000200 */
[----:B------:R-:W2:Y:S03]  /*6f70*/  LDSM.16.MT88.4 R152, [R184+0x13800] ;  /* 0x01380000b898783b */ /* 0x000ea60000004200 */
[-C--:B------:R-:W-:Y:S01]  /*6f80*/  HMMA.16816.F32.BF16 R4, R168, R172.reuse, R4 ;  /* 0x000000aca804723c */ /* 0x080fe20000041804 */
[----:B------:R-:W1:Y:S07]  /*6f90*/  LDSM.16.MT88.4 R184, [R184+0x17800] ;  /* 0x01780000b8b8783b */ /* 0x000e6e0000004200 */
[C---:B---3--:R-:W-:Y:S08]  /*6fa0*/  HMMA.16816.F32.BF16 R8, R156.reuse, R172, R8 ;  /* 0x000000ac9c08723c */ /* 0x048ff00000041808 */
[-C--:B------:R-:W-:Y:S08]  /*6fb0*/  HMMA.16816.F32.BF16 R12, R156, R174.reuse, R12 ;  /* 0x000000ae9c0c723c */ /* 0x080ff0000004180c */
        /* <DEDUP_REMOVED lines=9> */
[-C--:B--2---:R-:W-:Y:S08]  /*7050*/  HMMA.16816.F32.BF16 R4, R148, R152.reuse, R4 ;  /* 0x000000989404723c */ /* 0x084ff00000041804 */
[C---:B------:R-:W-:Y:S07]  /*7060*/  HMMA.16816.F32.BF16 R8, R160.reuse, R152, R8 ;  /* 0x00000098a008723c */ /* 0x040fee0000041808 */
[----:B------:R-:W-:Y:S01]  /*7070*/  IMAD.SHL.U32 R152, R242, 0x8, RZ ;  /* 0x00000008f2987824 */ /* 0x000fe200078e00ff */
[-C--:B------:R-:W-:Y:S04]  /*7080*/  HMMA.16816.F32.BF16 R12, R160, R154.reuse, R12 ;  /* 0x0000009aa00c723c */ /* 0x080fe8000004180c */
[-C--:B-1----:R-:W-:Y:S01]  /*7090*/  LEA R2, P0, R152, R204.reuse, 0x2 ;  /* 0x000000cc98027211 */ /* 0x082fe200078010ff */
[----:B------:R-:W-:Y:S02]  /*70a0*/  IMAD.SHL.U32 R153, R242, 0x10, RZ ;  /* 0x00000010f2997824 */ /* 0x000fe400078e00ff */
[----:B------:R1:W-:Y:S01]  /*70b0*/  RED.E.ADD.F32.FTZ.RN.STRONG.GPU [R204.64], R4 ;  /* 0x00000004cc00798e */ /* 0x0003e2000c10e786 */
[C---:B------:R-:W-:Y:S04]  /*70c0*/  HMMA.16816.F32.BF16 R16, R148.reuse, R154, R16 ;  /* 0x0000009a9410723c */ /* 0x040fe80000041810 */
[-C--:B------:R-:W-:Y:S03]  /*70d0*/  LEA.HI.X.SX32 R3, R152, R205.reuse, 0x2, P0 ;  /* 0x000000cd98037211 */ /* 0x080fe600000f16ff */
[----:B------:R-:W-:Y:S01]  /*70e0*/  IMAD R154, R242, 0x28, RZ ;  /* 0x00000028f29a7824 */ /* 0x000fe200078e02ff */
[-C--:B------:R-:W-:Y:S01]  /*70f0*/  HMMA.16816.F32.BF16 R68, R148, R180.reuse, R68 ;  /* 0x000000b49444723c */ /* 0x080fe20000041844 */
[----:B------:R2:W-:Y:S07]  /*7100*/  RED.E.ADD.F32.FTZ.RN.STRONG.GPU [R2.64], R5 ;  /* 0x000000050200798e */ /* 0x0005ee000c10e786 */
[C---:B------:R-:W-:Y:S08]  /*7110*/  HMMA.16816.F32.BF16 R72, R160.reuse, R180, R72 ;  /* 0x000000b4a048723c */ /* 0x040ff00000041848 */
[-C--:B------:R-:W-:Y:S04]  /*7120*/  HMMA.16816.F32.BF16 R76, R160, R182.reuse, R76 ;  /* 0x000000b6a04c723c */ /* 0x080fe8000004184c */
[CC--:B-1----:R-:W-:Y:S04]  /*7130*/  LEA R4, P0, R0.reuse, R204.reuse, 0x2 ;  /* 0x000000cc00047211 */ /* 0x0c2fe800078010ff */
[C---:B------:R-:W-:Y:S04]  /*7140*/  HMMA.16816.F32.BF16 R80, R148.reuse, R182, R80 ;  /* 0x000000b69450723c */ /* 0x040fe80000041850 */
[-C--:B--2---:R-:W-:Y:S01]  /*7150*/  LEA.HI.X.SX32 R5, R0, R205.reuse, 0x2, P0 ;  /* 0x000000cd00057211 */ /* 0x084fe200000f16ff */
[C---:B------:R-:W-:Y:S03]  /*7160*/  IMAD R0, R242.reuse, 0x38, RZ ;  /* 0x00000038f2007824 */ /* 0x040fe600078e02ff */
[-C--:B------:R-:W-:Y:S08]  /*7170*/  HMMA.16816.F32.BF16 R84, R148, R184.reuse, R84 ;  /* 0x000000b89454723c */ /* 0x080ff00000041854 */
[C---:B------:R-:W-:Y:S08]  /*7180*/  HMMA.16816.F32.BF16 R88, R160.reuse, R184, R88 ;  /* 0x000000b8a058723c */ /* 0x040ff00000041858 */
[-C--:B------:R-:W-:Y:S08]  /*7190*/  HMMA.16816.F32.BF16 R92, R160, R186.reuse, R92 ;  /* 0x000000baa05c723c */ /* 0x080ff0000004185c */
[----:B------:R-:W-:Y:S07]  /*71a0*/  HMMA.16816.F32.BF16 R96, R148, R186, R96 ;  /* 0x000000ba9460723c */ /* 0x000fee0000041860 */
[CC--:B------:R-:W-:Y:S01]  /*71b0*/  LEA R150, P1, R153.reuse, R204.reuse, 0x2 ;  /* 0x000000cc99967211 */ /* 0x0c0fe200078210ff */
[----:B------:R-:W-:Y:S04]  /*71c0*/  IMAD.SHL.U32 R149, R242, 0x20, RZ ;  /* 0x00000020f2957824 */ /* 0x000fe800078e00ff */
[-C--:B------:R-:W-:Y:S02]  /*71d0*/  LEA.HI.X.SX32 R151, R153, R205.reuse, 0x2, P1 ;  /* 0x000000cd99977211 */ /* 0x080fe400008f16ff */
[CC--:B------:R-:W-:Y:S03]  /*71e0*/  LEA R148, P1, R149.reuse, R204.reuse, 0x2 ;  /* 0x000000cc95947211 */ /* 0x0c0fe600078210ff */
[----:B------:R1:W-:Y:S01]  /*71f0*/  RED.E.ADD.F32.FTZ.RN.STRONG.GPU [R150.64], R6 ;  /* 0x000000069600798e */ /* 0x0003e2000c10e786 */
[-C--:B------:R-:W-:Y:S03]  /*7200*/  LEA.HI.X.SX32 R149, R149, R205.reuse, 0x2, P1 ;  /* 0x000000cd95957211 */ /* 0x080fe600008f16ff */
[----:B------:R2:W-:Y:S04]  /*7210*/  RED.E.ADD.F32.FTZ.RN.STRONG.GPU [R4.64], R7 ;  /* 0x000000070400798e */ /* 0x0005e8000c10e786 */
[----:B------:R3:W-:Y:S01]  /*7220*/  RED.E.ADD.F32.FTZ.RN.STRONG.GPU [R148.64], R8 ;  /* 0x000000089400798e */ /* 0x0007e2000c10e786 */
[-C--:B-1----:R-:W-:Y:S01]  /*7230*/  LEA R6, P0, R154, R204.reuse, 0x2 ;  /* 0x000000cc9a067211 */ /* 0x082fe200078010ff */
[----:B------:R-:W-:Y:S03]  /*7240*/  IMAD R150, R242, 0x30, RZ ;  /* 0x00000030f2967824 */ /* 0x000fe600078e02ff */
[-C--:B--2---:R-:W-:Y:S02]  /*7250*/  LEA.HI.X.SX32 R7, R154, R205.reuse, 0x2, P0 ;  /* 0x000000cd9a077211 */ /* 0x084fe400000f16ff */
[-C--:B------:R-:W-:Y:S02]  /*7260*/  LEA R4, P1, R150, R204.reuse, 0x2 ;  /* 0x000000cc96047211 */ /* 0x080fe400078210ff */
[-C--:B---3--:R-:W-:Y:S01]  /*7270*/  LEA R8, P0, R0, R204.reuse, 0x2 ;  /* 0x000000cc00087211 */ /* 0x088fe200078010ff */
[----:B------:R1:W-:Y:S01]  /*7280*/  RED.E.ADD.F32.FTZ.RN.STRONG.GPU [R6.64], R9 ;  /* 0x000000090600798e */ /* 0x0003e2000c10e786 */
[-C--:B------:R-:W-:Y:S05]  /*7290*/  LEA.HI.X.SX32 R5, R150, R205.reuse, 0x2, P1 ;  /* 0x000000cd96057211 */ /* 0x080fea00008f16ff */
[----:B------:R2:W-:Y:S01]  /*72a0*/  RED.E.ADD.F32.FTZ.RN.STRONG.GPU [R4.64], R10 ;  /* 0x0000000a0400798e */ /* 0x0005e2000c10e786 */
[-C--:B-1----:R-:W-:Y:S02]  /*72b0*/  LEA.HI.X.SX32 R9, R0, R205.reuse, 0x2, P0 ;  /* 0x000000cd00097211 */ /* 0x082fe400000f16ff */
[----:B------:R-:W-:Y:S03]  /*72c0*/  IADD3 R7, R153, 0x20, RZ ;  /* 0x0000002099077810 */ /* 0x000fe60007ffe0ff */
[----:B------:R1:W-:Y:S01]  /*72d0*/  RED.E.ADD.F32.FTZ.RN.STRONG.GPU [R8.64], R11 ;  /* 0x0000000b0800798e */ /* 0x0003e2000c10e786 */
[CC--:B------:R-:W-:Y:S01]  /*72e0*/  LEA R6, P0, R7.reuse, R204.reuse, 0x2 ;  /* 0x000000cc07067211 */ /* 0x0c0fe200078010ff */
[C---:B------:R-:W-:Y:S02]  /*72f0*/  IMAD.IADD R0, R152.reuse, 0x1, R7 ;  /* 0x0000000198007824 */ /* 0x040fe400078e0207 */
[----:B------:R-:W-:Y:S01]  /*7300*/  RED.E.ADD.F32.FTZ.RN.STRONG.GPU [R204.64+0x80], R16 ;  /* 0x00008010cc00798e */ /* 0x000fe2000c10e786 */
[-C--:B------:R-:W-:Y:S01]  /*7310*/  LEA.HI.X.SX32 R7, R7, R205.reuse, 0x2, P0 ;  /* 0x000000cd07077211 */ /* 0x080fe200000f16ff */
[----:B--2---:R-:W-:Y:S01]  /*7320*/  IMAD.IADD R5, R152, 0x1, R0 ;  /* 0x0000000198057824 */ /* 0x004fe200078e0200 */
[-C--:B------:R-:W-:Y:S01]  /*7330*/  LEA R148, P0, R0, R204.reuse, 0x2 ;  /* 0x000000cc00947211 */ /* 0x080fe200078010ff */
[----:B------:R-:W-:Y:S02]  /*7340*/  RED.E.ADD.F32.FTZ.RN.STRONG.GPU [R2.64+0x80], R17 ;  /* 0x000080110200798e */ /* 0x000fe4000c10e786 */
[----:B------:R-:W-:Y:S01]  /*7350*/  IMAD.IADD R4, R152, 0x1, R5 ;  /* 0x0000000198047824 */ /* 0x000fe200078e0205 */
[-C--:B------:R-:W-:Y:S01]  /*7360*/  LEA.HI.X.SX32 R149, R0, R205.reuse, 0x2, P0 ;  /* 0x000000cd00957211 */ /* 0x080fe200000f16ff */
[----:B------:R2:W-:Y:S02]  /*7370*/  RED.E.ADD.F32.FTZ.RN.STRONG.GPU [R6.64], R18 ;  /* 0x000000120600798e */ /* 0x0005e4000c10e786 */
[----:B------:R-:W-:Y:S01]  /*7380*/  IMAD.IADD R0, R152, 0x1, R4 ;  /* 0x0000000198007824 */ /* 0x000fe200078e0204 */
[CC--:B------:R-:W-:Y:S01]  /*7390*/  LEA R10, P0, R4.reuse, R204.reuse, 0x2 ;  /* 0x000000cc040a7211 */ /* 0x0c0fe200078010ff */
[----:B------:R-:W-:Y:S04]  /*73a0*/  RED.E.ADD.F32.FTZ.RN.STRONG.GPU [R148.64], R19 ;  /* 0x000000139400798e */ /* 0x000fe8000c10e786 */
[----:B------:R-:W-:Y:S01]  /*73b0*/  LDSM.16.MT88.4 R16, [R188+0x2000] ;  /* 0x00200000bc10783b */ /* 0x000fe20000004200 */
[CC--:B-1----:R-:W-:Y:S02]  /*73c0*/  LEA R8, P1, R5.reuse, R204.reuse, 0x2 ;  /* 0x000000cc05087211 */ /* 0x0c2fe400078210ff */
[-C--:B------:R-:W-:Y:S02]  /*73d0*/  LEA.HI.X.SX32 R11, R4, R205.reuse, 0x2, P0 ;  /* 0x000000cd040b7211 */ /* 0x080fe400000f16ff */
[-C--:B------:R-:W-:Y:S01]  /*73e0*/  LEA.HI.X.SX32 R9, R5, R205.reuse, 0x2, P1 ;  /* 0x000000cd05097211 */ /* 0x080fe200008f16ff */
[----:B------:R-:W-:Y:S04]  /*73f0*/  IMAD.IADD R5, R152, 0x1, R0 ;  /* 0x0000000198057824 */ /* 0x000fe800078e0200 */
[----:B------:R1:W-:Y:S01]  /*7400*/  RED.E.ADD.F32.FTZ.RN.STRONG.GPU [R8.64], R12 ;  /* 0x0000000c0800798e */ /* 0x0003e2000c10e786 */
[CC--:B--2---:R-:W-:Y:S03]  /*7410*/  LEA R6, P0, R0.reuse, R204.reuse, 0x2 ;  /* 0x000000cc00067211 */ /* 0x0c4fe600078010ff */
[----:B------:R-:W-:Y:S01]  /*7420*/  RED.E.ADD.F32.FTZ.RN.STRONG.GPU [R10.64], R13 ;  /* 0x0000000d0a00798e */ /* 0x000fe2000c10e786 */
[-C--:B------:R-:W-:Y:S02]  /*7430*/  LEA.HI.X.SX32 R7, R0, R205.reuse, 0x2, P0 ;  /* 0x000000cd00077211 */ /* 0x080fe400000f16ff */
        /* <DEDUP_REMOVED lines=15> */
[CC--:B------:R-:W-:Y:S01]  /*7530*/  LEA R8, P1, R5.reuse, R204.reuse, 0x2 ;  /* 0x000000cc05087211 */ /* 0x0c0fe200078210ff */
[----:B------:R-:W-:Y:S01]  /*7540*/  IMAD.IADD R0, R152, 0x1, R4 ;  /* 0x0000000198007824 */ /* 0x000fe200078e0204 */
[-C--:B------:R-:W-:Y:S01]  /*7550*/  LEA R10, P0, R4, R204.reuse, 0x2 ;  /* 0x000000cc040a7211 */ /* 0x080fe200078010ff */
[----:B------:R-:W-:Y:S01]  /*7560*/  RED.E.ADD.F32.FTZ.RN.STRONG.GPU [R12.64], R71 ;  /* 0x000000470c00798e */ /* 0x000fe2000c10e786 */
[-C--:B------:R-:W-:Y:S01]  /*7570*/  LEA.HI.X.SX32 R9, R5, R205.reuse, 0x2, P1 ;  /* 0x000000cd05097211 */ /* 0x080fe200008f16ff */
[----:B------:R-:W-:Y:S01]  /*7580*/  IMAD.IADD R5, R152, 0x1, R0 ;  /* 0x0000000198057824 */ /* 0x000fe200078e0200 */
[-C--:B------:R-:W-:Y:S01]  /*7590*/  LEA.HI.X.SX32 R11, R4, R205.reuse, 0x2, P0 ;  /* 0x000000cd040b7211 */ /* 0x080fe200000f16ff */
        /* <DEDUP_REMOVED lines=35> */
[-C--:B------:R-:W-:Y:S02]  /*77d0*/  LEA.HI.X.SX32 R5, R5, R205.reuse, 0x2, P0 ;  /* 0x000000cd05057211 */ /* 0x080fe400000f16ff */
[----:B--2---:R-:W-:Y:S03]  /*77e0*/  IADD3 R8, R153, 0x80, RZ ;  /* 0x0000008099087810 */ /* 0x004fe60007ffe0ff */
[----:B------:R2:W-:Y:S04]  /*77f0*/  RED.E.ADD.F32.FTZ.RN.STRONG.GPU [R4.64], R79 ;  /* 0x0000004f0400798e */ /* 0x0005e8000c10e786 */
[----:B------:R-:W-:Y:S01]  /*7800*/  RED.E.ADD.F32.FTZ.RN.STRONG.GPU [R204.64+0x200], R84 ;  /* 0x00020054cc00798e */ /* 0x000fe2000c10e786 */
[----:B------:R-:W-:Y:S03]  /*7810*/  IMAD.IADD R0, R152, 0x1, R8 ;  /* 0x0000000198007824 */ /* 0x000fe600078e0208 */
[----:B------:R-:W-:Y:S04]  /*7820*/  RED.E.ADD.F32.FTZ.RN.STRONG.GPU [R2.64+0x200], R85 ;  /* 0x000200550200798e */ /* 0x000fe8000c10e786 */
[----:B------:R-:W-:Y:S01]  /*7830*/  LDSM.16.MT88.4 R76, [R188+0x800] ;  /* 0x00080000bc4c783b */ /* 0x000fe20000004200 */
[CC--:B-1----:R-:W-:Y:S04]  /*7840*/  LEA R6, P0, R8.reuse, R204.reuse, 0x2 ;  /* 0x000000cc08067211 */ /* 0x0c2fe800078010ff */
[-C--:B------:R-:W-:Y:S02]  /*7850*/  LEA.HI.X.SX32 R7, R8, R205.reuse, 0x2, P0 ;  /* 0x000000cd08077211 */ /* 0x080fe400000f16ff */
[-C--:B------:R-:W-:Y:S01]  /*7860*/  LEA R10, P0, R0, R204.reuse, 0x2 ;  /* 0x000000cc000a7211 */ /* 0x080fe200078010ff */
[----:B--2---:R-:W-:Y:S02]  /*7870*/  IMAD.IADD R5, R152, 0x1, R0 ;  /* 0x0000000198057824 */ /* 0x004fe400078e0200 */
[----:B------:R1:W-:Y:S01]  /*7880*/  RED.E.ADD.F32.FTZ.RN.STRONG.GPU [R6.64], R86 ;  /* 0x000000560600798e */ /* 0x0003e2000c10e786 */
[-C--:B------:R-:W-:Y:S01]  /*7890*/  LEA.HI.X.SX32 R11, R0, R205.reuse, 0x2, P0 ;  /* 0x000000cd000b7211 */ /* 0x080fe200000f16ff */
[----:B------:R-:W-:Y:S04]  /*78a0*/  IMAD.IADD R4, R152, 0x1, R5 ;  /* 0x0000000198047824 */ /* 0x000fe800078e0205 */
[----:B------:R2:W-:Y:S01]  /*78b0*/  RED.E.ADD.F32.FTZ.RN.STRONG.GPU [R10.64], R87 ;  /* 0x000000570a00798e */ /* 0x0005e2000c10e786 */
[-C--:B------:R-:W-:Y:S01]  /*78c0*/  LEA R8, P0, R4, R204.reuse, 0x2 ;  /* 0x000000cc04087211 */ /* 0x080fe200078010ff */
[----:B------:R-:W-:Y:S02]  /*78d0*/  IMAD.IADD R0, R152, 0x1, R4 ;  /* 0x0000000198007824 */ /* 0x000fe400078e0204 */
[----:B------:R-:W-:Y:S01]  /*78e0*/  LDSM.16.MT88.4 R84, [R188+0x2800] ;  /* 0x00280000bc54783b */ /* 0x000fe20000004200 */
[-C--:B------:R-:W-:Y:S02]  /*78f0*/  LEA.HI.X.SX32 R9, R4, R205.reuse, 0x2, P0 ;  /* 0x000000cd04097211 */ /* 0x080fe400000f16ff */
[-C--:B------:R-:W-:Y:S02]  /*7900*/  LEA R4, P0, R0, R204.reuse, 0x2 ;  /* 0x000000cc00047211 */ /* 0x080fe400078010ff */
[CC--:B-1----:R-:W-:Y:S04]  /*7910*/  LEA R6, P1, R5.reuse, R204.reuse, 0x2 ;  /* 0x000000cc05067211 */ /* 0x0c2fe800078210ff */
[-C--:B------:R-:W-:Y:S01]  /*7920*/  LEA.HI.X.SX32 R7, R5, R205.reuse, 0x2, P1 ;  /* 0x000000cd05077211 */ /* 0x080fe200008f16ff */
[----:B--2---:R-:W-:Y:S01]  /*7930*/  IMAD.IADD R10, R152, 0x1, R0 ;  /* 0x00000001980a7824 */ /* 0x004fe200078e0200 */
[-C--:B------:R-:W-:Y:S03]  /*7940*/  LEA.HI.X.SX32 R5, R0, R205.reuse, 0x2, P0 ;  /* 0x000000cd00057211 */ /* 0x080fe600000f16ff */
[----:B------:R1:W-:Y:S01]  /*7950*/  RED.E.ADD.F32.FTZ.RN.STRONG.GPU [R6.64], R88 ;  /* 0x000000580600798e */ /* 0x0003e2000c10e786 */
[----:B------:R-:W-:Y:S03]  /*7960*/  IADD3 R0, R153, 0xa0, RZ ;  /* 0x000000a099007810 */ /* 0x000fe60007ffe0ff */
[----:B------:R2:W-:Y:S04]  /*7970*/  RED.E.ADD.F32.FTZ.RN.STRONG.GPU [R8.64], R89 ;  /* 0x000000590800798e */ /* 0x0005e8000c10e786 */
[----:B------:R3:W-:Y:S01]  /*7980*/  RED.E.ADD.F32.FTZ.RN.STRONG.GPU [R4.64], R90 ;  /* 0x0000005a0400798e */ /* 0x0007e2000c10e786 */
        /* <DEDUP_REMOVED lines=12> */
[----:B------:R-:W-:Y:S04]  /*7a50*/  LDSM.16.MT88.4 R12, [R193+0x1e000] ;  /* 0x01e00000c10c783b */ /* 0x000fe80000004200 */
[----:B------:R-:W-:Y:S01]  /*7a60*/  LDSM.16.MT88.4 R88, [R193+0x1f800] ;  /* 0x01f80000c158783b */ /* 0x000fe20000004200 */
[C---:B-1----:R-:W-:Y:S04]  /*7a70*/  IMAD.IADD R6, R152.reuse, 0x1, R5 ;  /* 0x0000000198067824 */ /* 0x042fe800078e0205 */
[----:B------:R-:W-:Y:S01]  /*7a80*/  IMAD.IADD R4, R152, 0x1, R6 ;  /* 0x0000000198047824 */ /* 0x000fe200078e0206 */
[-C--:B------:R-:W-:Y:S03]  /*7a90*/  LEA R10, P0, R6, R204.reuse, 0x2 ;  /* 0x000000cc060a7211 */ /* 0x080fe600078010ff */
[----:B------:R-:W-:Y:S01]  /*7aa0*/  IMAD.IADD R0, R152, 0x1, R4 ;  /* 0x0000000198007824 */ /* 0x000fe200078e0204 */
[-C--:B------:R-:W-:Y:S02]  /*7ab0*/  LEA.HI.X.SX32 R11, R6, R205.reuse, 0x2, P0 ;  /* 0x000000cd060b7211 */ /* 0x080fe400000f16ff */
[-C--:B--2---:R-:W-:Y:S01]  /*7ac0*/  LEA R8, P2, R4, R204.reuse, 0x2 ;  /* 0x000000cc04087211 */ /* 0x084fe200078410ff */
[----:B------:R-:W-:Y:S01]  /*7ad0*/  IMAD.IADD R3, R152, 0x1, R0 ;  /* 0x0000000198037824 */ /* 0x000fe200078e0200 */
[-C--:B------:R-:W-:Y:S01]  /*7ae0*/  LEA R6, P1, R0, R204.reuse, 0x2 ;  /* 0x000000cc00067211 */ /* 0x080fe200078210ff */
[----:B------:R-:W-:Y:S01]  /*7af0*/  RED.E.ADD.F32.FTZ.RN.STRONG.GPU [R10.64], R92 ;  /* 0x0000005c0a00798e */ /* 0x000fe2000c10e786 */
[-C--:B------:R-:W-:Y:S02]  /*7b00*/  LEA.HI.X.SX32 R9, R4, R205.reuse, 0x2, P2 ;  /* 0x000000cd04097211 */ /* 0x080fe400010f16ff */
[-C--:B------:R-:W-:Y:S02]  /*7b10*/  LEA.HI.X.SX32 R7, R0, R205.reuse, 0x2, P1 ;  /* 0x000000cd00077211 */ /* 0x080fe400008f16ff */
[----:B------:R-:W-:Y:S01]  /*7b20*/  LEA R2, P0, R3, R204, 0x2 ;  /* 0x000000cc03027211 */ /* 0x000fe200078010ff */
[----:B------:R-:W-:Y:S01]  /*7b30*/  RED.E.ADD.F32.FTZ.RN.STRONG.GPU [R8.64], R93 ;  /* 0x0000005d0800798e */ /* 0x000fe2000c10e786 */
[----:B------:R-:W-:Y:S02]  /*7b40*/  LOP3.LUT R0, R211, 0x1, RZ, 0xc0, !PT ;  /* 0x00000001d3007812 */ /* 0x000fe400078ec0ff */
[----:B------:R-:W-:Y:S01]  /*7b50*/  LEA.HI.X.SX32 R3, R3, R205, 0x2, P0 ;  /* 0x000000cd03037211 */ /* 0x000fe200000f16ff */
[----:B------:R-:W-:Y:S01]  /*7b60*/  LDSM.16.MT88.4 R8, [R188] ;  /* 0x00000000bc08783b */ /* 0x000fe20000004200 */
[----:B------:R-:W-:Y:S02]  /*7b70*/  ISETP.NE.U32.AND P0, PT, R0, 0x1, PT ;  /* 0x000000010000780c */ /* 0x000fe40003f05070 */
[----:B------:R-:W-:Y:S01]  /*7b80*/  ISETP.GT.AND P2, PT, R211, R236, PT ;  /* 0x000000ecd300720c */ /* 0x000fe20003f44270 */
[----:B------:R-:W-:Y:S01]  /*7b90*/  RED.E.ADD.F32.FTZ.RN.STRONG.GPU [R6.64], R94 ;  /* 0x0000005e0600798e */ /* 0x000fe2000c10e786 */
[----:B------:R-:W-:Y:S02]  /*7ba0*/  IADD3 R0, R188, -0x6000, RZ ;  /* 0xffffa000bc007810 */ /* 0x000fe40007ffe0ff */
[----:B------:R-:W-:Y:S01]  /*7bb0*/  @P6 IADD3 R232, P1, R232, -0x100, RZ ;  /* 0xffffff00e8e86810 */ /* 0x000fe20007f3e0ff */
[----:B------:R-:W1:Y:S03]  /*7bc0*/  LDSM.16.MT88.4 R4, [R194+0x1e000] ;  /* 0x01e00000c204783b */ /* 0x000e660000004200 */
[----:B------:R-:W-:Y:S01]  /*7bd0*/  @P6 IADD3.X R231, R231, -0x1, RZ, P1, !PT ;  /* 0xffffffffe7e76810 */ /* 0x000fe20000ffe4ff */
[----:B------:R2:W-:Y:S02]  /*7be0*/  RED.E.ADD.F32.FTZ.RN.STRONG.GPU [R2.64], R95 ;  /* 0x0000005f0200798e */ /* 0x0005e4000c10e786 */
[----:B------:R-:W-:Y:S02]  /*7bf0*/  @P0 IADD3 R0, R188, 0x6000, RZ ;  /* 0x00006000bc000810 */ /* 0x000fe40007ffe0ff */
        /* <DEDUP_REMOVED lines=274> */
.L_x_1495:
        /* <DEDUP_REMOVED lines=15> */
.L_x_1496:
[----:B------:R-:W2:Y:S01]  /*8e10*/  LDL R8, [R1+0x4] ;  /* 0x0000040001087983 */ /* 0x000ea20000100800 */
[----:B------:R-:W-:Y:S01]  /*8e20*/  SHF.R.S32.HI R24, RZ, 0x1f, R237 ;  /* 0x0000001fff187819 */ /* 0x000fe200000114ed */
[----:B------:R-:W-:Y:S01]  /*8e30*/  BSSY B0, `(.L_x_1497) ;  /* 0x000002c000007945 */ /* 0x000fe20003800000 */
[----:B------:R-:W-:Y:S01]  /*8e40*/  SHF.R.S32.HI R5, RZ, 0x1f, R222 ;  /* 0x0000001fff057819 */ /* 0x000fe200000114de */
[----:B------:R-:W-:Y:S01]  /*8e50*/  BAR.SYNC.DEFER_BLOCKING 0x0 ;  /* 0x0000000000007b1d */ /* 0x000fe20000010000 */
[----:B------:R-:W-:Y:S01]  /*8e60*/  MOV R4, R222 ;  /* 0x000000de00047202 */ /* 0x000fe20000000f00 */
[----:B------:R-:W-:Y:S01]  /*8e70*/  IMAD R0, R24, c[0x0][0x3a0], RZ ;  /* 0x0000e80018007a24 */ /* 0x000fe200078e02ff */
[----:B------:R-:W-:Y:S02]  /*8e80*/  SHF.R.S32.HI R26, RZ, 0x1f, R240 ;  /* 0x0000001fff1a7819 */ /* 0x000fe400000114f0 */
[----:B------:R-:W-:Y:S01]  /*8e90*/  SHF.R.S32.HI R64, RZ, 0x1f, R238 ;  /* 0x0000001fff407819 */ /* 0x000fe200000114ee */
[----:B------:R-:W-:-:S04]  /*8ea0*/  IMAD.WIDE.U32 R2, R237, c[0x0][0x3a0], R4 ;  /* 0x0000e800ed027a25 */ /* 0x000fc800078e0004 */
[----:B------:R-:W-:Y:S01]  /*8eb0*/  IMAD R0, R237, c[0x0][0x3a4], R0 ;  /* 0x0000e900ed007a24 */ /* 0x000fe200078e0200 */
[----:B------:R-:W-:-:S04]  /*8ec0*/  IADD3 R2, P0, R6, R2, RZ ;  /* 0x0000000206027210 */ /* 0x000fc80007f1e0ff */
[----:B------:R-:W-:Y:S01]  /*8ed0*/  IADD3.X R3, R7, R3, R0, P0, !PT ;  /* 0x0000000307037210 */ /* 0x000fe200007fe400 */
[----:B------:R-:W-:-:S04]  /*8ee0*/  IMAD R0, R26, c[0x0][0x3b8], RZ ;  /* 0x0000ee001a007a24 */ /* 0x000fc800078e02ff */
[C---:B------:R-:W-:Y:S02]  /*8ef0*/  IMAD R0, R240.reuse, c[0x0][0x3bc], R0 ;  /* 0x0000ef00f0007a24 */ /* 0x040fe400078e0200 */
        /* <DEDUP_REMOVED lines=11> */
[----:B--2---:R-:W-:-:S05]  /*8fb0*/  IMAD R11, R8, -0x40, R218 ;  /* 0xffffffc0080b7824 */ /* 0x004fca00078e02da */
[----:B------:R-:W-:-:S13]  /*8fc0*/  ISETP.GE.AND P4, PT, R238, R11, PT ;  /* 0x0000000bee00720c */ /* 0x000fda0003f86270 */
[----:B------:R-:W-:Y:S05]  /*8fd0*/  @P4 BRA `(.L_x_1498) ;  /* 0x0000011000004947 */ /* 0x000fea0003800000 */
[----:B-1-34-:R-:W-:Y:S01]  /*8fe0*/  ISETP.GE.AND P2, PT, R222, c[0x0][0x220], PT ;  /* 0x00008800de007a0c */ /* 0x01afe20003f46270 */
        /* <DEDUP_REMOVED lines=16> */
.L_x_1498:
[----:B-1-34-:R-:W-:Y:S05]  /*90f0*/  BSYNC B0 ;  /* 0x0000000000007941 */ /* 0x01afea0003800000 */
.L_x_1497:
        /* <DEDUP_REMOVED lines=20> */
.L_x_1500:
[----:B------:R-:W-:Y:S05]  /*9240*/  BSYNC B0 ;  /* 0x0000000000007941 */ /* 0x000fea0003800000 */
.L_x_1499:
        /* <DEDUP_REMOVED lines=25> */
.L_x_1502:
[----:B------:R-:W-:Y:S05]  /*93e0*/  BSYNC B0 ;  /* 0x0000000000007941 */ /* 0x000fea0003800000 */
.L_x_1501:
[----:B------:R-:W-:Y:S05]  /*93f0*/  @P3 BRA `(.L_x_1471) ;  /* 0x0000010000003947 */ /* 0x000fea0003800000 */
[----:B------:R-:W-:Y:S02]  /*9400*/  IADD3 R0, P0, R238, 0x20, RZ ;  /* 0x00000020ee007810 */ /* 0x000fe40007f1e0ff */
[----:B-1----:R-:W-:-:S02]  /*9410*/  MOV R3, R8 ;  /* 0x0000000800037202 */ /* 0x002fc40000000f00 */
        /* <DEDUP_REMOVED lines=14> */
.L_x_1471:
[----:B------:R-:W-:Y:S05]  /*9500*/  BSYNC B1 ;  /* 0x0000000000017941 */ /* 0x000fea0003800000 */
.L_x_1457:
[----:B------:R-:W4:Y:S01]  /*9510*/  LDL.LU R0, [R1+0x4] ;  /* 0x0000040001007983 */ /* 0x000f220000300800 */
[----:B------:R-:W-:Y:S02]  /*9520*/  ULDC UR5, c[0x0][0x218] ;  /* 0x0000860000057ab9 */ /* 0x000fe40000000800 */
[----:B------:R-:W-:-:S04]  /*9530*/  UIADD3 UR5, UR5, 0x3f, URZ ;  /* 0x0000003f05057890 */ /* 0x000fc8000fffe03f */
[----:B------:R-:W-:-:S04]  /*9540*/  USHF.R.S32.HI UR4, URZ, 0x1f, UR5 ;  /* 0x0000001f3f047899 */ /* 0x000fc80008011405 */
[----:B------:R-:W-:-:S04]  /*9550*/  ULEA.HI UR4, UR4, UR5, URZ, 0x6 ;  /* 0x0000000504047291 */ /* 0x000fc8000f8f303f */
[----:B------:R-:W-:Y:S01]  /*9560*/  USHF.R.S32.HI UR4, URZ, 0x6, UR4 ;  /* 0x000000063f047899 */ /* 0x000fe20008011404 */
[----:B----4-:R-:W-:-:S05]  /*9570*/  IADD3 R0, R0, c[0x0][0xc], RZ ;  /* 0x0000030000007a10 */ /* 0x010fca0007ffe0ff */
[----:B------:R-:W-:Y:S01]  /*9580*/  ISETP.GE.AND P0, PT, R0, UR4, PT ;  /* 0x0000000400007c0c */ /* 0x000fe2000bf06270 */
[----:B------:R4:W-:-:S12]  /*9590*/  STL [R1+0x4], R0 ;  /* 0x0000040001007387 */ /* 0x0009d80000100800 */
[----:B------:R-:W-:Y:S01]  /*95a0*/  @P0 CALL.REL.NOINC `(.L_x_1503) ;  /* 0x0000001000000944 */ /* 0x000fe20003c00000 */
[----:B------:R-:W-:Y:S05]  /*95b0*/  BRA `(.L_x_1504) ;  /* 0xffff72c000007947 */ /* 0x000fea000383ffff */
.L_x_1503:
[----:B------:R-:W-:Y:S05]  /*95c0*/  EXIT ;  /* 0x000000000000794d */ /* 0x000fea0003800000 */
.L_x_1505:
        /* <DEDUP_REMOVED lines=11> */
.L_x_1616:


//--------------------- .text._ZN5flash44flash_bwd_dq_dk_dv_loop_seqk_parallel_kernelI23Flash_bwd_kernel_traitsILi192ELi64ELi64ELi8ELi4ELi2ELi2ELb0ELb0EN7cutlass10bfloat16_tE19Flash_kernel_traitsILi192ELi64ELi64ELi8ES3_EELb0ELb0ELb1ELb1ELb0ELb0ELb1EEEvNS_16Flash_bwd_paramsE --------------------------
	.section	.text._ZN5flash44flash_bwd_dq_dk_dv_loop_seqk_parallel_kernelI23Flash_bwd_kernel_traitsILi192ELi64ELi64ELi8ELi4ELi2ELi2ELb0ELb0EN7cutlass10bfloat16_tE19Flash_kernel_traitsILi192ELi64ELi64ELi8ES3_EELb0ELb0ELb1ELb1ELb0ELb0ELb1EEEvNS_16Flash_bwd_paramsE,"ax",@progbits
	.sectioninfo	@"SHI_REGISTERS=255"
	.align	128
        .global         _ZN5flash44flash_bwd_dq_dk_dv_loop_seqk_parallel_kernelI23Flash_bwd_kernel_traitsILi192ELi64ELi64ELi8ELi4ELi2ELi2ELb0ELb0EN7cutlass10bfloat16_tE19Flash_kernel_traitsILi192ELi64ELi64ELi8ES3_EELb0ELb0ELb1ELb1ELb0ELb0ELb1EEEvNS_16Flash_bwd_paramsE
        .type           _ZN5flash44flash_bwd_dq_dk_dv_loop_seqk_parallel_kernelI23Flash_bwd_kernel_traitsILi192ELi64ELi64ELi8ELi4ELi2ELi2ELb0ELb0EN7cutlass10bfloat16_tE19Flash_kernel_traitsILi192ELi64ELi64ELi8ES3_EELb0ELb0ELb1ELb1ELb0ELb0ELb1EEEvNS_16Flash_bwd_paramsE,@function
        .size           _ZN5flash44flash_bwd_dq_dk_dv_loop_seqk_parallel_kernelI23Flash_bwd_kernel_traitsILi192ELi64ELi64ELi8ELi4ELi2ELi2ELb0ELb0EN7cutlass10bfloat16_tE19Flash_kernel_traitsILi192ELi64ELi64ELi8ES3_EELb0ELb0ELb1ELb1ELb0ELb0ELb1EEEvNS_16Flash_bwd_paramsE,(.L_x_1617 - _ZN5flash44flash_bwd_dq_dk_dv_loop_seqk_parallel_kernelI23Flash_bwd_kernel_traitsILi192ELi64ELi64ELi8ELi4ELi2ELi2ELb0ELb0EN7cutlass10bfloat16_tE19Flash_kernel_traitsILi192ELi64ELi64ELi8ES3_EELb0ELb0ELb1ELb1ELb0ELb0ELb1EEEvNS_16Flash_bwd_paramsE)
        .other          _ZN5flash44flash_bwd_dq_dk_dv_loop_seqk_parallel_kernelI23Flash_bwd_kernel_traitsILi192ELi64ELi64ELi8ELi4ELi2ELi2ELb0ELb0EN7cutlass10bfloat16_tE19Flash_kernel_traitsILi192ELi64ELi64ELi8ES3_EELb0ELb0ELb1ELb1ELb0ELb0ELb1EEEvNS_16Flash_bwd_paramsE,@"STO_CUDA_ENTRY STV_DEFAULT"
_ZN5flash44flash_bwd_dq_dk_dv_loop_seqk_parallel_kernelI23Flash_bwd_kernel_traitsILi192ELi64ELi64ELi8ELi4ELi2ELi2ELb0ELb0EN7cutlass10bfloat16_tE19Flash_kernel_traitsILi192ELi64ELi64ELi8ES3_EELb0ELb0ELb1ELb1ELb0ELb0ELb1EEEvNS_16Flash_bwd_paramsE:
.text._ZN5flash44flash_bwd_dq_dk_dv_loop_seqk_parallel_kernelI23Flash_bwd_kernel_traitsILi192ELi64ELi64ELi8ELi4ELi2ELi2ELb0ELb0EN7cutlass10bfloat16_tE19Flash_kernel_traitsILi192ELi64ELi64ELi8ES3_EELb0ELb0ELb1ELb1ELb0ELb0ELb1EEEvNS_16Flash_bwd_paramsE:
        /* <DEDUP_REMOVED lines=136> */
.L_x_1554:
        /* <DEDUP_REMOVED lines=33> */
.L_x_1506:
        /* <DEDUP_REMOVED lines=51> */
.L_x_1508:
        /* <DEDUP_REMOVED lines=15> */
.L_x_1509:
        /* <DEDUP_REMOVED lines=84> */
.L_x_1510:
[----:B------:R-:W-:-:S04]  /*13f0*/  IMAD R6, R210, c[0x0][0x1c0], R244 ;  /* 0x00007000d2067a24 */ /* 0x000fc800078e02f4 */
[----:B------:R-:W-:Y:S02]  /*1400*/  IMAD R6, R6, c[0x0][0x224], RZ ;  /* 0x0000890006067a24 */ /* 0x000fe400078e02ff */
.L_x_1511:
        /* <DEDUP_REMOVED lines=78> */
.L_x_1513:
        /* <DEDUP_REMOVED lines=16> */
.L_x_1514:
        /* <DEDUP_REMOVED lines=27> */
.L_x_1516:
[----:B------:R-:W-:Y:S05]  /*1ba0*/  BSYNC B0 ;  /* 0x0000000000007941 */ /* 0x000fea0003800000 */
.L_x_1515:
        /* <DEDUP_REMOVED lines=19> */
.L_x_1518:
[----:B------:R-:W-:Y:S05]  /*1ce0*/  BSYNC B0 ;  /* 0x0000000000007941 */ /* 0x000fea0003800000 */
.L_x_1517:
        /* <DEDUP_REMOVED lines=25> */
.L_x_1520:
[----:B------:R-:W-:Y:S05]  /*1e80*/  BSYNC B0 ;  /* 0x0000000000007941 */ /* 0x000fea0003800000 */
.L_x_1519:
        /* <DEDUP_REMOVED lines=19> */
.L_x_1512:
        /* <DEDUP_REMOVED lines=31> */
.L_x_1523:
[----:B------:R-:W-:Y:S05]  /*21b0*/  BSYNC B0 ;  /* 0x0000000000007941 */ /* 0x000fea0003800000 */
.L_x_1522:
        /* <DEDUP_REMOVED lines=39> */
.L_x_1525:
[----:B------:R-:W-:Y:S05]  /*2430*/  BSYNC B0 ;  /* 0x0000000000007941 */ /* 0x000fea0003800000 */
.L_x_1524:
        /* <DEDUP_REMOVED lines=18> */
.L_x_1527:
        /* <DEDUP_REMOVED lines=28> */
.L_x_1528:
[----:B------:R-:W-:Y:S05]  /*2720*/  BSYNC B0 ;  /* 0x0000000000007941 */ /* 0x000fea0003800000 */
.L_x_1526:
        /* <DEDUP_REMOVED lines=17> */
.L_x_1530:
        /* <DEDUP_REMOVED lines=38> */
.L_x_1531:
[----:B------:R-:W-:Y:S05]  /*2aa0*/  BSYNC B0 ;  /* 0x0000000000007941 */ /* 0x000fea0003800000 */
.L_x_1529:
        /* <DEDUP_REMOVED lines=59> */
.L_x_1533:
[----:B--2---:R-:W-:Y:S05]  /*2e60*/  BSYNC B0 ;  /* 0x0000000000007941 */ /* 0x004fea0003800000 */
.L_x_1532:
        /* <DEDUP_REMOVED lines=38> */
.L_x_1535:
[----:B------:R-:W-:Y:S05]  /*30d0*/  BSYNC B0 ;  /* 0x0000000000007941 */ /* 0x000fea0003800000 */
.L_x_1534:
        /* <DEDUP_REMOVED lines=45> */
.L_x_1537:
[----:B------:R-:W-:Y:S05]  /*33b0*/  BSYNC B0 ;  /* 0x0000000000007941 */ /* 0x000fea0003800000 */
.L_x_1536:
        /* <DEDUP_REMOVED lines=38> */
.L_x_1539:
[----:B------:R-:W-:Y:S05]  /*3620*/  BSYNC B0 ;  /* 0x0000000000007941 */ /* 0x000fea0003800000 */
.L_x_1538:
        /* <DEDUP_REMOVED lines=82> */
.L_x_1544:
[----:B------:R-:W0:Y:S01]  /*3b50*/  LDGDEPBAR ;  /* 0x00000000000079af */ /* 0x000e220000000000 */
[C---:B------:R-:W-:Y:S02]  /*3b60*/  IADD3 R98, R194.reuse, R193, RZ ;  /* 0x000000c1c2627210 */ /* 0x040fe40007ffe0ff */
[-C--:B------:R-:W-:Y:S02]  /*3b70*/  IADD3 R97, R194, R192.reuse, RZ ;  /* 0x000000c0c2617210 */ /* 0x080fe40007ffe0ff */
[----:B------:R-:W-:Y:S01]  /*3b80*/  IADD3 R96, R98, R192, RZ ;  /* 0x000000c062607210 */ /* 0x000fe20007ffe0ff */
[----:B------:R-:W-:Y:S04]  /*3b90*/  DEPBAR.LE SB0, 0x0 ;  /* 0x000080000000791a */ /* 0x000fe80000000000 */
[----:B------:R-:W-:Y:S08]  /*3ba0*/  BAR.SYNC.DEFER_BLOCKING 0x0 ;  /* 0x0000000000007b1d */ /* 0x000ff00000010000 */
[----:B------:R-:W-:Y:S08]  /*3bb0*/  LDSM.16.M88.4 R16, [R194] ;  /* 0x00000000c210783b */ /* 0x000ff00000000200 */
[----:B------:R-:W1:Y:S08]  /*3bc0*/  LDSM.16.M88.4 R8, [R198+0x12000] ;  /* 0x01200000c608783b */ /* 0x000e700000000200 */
[----:B------:R-:W2:Y:S08]  /*3bd0*/  LDSM.16.M88.4 R68, [R198+0x12800] ;  /* 0x01280000c644783b */ /* 0x000eb00000000200 */
[----:B------:R-:W-:Y:S08]  /*3be0*/  LDSM.16.M88.4 R72, [R98] ;  /* 0x000000006248783b */ /* 0x000ff00000000200 */
[----:B------:R-:W3:Y:S08]  /*3bf0*/  LDSM.16.M88.4 R76, [R188+0x12000] ;  /* 0x01200000bc4c783b */ /* 0x000ef00000000200 */
[----:B------:R-:W4:Y:S01]  /*3c00*/  LDSM.16.M88.4 R80, [R188+0x12800] ;  /* 0x01280000bc50783b */ /* 0x000f220000000200 */
[C---:B-1----:R-:W-:Y:S07]  /*3c10*/  HMMA.16816.F32.BF16 R4, R16.reuse, R8, RZ ;  /* 0x000000081004723c */ /* 0x042fee00000418ff */
[----:B------:R-:W-:Y:S01]  /*3c20*/  LDSM.16.M88.4 R84, [R97] ;  /* 0x000000006154783b */ /* 0x000fe20000000200 */
[C---:B------:R-:W-:Y:S07]  /*3c30*/  HMMA.16816.F32.BF16 R8, R16.reuse, R10, RZ ;  /* 0x0000000a1008723c */ /* 0x040fee00000418ff */
[----:B------:R-:W1:Y:S01]  /*3c40*/  LDSM.16.M88.4 R88, [R3+0x12000] ;  /* 0x012000000358783b */ /* 0x000e620000000200 */
[C---:B--2---:R-:W-:Y:S07]  /*3c50*/  HMMA.16816.F32.BF16 R12, R16.reuse, R68, RZ ;  /* 0x00000044100c723c */ /* 0x044fee00000418ff */
[----:B------:R-:W-:Y:S01]  /*3c60*/  LDSM.16.M88.4 R92, [R2+0x12000] ;  /* 0x01200000025c783b */ /* 0x000fe20000000200 */
[----:B------:R-:W-:Y:S07]  /*3c70*/  HMMA.16816.F32.BF16 R16, R16, R70, RZ ;  /* 0x000000461010723c */ /* 0x000fee00000418ff */
[----:B------:R-:W2:Y:S01]  /*3c80*/  LDSM.16.M88.4 R68, [R3+0x12800] ;  /* 0x012800000344783b */ /* 0x000ea20000000200 */
[C---:B---3--:R-:W-:Y:S08]  /*3c90*/  HMMA.16816.F32.BF16 R4, R72.reuse, R76, R4 ;  /* 0x0000004c4804723c */ /* 0x048ff00000041804 */
[C---:B------:R-:W-:Y:S01]  /*3ca0*/  HMMA.16816.F32.BF16 R8, R72.reuse, R78, R8 ;  /* 0x0000004e4808723c */ /* 0x040fe20000041808 */
[----:B------:R-:W3:Y:S07]  /*3cb0*/  LDSM.16.M88.4 R76, [R96] ;  /* 0x00000000604c783b */ /* 0x000eee0000000200 */
        /* <DEDUP_REMOVED lines=10> */
[C---:B---3--:R-:W-:Y:S01]  /*3d60*/  HMMA.16816.F32.BF16 R4, R76.reuse, R92, R4 ;  /* 0x0000005c4c04723c */ /* 0x048fe20000041804 */
        /* <DEDUP_REMOVED lines=16> */
[----:B------:R-:W-:Y:S07]  /*3e70*/  LDSM.16.M88.4 R92, [R198+0x16000] ;  /* 0x01600000c65c783b */ /* 0x000fee0000000200 */
[C---:B----4-:R-:W-:Y:S08]  /*3e80*/  HMMA.16816.F32.BF16 R12, R84.reuse, R72, R12 ;  /* 0x00000048540c723c */ /* 0x050ff0000004180c */
[----:B------:R-:W-:Y:S01]  /*3e90*/  HMMA.16816.F32.BF16 R16, R84, R74, R16 ;  /* 0x0000004a5410723c */ /* 0x000fe20000041810 */
[----:B------:R-:W3:Y:S07]  /*3ea0*/  LDSM.16.M88.4 R72, [R96+0x2000] ;  /* 0x002000006048783b */ /* 0x000eee0000000200 */
[C---:B-1----:R-:W-:Y:S01]  /*3eb0*/  HMMA.16816.F32.BF16 R4, R76.reuse, R88, R4 ;  /* 0x000000584c04723c */ /* 0x042fe20000041804 */
[----:B------:R-:W1:Y:S06]  /*3ec0*/  LDSM.16.M88.4 R84, [R2+0x14800] ;  /* 0x014800000254783b */ /* 0x000e6c0000000200 */
[----:B------:R-:W-:Y:S01]  /*3ed0*/  IADD3 R88, P0, R230, R226, RZ ;  /* 0x000000e2e6587210 */ /* 0x000fe20007f1e0ff */
[C---:B------:R-:W-:Y:S04]  /*3ee0*/  HMMA.16816.F32.BF16 R8, R76.reuse, R90, R8 ;  /* 0x0000005a4c08723c */ /* 0x040fe80000041808 */
[----:B------:R-:W-:Y:S04]  /*3ef0*/  IADD3.X R89, R229, R225, RZ, P0, !PT ;  /* 0x000000e1e5597210 */ /* 0x000fe800007fe4ff */
[C---:B--2---:R-:W-:Y:S01]  /*3f00*/  HMMA.16816.F32.BF16 R12, R76.reuse, R68, R12 ;  /* 0x000000444c0c723c */ /* 0x044fe2000004180c */
[----:B-----5:R2:W5:Y:S04]  /*3f10*/  LDG.E R153, [R88.64] ;  /* 0x0000000658997981 */ /* 0x020568000c1e1900 */
[----:B------:R2:W5:Y:S03]  /*3f20*/  LDG.E R152, [R88.64+0x20] ;  /* 0x0000200658987981 */ /* 0x000566000c1e1900 */
[----:B------:R-:W-:Y:S01]  /*3f30*/  HMMA.16816.F32.BF16 R16, R76, R70, R16 ;  /* 0x000000464c10723c */ /* 0x000fe20000041810 */
[----:B------:R-:W-:Y:S08]  /*3f40*/  LDSM.16.M88.4 R68, [R198+0x16800] ;  /* 0x01680000c644783b */ /* 0x000ff00000000200 */
[----:B------:R-:W-:Y:S01]  /*3f50*/  LDSM.16.M88.4 R76, [R98+0x4000] ;  /* 0x00400000624c783b */ /* 0x000fe20000000200 */
[C---:B---3--:R-:W-:Y:S08]  /*3f60*/  HMMA.16816.F32.BF16 R4, R72.reuse, R80, R4 ;  /* 0x000000504804723c */ /* 0x048ff00000041804 */
[C---:B------:R-:W-:Y:S01]  /*3f70*/  HMMA.16816.F32.BF16 R8, R72.reuse, R82, R8 ;  /* 0x000000524808723c */ /* 0x040fe20000041808 */
[----:B------:R-:W-:Y:S07]  /*3f80*/  LDSM.16.M88.4 R80, [R188+0x16000] ;  /* 0x01600000bc50783b */ /* 0x000fee0000000200 */
[C---:B-1----:R-:W-:Y:S01]  /*3f90*/  HMMA.16816.F32.BF16 R12, R72.reuse, R84, R12 ;  /* 0x00000054480c723c */ /* 0x042fe2000004180c */
[----:B--2---:R-:W1:Y:S07]  /*3fa0*/  LDSM.16.M88.4 R88, [R194+0x4000] ;  /* 0x00400000c258783b */ /* 0x004e6e0000000200 */
[----:B------:R-:W-:Y:S01]  /*3fb0*/  HMMA.16816.F32.BF16 R16, R72, R86, R16 ;  /* 0x000000564810723c */ /* 0x000fe20000041810 */
[----:B------:R-:W2:Y:S08]  /*3fc0*/  LDSM.16.M88.4 R72, [R188+0x16800] ;  /* 0x01680000bc48783b */ /* 0x000eb00000000200 */
[----:B------:R-:W-:Y:S01]  /*3fd0*/  LDSM.16.M88.4 R84, [R3+0x16000] ;  /* 0x016000000354783b */ /* 0x000fe20000000200 */
[C---:B-1----:R-:W-:Y:S08]  /*3fe0*/  HMMA.16816.F32.BF16 R4, R88.reuse, R92, R4 ;  /* 0x0000005c5804723c */ /* 0x042ff00000041804 */
[C---:B------:R-:W-:Y:S08]  /*3ff0*/  HMMA.16816.F32.BF16 R8, R88.reuse, R94, R8 ;  /* 0x0000005e5808723c */ /* 0x040ff00000041808 */
[C---:B------:R-:W-:Y:S08]  /*4000*/  HMMA.16816.F32.BF16 R12, R88.reuse, R68, R12 ;  /* 0x00000044580c723c */ /* 0x040ff0000004180c */
[----:B------:R-:W-:Y:S01]  /*4010*/  HMMA.16816.F32.BF16 R16, R88, R70, R16 ;  /* 0x000000465810723c */ /* 0x000fe20000041810 */
[----:B------:R-:W1:Y:S06]  /*4020*/  LDSM.16.M88.4 R68, [R97+0x4000] ;  /* 0x004000006144783b */ /* 0x000e6c0000000200 */
[----:B------:R-:W-:Y:S01]  /*4030*/  SHF.L.U32 R88, R237, 0x6, RZ ;  /* 0x00000006ed587819 */ /* 0x000fe200000006ff */
[C---:B------:R-:W-:Y:S05]  /*4040*/  HMMA.16816.F32.BF16 R4, R76.reuse, R80, R4 ;  /* 0x000000504c04723c */ /* 0x040fea0000041804 */
[----:B------:R-:W-:Y:S03]  /*4050*/  IADD3 R90, R243, R88, RZ ;  /* 0x00000058f35a7210 */ /* 0x000fe60007ffe0ff */
[C---:B------:R-:W-:Y:S01]  /*4060*/  HMMA.16816.F32.BF16 R8, R76.reuse, R82, R8 ;  /* 0x000000524c08723c */ /* 0x040fe20000041808 */
[----:B------:R-:W3:Y:S03]  /*4070*/  LDSM.16.M88.4 R80, [R3+0x16800] ;  /* 0x016800000350783b */ /* 0x000ee60000000200 */
[C---:B------:R-:W-:Y:S02]  /*4080*/  IADD3 R92, R90.reuse, 0x7, RZ ;  /* 0x000000075a5c7810 */ /* 0x040fe40007ffe0ff */
[----:B------:R-:W-:Y:S02]  /*4090*/  IADD3 R91, R90, 0x8, RZ ;  /* 0x000000085a5b7810 */ /* 0x000fe40007ffe0ff */
[C---:B--2---:R-:W-:Y:S03]  /*40a0*/  HMMA.16816.F32.BF16 R12, R76.reuse, R72, R12 ;  /* 0x000000484c0c723c */ /* 0x044fe6000004180c */
[----:B------:R-:W-:Y:S02]  /*40b0*/  ISETP.GE.AND P0, PT, R92, RZ, PT ;  /* 0x000000ff5c00720c */ /* 0x000fe40003f06270 */
[----:B------:R-:W-:Y:S02]  /*40c0*/  ISETP.GE.AND P1, PT, R91, RZ, PT ;  /* 0x000000ff5b00720c */ /* 0x000fe40003f26270 */
[C---:B------:R-:W-:Y:S01]  /*40d0*/  IADD3 R94, R90.reuse, -0x8, RZ ;  /* 0xfffffff85a5e7810 */ /* 0x040fe20007ffe0ff */
[----:B------:R-:W-:Y:S01]  /*40e0*/  HMMA.16816.F32.BF16 R16, R76, R74, R16 ;  /* 0x0000004a4c10723c */ /* 0x000fe20000041810 */
[----:B------:R-:W-:Y:S03]  /*40f0*/  LDSM.16.M88.4 R72, [R96+0x4000] ;  /* 0x004000006048783b */ /* 0x000fe60000000200 */
[C---:B------:R-:W-:Y:S02]  /*4100*/  IADD3 R93, R90.reuse, -0x1, RZ ;  /* 0xffffffff5a5d7810 */ /* 0x040fe40007ffe0ff */
[----:B------:R-:W-:Y:S02]  /*4110*/  IABS R89, R90 ;  /* 0x0000005a00597213 */ /* 0x000fe40000000000 */
[----:B------:R-:W-:Y:S01]  /*4120*/  @!P0 IADD3 R92, -R90, -0x7, RZ ;  /* 0xfffffff95a5c8810 */ /* 0x000fe20007ffe1ff */
[----:B------:R-:W2:Y:S01]  /*4130*/  LDSM.16.M88.4 R76, [R2+0x16000] ;  /* 0x01600000024c783b */ /* 0x000ea20000000200 */
[C---:B-1----:R-:W-:Y:S02]  /*4140*/  HMMA.16816.F32.BF16 R4, R68.reuse, R84, R4 ;  /* 0x000000544404723c */ /* 0x042fe40000041804 */
[----:B------:R-:W-:Y:S03]  /*4150*/  I2F R89, R89 ;  /* 0x0000005900597306 */ /* 0x000fe60000201400 */
[----:B------:R-:W-:Y:S02]  /*4160*/  ISETP.GE.AND P0, PT, R94, RZ, PT ;  /* 0x000000ff5e00720c */ /* 0x000fe40003f06270 */
[C---:B------:R-:W-:Y:S01]  /*4170*/  @!P1 IADD3 R91, -R90.reuse, -0x8, RZ ;  /* 0xfffffff85a5b9810 */ /* 0x040fe20007ffe1ff */
[C---:B------:R-:W-:Y:S03]  /*4180*/  HMMA.16816.F32.BF16 R8, R68.reuse, R86, R8 ;  /* 0x000000564408723c */ /* 0x040fe60000041808 */
[----:B------:R-:W-:Y:S01]  /*4190*/  ISETP.GE.AND P1, PT, R93, RZ, PT ;  /* 0x000000ff5d00720c */ /* 0x000fe20003f26270 */
[----:B------:R-:W-:Y:S01]  /*41a0*/  I2F R92, R92 ;  /* 0x0000005c005c7306 */ /* 0x000fe20000201400 */
[C---:B------:R-:W-:Y:S02]  /*41b0*/  IADD3 R95, R90.reuse, -0x9, RZ ;  /* 0xfffffff75a5f7810 */ /* 0x040fe40007ffe0ff */
[C---:B------:R-:W-:Y:S01]  /*41c0*/  IADD3 R86, R90.reuse, -0x10, RZ ;  /* 0xfffffff05a567810 */ /* 0x040fe20007ffe0ff */
[C---:B---3--:R-:W-:Y:S04]  /*41d0*/  HMMA.16816.F32.BF16 R12, R68.reuse, R80, R12 ;  /* 0x00000050440c723c */ /* 0x048fe8000004180c */
[----:B------:R-:W-:Y:S02]  /*41e0*/  @!P0 IADD3 R94, -R90, 0x8, RZ ;  /* 0x000000085a5e8810 */ /* 0x000fe40007ffe1ff */
[----:B------:R-:W-:Y:S01]  /*41f0*/  I2F R91, R91 ;  /* 0x0000005b005b7306 */ /* 0x000fe20000201400 */
[----:B------:R-:W-:Y:S01]  /*4200*/  ISETP.GE.AND P0, PT, R86, RZ, PT ;  /* 0x000000ff5600720c */ /* 0x000fe20003f06270 */
[----:B------:R-:W-:Y:S01]  /*4210*/  HMMA.16816.F32.BF16 R16, R68, R82, R16 ;  /* 0x000000524410723c */ /* 0x000fe20000041810 */
[----:B------:R-:W1:Y:S03]  /*4220*/  LDSM.16.M88.4 R68, [R2+0x16800] ;  /* 0x016800000244783b */ /* 0x000e660000000200 */
[C---:B------:R-:W-:Y:S02]  /*4230*/  @!P1 IADD3 R93, -R90.reuse, 0x1, RZ ;  /* 0x000000015a5d9810 */ /* 0x040fe40007ffe1ff */
[----:B------:R-:W-:Y:S02]  /*4240*/  ISETP.GE.AND P1, PT, R95, RZ, PT ;  /* 0x000000ff5f00720c */ /* 0x000fe40003f26270 */
[----:B------:R-:W-:Y:S01]  /*4250*/  I2F R84, R93 ;  /* 0x0000005d00547306 */ /* 0x000fe20000201400 */
[C---:B------:R-:W-:Y:S03]  /*4260*/  IADD3 R82, R90.reuse, -0x19, RZ ;  /* 0xffffffe75a527810 */ /* 0x040fe60007ffe0ff */
[C---:B------:R-:W-:Y:S02]  /*4270*/  IADD3 R87, R90.reuse, -0x11, RZ ;  /* 0xffffffef5a577810 */ /* 0x040fe40007ffe0ff */
[C---:B------:R-:W-:Y:S01]  /*4280*/  IADD3 R83, R90.reuse, -0x18, RZ ;  /* 0xffffffe85a537810 */ /* 0x040fe20007ffe0ff */
[C---:B--2---:R-:W-:Y:S03]  /*4290*/  HMMA.16816.F32.BF16 R4, R72.reuse, R76, R4 ;  /* 0x0000004c4804723c */ /* 0x044fe60000041804 */
[----:B------:R-:W-:Y:S02]  /*42a0*/  I2F R85, R94 ;  /* 0x0000005e00557306 */ /* 0x000fe40000201400 */
[----:B------:R-:W-:Y:S02]  /*42b0*/  @!P0 IADD3 R86, -R90, 0x10, RZ ;  /* 0x000000105a568810 */ /* 0x000fe40007ffe1ff */
[----:B------:R-:W-:Y:S01]  /*42c0*/  ISETP.GE.AND P0, PT, R82, RZ, PT ;  /* 0x000000ff5200720c */ /* 0x000fe20003f06270 */
[C---:B------:R-:W-:Y:S03]  /*42d0*/  HMMA.16816.F32.BF16 R8, R72.reuse, R78, R8 ;  /* 0x0000004e4808723c */ /* 0x040fe60000041808 */
[----:B------:R-:W-:Y:S02]  /*42e0*/  ISETP.GE.AND P2, PT, R87, RZ, PT ;  /* 0x000000ff5700720c */ /* 0x000fe40003f46270 */
[----:B------:R-:W-:Y:S01]  /*42f0*/  I2F R81, R86 ;  /* 0x0000005600517306 */ /* 0x000fe20000201400 */
[C---:B------:R-:W-:Y:S02]  /*4300*/  @!P1 IADD3 R95, -R90.reuse, 0x9, RZ ;  /* 0x000000095a5f9810 */ /* 0x040fe40007ffe1ff */
[----:B------:R-:W-:Y:S04]  /*4310*/  ISETP.GE.AND P1, PT, R83, RZ, PT ;  /* 0x000000ff5300720c */ /* 0x000fe80003f26270 */
[----:B------:R-:W-:Y:S02]  /*4320*/  @!P0 IADD3 R82, -R90, 0x19, RZ ;  /* 0x000000195a528810 */ /* 0x000fe40007ffe1ff */
[----:B------:R-:W-:Y:S01]  /*4330*/  ISETP.GE.AND P0, PT, R88, R242, PT ;  /* 0x000000f25800720c */ /* 0x000fe20003f06270 */
[----:B------:R-:W-:Y:S01]  /*4340*/  I2F R80, R95 ;  /* 0x0000005f00507306 */ /* 0x000fe20000201400 */
[----:B------:R-:W-:Y:S01]  /*4350*/  FMUL.FTZ R4, R4, c[0x0][0x2ec] ;  /* 0x0000bb0004047a20 */ /* 0x000fe20000410000 */
[----:B------:R-:W-:Y:S01]  /*4360*/  @!P2 IADD3 R87, -R90, 0x11, RZ ;  /* 0x000000115a57a810 */ /* 0x000fe20007ffe1ff */
[C---:B-1----:R-:W-:Y:S03]  /*4370*/  HMMA.16816.F32.BF16 R12, R72.reuse, R68, R12 ;  /* 0x00000044480c723c */ /* 0x042fe6000004180c */
[----:B------:R-:W-:Y:S01]  /*4380*/  FMUL.FTZ R6, R6, c[0x0][0x2ec] ;  /* 0x0000bb0006067a20 */ /* 0x000fe20000410000 */
[----:B------:R-:W-:Y:S01]  /*4390*/  @!P1 IADD3 R83, -R90, 0x18, RZ ;  /* 0x000000185a539810 */ /* 0x000fe20007ffe1ff */
[----:B------:R-:W-:Y:S02]  /*43a0*/  FMUL.FTZ R7, R7, c[0x0][0x2ec] ;  /* 0x0000bb0007077a20 */ /* 0x000fe40000410000 */
[----:B------:R-:W1:Y:S01]  /*43b0*/  MUFU.TANH R4, R4 ;  /* 0x0000000400047308 */ /* 0x000e620000002400 */
[----:B------:R-:W-:Y:S01]  /*43c0*/  FMUL.FTZ R10, R10, c[0x0][0x2ec] ;  /* 0x0000bb000a0a7a20 */ /* 0x000fe20000410000 */
[----:B------:R-:W-:Y:S03]  /*43d0*/  HMMA.16816.F32.BF16 R16, R72, R70, R16 ;  /* 0x000000464810723c */ /* 0x000fe60000041810 */
[----:B------:R-:W-:Y:S02]  /*43e0*/  FMUL.FTZ R5, R5, c[0x0][0x2ec] ;  /* 0x0000bb0005057a20 */ /* 0x000fe40000410000 */
[----:B------:R-:W-:Y:S02]  /*43f0*/  FMUL.FTZ R8, R8, c[0x0][0x2ec] ;  /* 0x0000bb0008087a20 */ /* 0x000fe40000410000 */
[----:B------:R-:W-:Y:S01]  /*4400*/  FMUL.FTZ R9, R9, c[0x0][0x2ec] ;  /* 0x0000bb0009097a20 */ /* 0x000fe20000410000 */
[----:B------:R-:W2:Y:S01]  /*4410*/  MUFU.TANH R10, R10 ;  /* 0x0000000a000a7308 */ /* 0x000ea20000002400 */
[----:B------:R-:W-:Y:S06]  /*4420*/  FMUL.FTZ R11, R11, c[0x0][0x2ec] ;  /* 0x0000bb000b0b7a20 */ /* 0x000fec0000410000 */
[----:B------:R-:W-:Y:S02]  /*4430*/  FMUL.FTZ R14, R14, c[0x0][0x2ec] ;  /* 0x0000bb000e0e7a20 */ /* 0x000fe40000410000 */
[----:B------:R-:W-:Y:S01]  /*4440*/  FMUL.FTZ R15, R15, c[0x0][0x2ec] ;  /* 0x0000bb000f0f7a20 */ /* 0x000fe20000410000 */
[----:B------:R-:W3:Y:S01]  /*4450*/  MUFU.TANH R6, R6 ;  /* 0x0000000600067308 */ /* 0x000ee20000002400 */
[----:B------:R-:W-:Y:S02]  /*4460*/  FMUL.FTZ R12, R12, c[0x0][0x2ec] ;  /* 0x0000bb000c0c7a20 */ /* 0x000fe40000410000 */
[----:B------:R-:W-:Y:S02]  /*4470*/  FMUL.FTZ R13, R13, c[0x0][0x2ec] ;  /* 0x0000bb000d0d7a20 */ /* 0x000fe40000410000 */
[----:B-1----:R-:W-:Y:S02]  /*4480*/  FFMA.FTZ R169, -R4, R4, 1 ;  /* 0x3f80000004a97423 */ /* 0x002fe40000010104 */
[----:B------:R-:W-:Y:S02]  /*4490*/  FMUL.FTZ R19, R19, c[0x0][0x2ec] ;  /* 0x0000bb0013137a20 */ /* 0x000fe40000410000 */
[-C--:B------:R-:W-:Y:S01]  /*44a0*/  FFMA.FTZ R4, R89, -R233.reuse, R4 ;  /* 0x800000e959047223 */ /* 0x080fe20000010004 */
[----:B------:R-:W1:Y:S01]  /*44b0*/  MUFU.TANH R70, R14 ;  /* 0x0000000e00467308 */ /* 0x000e620000002400 */
[----:B------:R-:W-:Y:S02]  /*44c0*/  FMUL.FTZ R169, R169, c[0x0][0x2ec] ;  /* 0x0000bb00a9a97a20 */ /* 0x000fe40000410000 */
[-C--:B--2---:R-:W-:Y:S02]  /*44d0*/  FFMA.FTZ R89, R89, -R233.reuse, R10 ;  /* 0x800000e959597223 */ /* 0x084fe4000001000a */
[----:B------:R-:W-:Y:S05]  /*44e0*/  FFMA.FTZ R164, -R10, R10, 1 ;  /* 0x3f8000000aa47423 */ /* 0x000fea000001010a */
[----:B------:R-:W2:Y:S01]  /*44f0*/  MUFU.TANH R69, R15 ;  /* 0x0000000f00457308 */ /* 0x000ea20000002400 */
[----:B------:R-:W-:Y:S02]  /*4500*/  FMUL.FTZ R164, R164, c[0x0][0x2ec] ;  /* 0x0000bb00a4a47a20 */ /* 0x000fe40000410000 */
[----:B---3--:R-:W-:Y:S02]  /*4510*/  FFMA.FTZ R168, -R6, R6, 1 ;  /* 0x3f80000006a87423 */ /* 0x008fe40000010106 */
[----:B------:R-:W-:Y:S02]  /*4520*/  FFMA.FTZ R91, R91, -R233, R6 ;  /* 0x800000e95b5b7223 */ /* 0x000fe40000010006 */
[----:B------:R-:W-:Y:S03]  /*4530*/  FMUL.FTZ R168, R168, c[0x0][0x2ec] ;  /* 0x0000bb00a8a87a20 */ /* 0x000fe60000410000 */
[----:B------:R3:W4:Y:S01]  /*4540*/  MUFU.TANH R15, R12 ;  /* 0x0000000c000f7308 */ /* 0x0007220000002400 */
[----:B-1----:R-:W-:Y:S04]  /*4550*/  FFMA.FTZ R160, -R70, R70, 1 ;  /* 0x3f80000046a07423 */ /* 0x002fe80000010146 */
[----:B------:R-:W-:Y:S05]  /*4560*/  FMUL.FTZ R160, R160, c[0x0][0x2ec] ;  /* 0x0000bb00a0a07a20 */ /* 0x000fea0000410000 */
[----:B------:R1:W1:Y:S01]  /*4570*/  MUFU.TANH R14, R13 ;  /* 0x0000000d000e7308 */ /* 0x0002620000002400 */
[----:B--2---:R-:W-:Y:S04]  /*4580*/  FFMA.FTZ R158, -R69, R69, 1 ;  /* 0x3f800000459e7423 */ /* 0x004fe80000010145 */
[----:B------:R-:W-:Y:S05]  /*4590*/  FMUL.FTZ R158, R158, c[0x0][0x2ec] ;  /* 0x0000bb009e9e7a20 */ /* 0x000fea0000410000 */
[----:B------:R-:W2:Y:S01]  /*45a0*/  MUFU.TANH R7, R7 ;  /* 0x0000000700077308 */ /* 0x000ea20000002400 */
[----:B---3--:R-:W-:Y:S02]  /*45b0*/  FMUL.FTZ R12, R16, c[0x0][0x2ec] ;  /* 0x0000bb00100c7a20 */ /* 0x008fe40000410000 */
[----:B------:R-:W-:Y:S02]  /*45c0*/  FMUL.FTZ R16, R17, c[0x0][0x2ec] ;  /* 0x0000bb0011107a20 */ /* 0x000fe40000410000 */
[----:B----4-:R-:W-:Y:S05]  /*45d0*/  FFMA.FTZ R161, -R15, R15, 1 ;  /* 0x3f8000000fa17423 */ /* 0x010fea000001010f */
[----:B------:R-:W3:Y:S01]  /*45e0*/  MUFU.TANH R5, R5 ;  /* 0x0000000500057308 */ /* 0x000ee20000002400 */
[----:B------:R-:W-:Y:S02]  /*45f0*/  FMUL.FTZ R161, R161, c[0x0][0x2ec] ;  /* 0x0000bb00a1a17a20 */ /* 0x000fe40000410000 */
[----:B-1----:R-:W-:Y:S02]  /*4600*/  FMUL.FTZ R13, R18, c[0x0][0x2ec] ;  /* 0x0000bb00120d7a20 */ /* 0x002fe40000410000 */
[----:B------:R-:W-:Y:S05]  /*4610*/  FFMA.FTZ R159, -R14, R14, 1 ;  /* 0x3f8000000e9f7423 */ /* 0x000fea000001010e */
[----:B------:R-:W1:Y:S01]  /*4620*/  MUFU.TANH R68, R11 ;  /* 0x0000000b00447308 */ /* 0x000e620000002400 */
[----:B------:R-:W-:Y:S02]  /*4630*/  FMUL.FTZ R159, R159, c[0x0][0x2ec] ;  /* 0x0000bb009f9f7a20 */ /* 0x000fe40000410000 */
[----:B--2---:R-:W-:Y:S02]  /*4640*/  FFMA.FTZ R166, -R7, R7, 1 ;  /* 0x3f80000007a67423 */ /* 0x004fe40000010107 */
[-C--:B------:R-:W-:Y:S02]  /*4650*/  FFMA.FTZ R92, R92, -R233.reuse, R7 ;  /* 0x800000e95c5c7223 */ /* 0x080fe40000010007 */
[----:B------:R-:W-:Y:S03]  /*4660*/  FMUL.FTZ R166, R166, c[0x0][0x2ec] ;  /* 0x0000bb00a6a67a20 */ /* 0x000fe60000410000 */
[----:B------:R-:W2:Y:S01]  /*4670*/  MUFU.TANH R8, R8 ;  /* 0x0000000800087308 */ /* 0x000ea20000002400 */
[----:B------:R-:W-:Y:S02]  /*4680*/  FFMA.FTZ R7, R81, -R233, R15 ;  /* 0x800000e951077223 */ /* 0x000fe4000001000f */
[----:B---3--:R-:W-:Y:S02]  /*4690*/  FFMA.FTZ R167, -R5, R5, 1 ;  /* 0x3f80000005a77423 */ /* 0x008fe40000010105 */
[-C--:B------:R-:W-:Y:S02]  /*46a0*/  FFMA.FTZ R5, R84, -R233.reuse, R5 ;  /* 0x800000e954057223 */ /* 0x080fe40000010005 */
[----:B------:R-:W-:Y:S03]  /*46b0*/  FMUL.FTZ R167, R167, c[0x0][0x2ec] ;  /* 0x0000bb00a7a77a20 */ /* 0x000fe60000410000 */
[----:B------:R-:W3:Y:S01]  /*46c0*/  MUFU.TANH R9, R9 ;  /* 0x0000000900097308 */ /* 0x000ee20000002400 */
[----:B-1----:R-:W-:Y:S01]  /*46d0*/  FFMA.FTZ R162, -R68, R68, 1 ;  /* 0x3f80000044a27423 */ /* 0x002fe20000010144 */
[----:B------:R-:W-:Y:S01]  /*46e0*/  MOV R11, c[0x0][0x2e4] ;  /* 0x0000b900000b7a02 */ /* 0x000fe20000000f00 */
[-C--:B------:R-:W-:Y:S02]  /*46f0*/  FFMA.FTZ R84, R84, -R233.reuse, R68 ;  /* 0x800000e954547223 */ /* 0x080fe40000010044 */
[----:B------:R-:W-:Y:S05]  /*4700*/  FMUL.FTZ R162, R162, c[0x0][0x2ec] ;  /* 0x0000bb00a2a27a20 */ /* 0x000fea0000410000 */
[----:B------:R-:W1:Y:S01]  /*4710*/  MUFU.TANH R12, R12 ;  /* 0x0000000c000c7308 */ /* 0x000e620000002400 */
[----:B--2---:R-:W-:Y:S02]  /*4720*/  FFMA.FTZ R165, -R8, R8, 1 ;  /* 0x3f80000008a57423 */ /* 0x004fe40000010108 */
[CC--:B------:R-:W-:Y:S02]  /*4730*/  FFMA.FTZ R8, R85.reuse, -R233.reuse, R8 ;  /* 0x800000e955087223 */ /* 0x0c0fe40000010008 */
[----:B------:R-:W-:Y:S05]  /*4740*/  FFMA.FTZ R85, R85, -R233, R70 ;  /* 0x800000e955557223 */ /* 0x000fea0000010046 */
[----:B------:R-:W2:Y:S01]  /*4750*/  MUFU.TANH R13, R13 ;  /* 0x0000000d000d7308 */ /* 0x000ea20000002400 */
[----:B------:R-:W-:Y:S02]  /*4760*/  FMUL.FTZ R165, R165, c[0x0][0x2ec] ;  /* 0x0000bb00a5a57a20 */ /* 0x000fe40000410000 */
[----:B---3--:R-:W-:Y:S02]  /*4770*/  FFMA.FTZ R163, -R9, R9, 1 ;  /* 0x3f80000009a37423 */ /* 0x008fe40000010109 */
[CC--:B------:R-:W-:Y:S02]  /*4780*/  FFMA.FTZ R9, R80.reuse, -R233.reuse, R9 ;  /* 0x800000e950097223 */ /* 0x0c0fe40000010009 */
[----:B------:R-:W-:Y:S03]  /*4790*/  FFMA.FTZ R80, R80, -R233, R69 ;  /* 0x800000e950507223 */ /* 0x000fe60000010045 */
[----:B------:R-:W3:Y:S01]  /*47a0*/  MUFU.TANH R16, R16 ;  /* 0x0000001000107308 */ /* 0x000ee20000002400 */
[----:B------:R-:W-:Y:S02]  /*47b0*/  FMUL.FTZ R163, R163, c[0x0][0x2ec] ;  /* 0x0000bb00a3a37a20 */ /* 0x000fe40000410000 */
[----:B-1----:R-:W-:Y:S04]  /*47c0*/  FFMA.FTZ R157, -R12, R12, 1 ;  /* 0x3f8000000c9d7423 */ /* 0x002fe8000001010c */
[----:B------:R-:W-:Y:S03]  /*47d0*/  FMUL.FTZ R157, R157, c[0x0][0x2ec] ;  /* 0x0000bb009d9d7a20 */ /* 0x000fe60000410000 */
[----:B------:R-:W1:Y:S01]  /*47e0*/  MUFU.TANH R10, R19 ;  /* 0x00000013000a7308 */ /* 0x000e620000002400 */
[----:B--2---:R-:W-:Y:S02]  /*47f0*/  FFMA.FTZ R156, -R13, R13, 1 ;  /* 0x3f8000000d9c7423 */ /* 0x004fe4000001010d */
[-C--:B------:R-:W-:Y:S02]  /*4800*/  FFMA.FTZ R81, R81, -R233.reuse, R13 ;  /* 0x800000e951517223 */ /* 0x080fe4000001000d */
[----:B------:R-:W-:Y:S05]  /*4810*/  FMUL.FTZ R156, R156, c[0x0][0x2ec] ;  /* 0x0000bb009c9c7a20 */ /* 0x000fea0000410000 */
[----:B------:R-:W2:Y:S01]  /*4820*/  I2F R77, R87 ;  /* 0x00000057004d7306 */ /* 0x000ea20000201400 */
[----:B---3--:R-:W-:Y:S04]  /*4830*/  FFMA.FTZ R155, -R16, R16, 1 ;  /* 0x3f800000109b7423 */ /* 0x008fe80000010110 */
[----:B------:R-:W-:Y:S05]  /*4840*/  FMUL.FTZ R155, R155, c[0x0][0x2ec] ;  /* 0x0000bb009b9b7a20 */ /* 0x000fea0000410000 */
[----:B------:R-:W3:Y:S01]  /*4850*/  I2F R76, R83 ;  /* 0x00000053004c7306 */ /* 0x000ee20000201400 */
[----:B-1----:R-:W-:Y:S04]  /*4860*/  FFMA.FTZ R154, -R10, R10, 1 ;  /* 0x3f8000000a9a7423 */ /* 0x002fe8000001010a */
[----:B------:R-:W-:Y:S05]  /*4870*/  FMUL.FTZ R154, R154, c[0x0][0x2ec] ;  /* 0x0000bb009a9a7a20 */ /* 0x000fea0000410000 */
[----:B------:R-:W1:Y:S01]  /*4880*/  I2F R82, R82 ;  /* 0x0000005200527306 */ /* 0x000e620000201400 */
[CC--:B--2---:R-:W-:Y:S02]  /*4890*/  FFMA.FTZ R6, R77.reuse, -R233.reuse, R14 ;  /* 0x800000e94d067223 */ /* 0x0c4fe4000001000e */
[-C--:B------:R-:W-:Y:S02]  /*48a0*/  FFMA.FTZ R77, R77, -R233.reuse, R10 ;  /* 0x800000e94d4d7223 */ /* 0x080fe4000001000a */
[-C--:B---3--:R-:W-:Y:S02]  /*48b0*/  FFMA.FTZ R76, R76, -R233.reuse, R12 ;  /* 0x800000e94c4c7223 */ /* 0x088fe4000001000c */
[----:B-1----:R-:W-:Y:S01]  /*48c0*/  FFMA.FTZ R82, R82, -R233, R16 ;  /* 0x800000e952527223 */ /* 0x002fe20000010010 */
        /* <DEDUP_REMOVED lines=9> */
.L_x_1540:
        /* <DEDUP_REMOVED lines=69> */
.L_x_1541:
        /* <DEDUP_REMOVED lines=272> */
.L_x_1542:
        /* <DEDUP_REMOVED lines=138> */
.L_x_1543:
        /* <DEDUP_REMOVED lines=476> */
.L_x_1545:
        /* <DEDUP_REMOVED lines=15> */
.L_x_1546:
        /* <DEDUP_REMOVED lines=45> */
.L_x_1548:
[----:B------:R-:W-:Y:S05]  /*88d0*/  BSYNC B0 ;  /* 0x0000000000007941 */ /* 0x000fea0003800000 */
.L_x_1547:
        /* <DEDUP_REMOVED lines=20> */
.L_x_1550:
[----:B------:R-:W-:Y:S05]  /*8a20*/  BSYNC B0 ;  /* 0x0000000000007941 */ /* 0x000fea0003800000 */
.L_x_1549:
        /* <DEDUP_REMOVED lines=25> */
.L_x_1552:
[----:B------:R-:W-:Y:S05]  /*8bc0*/  BSYNC B0 ;  /* 0x0000000000007941 */ /* 0x000fea0003800000 */
.L_x_1551:
        /* <DEDUP_REMOVED lines=17> */
.L_x_1521:
[----:B------:R-:W-:Y:S05]  /*8ce0*/  BSYNC B1 ;  /* 0x0000000000017941 */ /* 0x000fea0003800000 */
.L_x_1507:
        /* <DEDUP_REMOVED lines=9> */
.L_x_1553:
[----:B------:R-:W-:Y:S05]  /*8d80*/  EXIT ;  /* 0x000000000000794d */ /* 0x000fea0003800000 */
.L_x_1555:
        /* <DEDUP_REMOVED lines=15> */
.L_x_1617:


//--------------------- .text._ZN5flash25flash_bwd_dot_do_o_kernelILb0E23Flash_bwd_kernel_traitsILi192ELi64ELi64ELi8ELi4ELi2ELi2ELb0ELb0EN7cutlass10bfloat16_tE19Flash_kernel_traitsILi192ELi64ELi64ELi8ES3_EEEEvNS_16Flash_bwd_paramsE --------------------------
	.section	.text._ZN5flash25flash_bwd_dot_do_o_kernelILb0E23Flash_bwd_kernel_traitsILi192ELi64ELi64ELi8ELi4ELi2ELi2ELb0ELb0EN7cutlass10bfloat16_tE19Flash_kernel_traitsILi192ELi64ELi64ELi8ES3_EEEEvNS_16Flash_bwd_paramsE,"ax",@progbits
	.sectioninfo	@"SHI_REGISTERS=62"
	.align	128
        .global         _ZN5flash25flash_bwd_dot_do_o_kernelILb0E23Flash_bwd_kernel_traitsILi192ELi64ELi64ELi8ELi4ELi2ELi2ELb0ELb0EN7cutlass10bfloat16_tE19Flash_kernel_traitsILi192ELi64ELi64ELi8ES3_EEEEvNS_16Flash_bwd_paramsE
        .type           _ZN5flash25flash_bwd_dot_do_o_kernelILb0E23Flash_bwd_kernel_traitsILi192ELi64ELi64ELi8ELi4ELi2ELi2ELb0ELb0EN7cutlass10bfloat16_tE19Flash_kernel_traitsILi192ELi64ELi64ELi8ES3_EEEEvNS_16Flash_bwd_paramsE,@function
        .size           _ZN5flash25flash_bwd_dot_do_o_kernelILb0E23Flash_bwd_kernel_traitsILi192ELi64ELi64ELi8ELi4ELi2ELi2ELb0ELb0EN7cutlass10bfloat16_tE19Flash_kernel_traitsILi192ELi64ELi64ELi8ES3_EEEEvNS_16Flash_bwd_paramsE,(.L_x_1618 - _ZN5flash25flash_bwd_dot_do_o_kernelILb0E23Flash_bwd_kernel_traitsILi192ELi64ELi64ELi8ELi4ELi2ELi2ELb0ELb0EN7cutlass10bfloat16_tE19Flash_kernel_traitsILi192ELi64ELi64ELi8ES3_EEEEvNS_16Flash_bwd_paramsE)
        .other          _ZN5flash25flash_bwd_dot_do_o_kernelILb0E23Flash_bwd_kernel_traitsILi192ELi64ELi64ELi8ELi4ELi2ELi2ELb0ELb0EN7cutlass10bfloat16_tE19Flash_kernel_traitsILi192ELi64ELi64ELi8ES3_EEEEvNS_16Flash_bwd_paramsE,@"STO_CUDA_ENTRY STV_DEFAULT"
_ZN5flash25flash_bwd_dot_do_o_kernelILb0E23Flash_bwd_kernel_traitsILi192ELi64ELi64ELi8ELi4ELi2ELi2ELb0ELb0EN7cutlass10bfloat16_tE19Flash_kernel_traitsILi192ELi64ELi64ELi8ES3_EEEEvNS_16Flash_bwd_paramsE:
.text._ZN5flash25flash_bwd_dot_do_o_kernelILb0E23Flash_bwd_kernel_traitsILi192ELi64ELi64ELi8ELi4ELi2ELi2ELb0ELb0EN7cutlass10bfloat16_tE19Flash_kernel_traitsILi192ELi64ELi64ELi8ES3_EEEEvNS_16Flash_bwd_paramsE:
        /* <DEDUP_REMOVED lines=50> */
.L_x_1556:
[----:B01----:R-:W-:-:S04]  /*0320*/  IMAD R2, R6, c[0x0][0x1c0], R11 ;  /* 0x0000700006027a24 */ /* 0x003fc800078e020b */
[----:B------:R-:W-:Y:S02]  /*0330*/  IMAD R2, R2, c[0x0][0x224], RZ ;  /* 0x0000890002027a24 */ /* 0x000fe400078e02ff */
.L_x_1557:
        /* <DEDUP_REMOVED lines=61> */
.L_x_1559:
[----:B------:R-:W-:Y:S05]  /*0710*/  BSYNC B0 ;  /* 0x0000000000007941 */ /* 0x000fea0003800000 */
.L_x_1558:
        /* <DEDUP_REMOVED lines=18> */
.L_x_1561:
[----:B------:R-:W-:Y:S05]  /*0840*/  BSYNC B0 ;  /* 0x0000000000007941 */ /* 0x000fea0003800000 */
.L_x_1560:
        /* <DEDUP_REMOVED lines=25> */
.L_x_1563:
[----:B------:R-:W-:Y:S05]  /*09e0*/  BSYNC B0 ;  /* 0x0000000000007941 */ /* 0x000fea0003800000 */
.L_x_1562:
        /* <DEDUP_REMOVED lines=23> */
.L_x_1565:
[----:B------:R-:W-:Y:S05]  /*0b60*/  BSYNC B0 ;  /* 0x0000000000007941 */ /* 0x000fea0003800000 */
.L_x_1564:
        /* <DEDUP_REMOVED lines=168> */
.L_x_1566:
        /* <DEDUP_REMOVED lines=9> */
.L_x_1618:


//--------------------- .text._ZN5flash25flash_bwd_dot_do_o_kernelILb1E23Flash_bwd_kernel_traitsILi192ELi64ELi64ELi8ELi4ELi2ELi2ELb0ELb0EN7cutlass10bfloat16_tE19Flash_kernel_traitsILi192ELi64ELi64ELi8ES3_EEEEvNS_16Flash_bwd_paramsE --------------------------
	.section	.text._ZN5flash25flash_bwd_dot_do_o_kernelILb1E23Flash_bwd_kernel_traitsILi192ELi64ELi64ELi8ELi4ELi2ELi2ELb0ELb0EN7cutlass10bfloat16_tE19Flash_kernel_traitsILi192ELi64ELi64ELi8ES3_EEEEvNS_16Flash_bwd_paramsE,"ax",@progbits
	.sectioninfo	@"SHI_REGISTERS=65"
	.align	128
        .global         _ZN5flash25flash_bwd_dot_do_o_kernelILb1E23Flash_bwd_kernel_traitsILi192ELi64ELi64ELi8ELi4ELi2ELi2ELb0ELb0EN7cutlass10bfloat16_tE19Flash_kernel_traitsILi192ELi64ELi64ELi8ES3_EEEEvNS_16Flash_bwd_paramsE
        .type           _ZN5flash25flash_bwd_dot_do_o_kernelILb1E23Flash_bwd_kernel_traitsILi192ELi64ELi64ELi8ELi4ELi2ELi2ELb0ELb0EN7cutlass10bfloat16_tE19Flash_kernel_traitsILi192ELi64ELi64ELi8ES3_EEEEvNS_16Flash_bwd_paramsE,@function
        .size           _ZN5flash25flash_bwd_dot_do_o_kernelILb1E23Flash_bwd_kernel_traitsILi192ELi64ELi64ELi8ELi4ELi2ELi2ELb0ELb0EN7cutlass10bfloat16_tE19Flash_kernel_traitsILi192ELi64ELi64ELi8ES3_EEEEvNS_16Flash_bwd_paramsE,(.L_x_1619 - _ZN5flash25flash_bwd_dot_do_o_kernelILb1E23Flash_bwd_kernel_traitsILi192ELi64ELi64ELi8ELi4ELi2ELi2ELb0ELb0EN7cutlass10bfloat16_tE19Flash_kernel_traitsILi192ELi64ELi64ELi8ES3_EEEEvNS_16Flash_bwd_paramsE)
        .other          _ZN5flash25flash_bwd_dot_do_o_kernelILb1E23Flash_bwd_kernel_traitsILi192ELi64ELi64ELi8ELi4ELi2ELi2ELb0ELb0EN7cutlass10bfloat16_tE19Flash_kernel_traitsILi192ELi64ELi64ELi8ES3_EEEEvNS_16Flash_bwd_paramsE,@"STO_CUDA_ENTRY STV_DEFAULT"
_ZN5flash25flash_bwd_dot_do_o_kernelILb1E23Flash_bwd_kernel_traitsILi192ELi64ELi64ELi8ELi4ELi2ELi2ELb0ELb0EN7cutlass10bfloat16_tE19Flash_kernel_traitsILi192ELi64ELi64ELi8ES3_EEEEvNS_16Flash_bwd_paramsE:
.text._ZN5flash25flash_bwd_dot_do_o_kernelILb1E23Flash_bwd_kernel_traitsILi192ELi64ELi64ELi8ELi4ELi2ELi2ELb0ELb0EN7cutlass10bfloat16_tE19Flash_kernel_traitsILi192ELi64ELi64ELi8ES3_EEEEvNS_16Flash_bwd_paramsE:
        /* <DEDUP_REMOVED lines=85> */
.L_x_1567:
[----:B-1----:R-:W-:-:S04]  /*0550*/  IMAD R0, R7, c[0x0][0x1c0], R58 ;  /* 0x0000700007007a24 */ /* 0x002fc800078e023a */
[----:B------:R-:W-:Y:S02]  /*0560*/  IMAD R0, R0, c[0x0][0x224], RZ ;  /* 0x0000890000007a24 */ /* 0x000fe400078e02ff */
.L_x_1568:
        /* <DEDUP_REMOVED lines=72> */
.L_x_1570:
[----:B------:R-:W-:Y:S05]  /*09f0*/  BSYNC B0 ;  /* 0x0000000000007941 */ /* 0x000fea0003800000 */
.L_x_1569:
        /* <DEDUP_REMOVED lines=18> */
.L_x_1572:
[----:B------:R-:W-:Y:S05]  /*0b20*/  BSYNC B0 ;  /* 0x0000000000007941 */ /* 0x000fea0003800000 */
.L_x_1571:
        /* <DEDUP_REMOVED lines=24> */
.L_x_1574:
[----:B------:R-:W-:Y:S05]  /*0cb0*/  BSYNC B0 ;  /* 0x0000000000007941 */ /* 0x000fea0003800000 */
.L_x_1573:
        /* <DEDUP_REMOVED lines=25> */
.L_x_1576:
[----:B------:R-:W-:Y:S05]  /*0e50*/  BSYNC B0 ;  /* 0x0000000000007941 */ /* 0x000fea0003800000 */
.L_x_1575:
        /* <DEDUP_REMOVED lines=186> */
.L_x_1577:
        /* <DEDUP_REMOVED lines=16> */
.L_x_1619:


//--------------------- .nv.shared._ZN5flash44flash_bwd_dq_dk_dv_loop_seqk_parallel_kernelI23Flash_bwd_kernel_traitsILi192ELi64ELi64ELi8ELi4ELi2ELi2ELb1ELb1EN7cutlass10bfloat16_tE19Flash_kernel_traitsILi192ELi64ELi64ELi8ES3_EELb0ELb0ELb0ELb0ELb0ELb0ELb0EEEvNS_16Flash_bwd_paramsE --------------------------
	.section	.nv.shared._ZN5flash44flash_bwd_dq_dk_dv_loop_seqk_parallel_kernelI23Flash_bwd_kernel_traitsILi192ELi64ELi64ELi8ELi4ELi2ELi2ELb1ELb1EN7cutlass10bfloat16_tE19Flash_kernel_traitsILi192ELi64ELi64ELi8ES3_EELb0ELb0ELb0ELb0ELb0ELb0ELb0EEEvNS_16Flash_bwd_paramsE,"aw",@nobits
	.sectionflags	@""
	.align	16


//--------------------- .nv.global                --------------------------
	.section	.nv.global,"aw",@nobits
.nv.global:
	.type		_ZN66_INTERNAL_f8426be4_30_flash_bwd_hdim192_bf16_sm80_cu_0106449f_28364cute1_E,@object
	.size		_ZN66_INTERNAL_f8426be4_30_flash_bwd_hdim192_bf16_sm80_cu_0106449f_28364cute1_E,(_ZN66_INTERNAL_f8426be4_30_flash_bwd_hdim192_bf16_sm80_cu_0106449f_28364cuda3std3__45__cpo6cbeginE - _ZN66_INTERNAL_f8426be4_30_flash_bwd_hdim192_bf16_sm80_cu_0106449f_28364cute1_E)
_ZN66_INTERNAL_f8426be4_30_flash_bwd_hdim192_bf16_sm80_cu_0106449f_28364cute1_E:
	.zero		1
	.type		_ZN66_INTERNAL_f8426be4_30_flash_bwd_hdim192_bf16_sm80_cu_0106449f_28364cuda3std3__45__cpo6cbeginE,@object
	.size		_ZN66_INTERNAL_f8426be4_30_flash_bwd_hdim192_bf16_sm80_cu_0106449f_28364cuda3std3__45__cpo6cbeginE,(_ZN66_INTERNAL_f8426be4_30_flash_bwd_hdim192_bf16_sm80_cu_0106449f_28364cuda3std3__48in_placeE - _ZN66_INTERNAL_f8426be4_30_flash_bwd_hdim192_bf16_sm80_cu_0106449f_28364cuda3std3__45__cpo6cbeginE)
_ZN66_INTERNAL_f8426be4_30_flash_bwd_hdim192_bf16_sm80_cu_0106449f_28364cuda3std3__45__cpo6cbeginE:
	.zero		1
	.type		_ZN66_INTERNAL_f8426be4_30_flash_bwd_hdim192_bf16_sm80_cu_0106449f_28364cuda3std3__48in_placeE,@object
	.size		_ZN66_INTERNAL_f8426be4_30_flash_bwd_hdim192_bf16_sm80_cu_0106449f_28364cuda3std3__48in_placeE,(_ZN66_INTERNAL_f8426be4_30_flash_bwd_hdim192_bf16_sm80_cu_0106449f_28364cuda3std6ranges3__45__cpo9iter_moveE - _ZN66_INTERNAL_f8426be4_30_flash_bwd_hdim192_bf16_sm80_cu_0106449f_28364cuda3std3__48in_placeE)
_ZN66_INTERNAL_f8426be4_30_flash_bwd_hdim192_bf16_sm80_cu_0106449f_28364cuda3std3__48in_placeE:
	.zero		1
	.type		_ZN66_INTERNAL_f8426be4_30_flash_bwd_hdim192_bf16_sm80_cu_0106449f_28364cuda3std6ranges3__45__cpo9iter_moveE,@object
	.size		_ZN66_INTERNAL_f8426be4_30_flash_bwd_hdim192_bf16_sm80_cu_0106449f_28364cuda3std6ranges3__45__cpo9iter_moveE,(_ZN66_INTERNAL_f8426be4_30_flash_bwd_hdim192_bf16_sm80_cu_0106449f_28364cuda3std3__45__cpo5beginE - _ZN66_INTERNAL_f8426be4_30_flash_bwd_hdim192_bf16_sm80_cu_0106449f_28364cuda3std6ranges3__45__cpo9iter_moveE)
_ZN66_INTERNAL_f8426be4_30_flash_bwd_hdim192_bf16_sm80_cu_0106449f_28364cuda3std6ranges3__45__cpo9iter_moveE:
	.zero		1
	.type		_ZN66_INTERNAL_f8426be4_30_flash_bwd_hdim192_bf16_sm80_cu_0106449f_28364cuda3std3__45__cpo5beginE,@object
	.size		_ZN66_INTERNAL_f8426be4_30_flash_bwd_hdim192_bf16_sm80_cu_0106449f_28364cuda3std3__45__cpo5beginE,(_ZN66_INTERNAL_f8426be4_30_flash_bwd_hdim192_bf16_sm80_cu_0106449f_28364cuda3std3__468_GLOBAL__N__f8426be4_30_flash_bwd_hdim192_bf16_sm80_cu_0106449f_28366ignoreE - _ZN66_INTERNAL_f8426be4_30_flash_bwd_hdim192_bf16_sm80_cu_0106449f_28364cuda3std3__45__cpo5beginE)
_ZN66_INTERNAL_f8426be4_30_flash_bwd_hdim192_bf16_sm80_cu_0106449f_28364cuda3std3__45__cpo5beginE:
	.zero		1
	.type		_ZN66_INTERNAL_f8426be4_30_flash_bwd_hdim192_bf16_sm80_cu_0106449f_28364cuda3std3__468_GLOBAL__N__f8426be4_30_flash_bwd_hdim192_bf16_sm80_cu_0106449f_28366ignoreE,@object
	.size		_ZN66_INTERNAL_f8426be4_30_flash_bwd_hdim192_bf16_sm80_cu_0106449f_28364cuda3std3__468_GLOBAL__N__f8426be4_30_flash_bwd_hdim192_bf16_sm80_cu_0106449f_28366ignoreE,(_ZN66_INTERNAL_f8426be4_30_flash_bwd_hdim192_bf16_sm80_cu_0106449f_28364cute7productE - _ZN66_INTERNAL_f8426be4_30_flash_bwd_hdim192_bf16_sm80_cu_0106449f_28364cuda3std3__468_GLOBAL__N__f8426be4_30_flash_bwd_hdim192_bf16_sm80_cu_0106449f_28366ignoreE)
_ZN66_INTERNAL_f8426be4_30_flash_bwd_hdim192_bf16_sm80_cu_0106449f_28364cuda3std3__468_GLOBAL__N__f8426be4_30_flash_bwd_hdim192_bf16_sm80_cu_0106449f_28366ignoreE:
	.zero		1
	.type		_ZN66_INTERNAL_f8426be4_30_flash_bwd_hdim192_bf16_sm80_cu_0106449f_28364cute7productE,@object
	.size		_ZN66_INTERNAL_f8426be4_30_flash_bwd_hdim192_bf16_sm80_cu_0106449f_28364cute7productE,(_ZN66_INTERNAL_f8426be4_30_flash_bwd_hdim192_bf16_sm80_cu_0106449f_28364cuda3std3__45__cpo3endE - _ZN66_INTERNAL_f8426be4_30_flash_bwd_hdim192_bf16_sm80_cu_0106449f_28364cute7productE)
_ZN66_INTERNAL_f8426be4_30_flash_bwd_hdim192_bf16_sm80_cu_0106449f_28364cute7productE:
	.zero		1
	.type		_ZN66_INTERNAL_f8426be4_30_flash_bwd_hdim192_bf16_sm80_cu_0106449f_28364cuda3std3__45__cpo3endE,@object
	.size		_ZN66_INTERNAL_f8426be4_30_flash_bwd_hdim192_bf16_sm80_cu_0106449f_28364cuda3std3__45__cpo3endE,(_ZN66_INTERNAL_f8426be4_30_flash_bwd_hdim192_bf16_sm80_cu_0106449f_28364cuda3std3__419piecewise_constructE - _ZN66_INTERNAL_f8426be4_30_flash_bwd_hdim192_bf16_sm80_cu_0106449f_28364cuda3std3__45__cpo3endE)
_ZN66_INTERNAL_f8426be4_30_flash_bwd_hdim192_bf16_sm80_cu_0106449f_28364cuda3std3__45__cpo3endE:
	.zero		1
	.type		_ZN66_INTERNAL_f8426be4_30_flash_bwd_hdim192_bf16_sm80_cu_0106449f_28364cuda3std3__419piecewise_constructE,@object
	.size		_ZN66_INTERNAL_f8426be4_30_flash_bwd_hdim192_bf16_sm80_cu_0106449f_28364cuda3std3__419piecewise_constructE,(_ZN66_INTERNAL_f8426be4_30_flash_bwd_hdim192_bf16_sm80_cu_0106449f_28364cuda3std3__45__cpo4cendE - _ZN66_INTERNAL_f8426be4_30_flash_bwd_hdim192_bf16_sm80_cu_0106449f_28364cuda3std3__419piecewise_constructE)
_ZN66_INTERNAL_f8426be4_30_flash_bwd_hdim192_bf16_sm80_cu_0106449f_28364cuda3std3__419piecewise_constructE:
	.zero		1
	.type		_ZN66_INTERNAL_f8426be4_30_flash_bwd_hdim192_bf16_sm80_cu_0106449f_28364cuda3std3__45__cpo4cendE,@object
	.size		_ZN66_INTERNAL_f8426be4_30_flash_bwd_hdim192_bf16_sm80_cu_0106449f_28364cuda3std3__45__cpo4cendE,(_ZN66_INTERNAL_f8426be4_30_flash_bwd_hdim192_bf16_sm80_cu_0106449f_28364cuda3std6ranges3__45__cpo4swapE - _ZN66_INTERNAL_f8426be4_30_flash_bwd_hdim192_bf16_sm80_cu_0106449f_28364cuda3std3__45__cpo4cendE)
_ZN66_INTERNAL_f8426be4_30_flash_bwd_hdim192_bf16_sm80_cu_0106449f_28364cuda3std3__45__cpo4cendE:
	.zero		1
	.type		_ZN66_INTERNAL_f8426be4_30_flash_bwd_hdim192_bf16_sm80_cu_0106449f_28364cuda3std6ranges3__45__cpo4swapE,@object
	.size		_ZN66_INTERNAL_f8426be4_30_flash_bwd_hdim192_bf16_sm80_cu_0106449f_28364cuda3std6ranges3__45__cpo4swapE,(.L_7 - _ZN66_INTERNAL_f8426be4_30_flash_bwd_hdim192_bf16_sm80_cu_0106449f_28364cuda3std6ranges3__45__cpo4swapE)
_ZN66_INTERNAL_f8426be4_30_flash_bwd_hdim192_bf16_sm80_cu_0106449f_28364cuda3std6ranges3__45__cpo4swapE:
	.zero		1
.L_7:


//--------------------- .nv.shared._ZN5flash44flash_bwd_dq_dk_dv_loop_seqk_parallel_kernelI23Flash_bwd_kernel_traitsILi192ELi64ELi64ELi8ELi4ELi2ELi2ELb1ELb1EN7cutlass10bfloat16_tE19Flash_kernel_traitsILi192ELi64ELi64ELi8ES3_EELb0ELb0ELb1ELb0ELb0ELb0ELb0EEEvNS_16Flash_bwd_paramsE --------------------------
	.section	.nv.shared._ZN5flash44flash_bwd_dq_dk_dv_loop_seqk_parallel_kernelI23Flash_bwd_kernel_traitsILi192ELi64ELi64ELi8ELi4ELi2ELi2ELb1ELb1EN7cutlass10bfloat16_tE19Flash_kernel_traitsILi192ELi64ELi64ELi8ES3_EELb0ELb0ELb1ELb0ELb0ELb0ELb0EEEvNS_16Flash_bwd_paramsE,"aw",@nobits
	.sectionflags	@""
	.align	16


//--------------------- .nv.shared._ZN5flash44flash_bwd_dq_dk_dv_loop_seqk_parallel_kernelI23Flash_bwd_kernel_traitsILi192ELi64ELi64ELi8ELi4ELi2ELi2ELb1ELb1EN7cutlass10bfloat16_tE19Flash_kernel_traitsILi192ELi64ELi64ELi8ES3_EELb0ELb0ELb0ELb0ELb0ELb1ELb0EEEvNS_16Flash_bwd_paramsE --------------------------
	.section	.nv.shared._ZN5flash44flash_bwd_dq_dk_dv_loop_seqk_parallel_kernelI23Flash_bwd_kernel_traitsILi192ELi64ELi64ELi8ELi4ELi2ELi2ELb1ELb1EN7cutlass10bfloat16_tE19Flash_kernel_traitsILi192ELi64ELi64ELi8ES3_EELb0ELb0ELb0ELb0ELb0ELb1ELb0EEEvNS_16Flash_bwd_paramsE,"aw",@nobits
	.sectionflags	@""
	.align	16


//--------------------- .nv.shared._ZN5flash44flash_bwd_dq_dk_dv_loop_seqk_parallel_kernelI23Flash_bwd_kernel_traitsILi192ELi64ELi64ELi8ELi4ELi2ELi2ELb1ELb1EN7cutlass10bfloat16_tE19Flash_kernel_traitsILi192ELi64ELi64ELi8ES3_EELb0ELb0ELb0ELb1ELb0ELb0ELb0EEEvNS_16Flash_bwd_paramsE --------------------------
	.section	.nv.shared._ZN5flash44flash_bwd_dq_dk_dv_loop_seqk_parallel_kernelI23Flash_bwd_kernel_traitsILi192ELi64ELi64ELi8ELi4ELi2ELi2ELb1ELb1EN7cutlass10bfloat16_tE19Flash_kernel_traitsILi192ELi64ELi64ELi8ES3_EELb0ELb0ELb0ELb1ELb0ELb0ELb0EEEvNS_16Flash_bwd_paramsE,"aw",@nobits
	.sectionflags	@""
	.align	16


//--------------------- .nv.shared._ZN5flash44flash_bwd_dq_dk_dv_loop_seqk_parallel_kernelI23Flash_bwd_kernel_traitsILi192ELi64ELi64ELi8ELi4ELi2ELi2ELb1ELb1EN7cutlass10bfloat16_tE19Flash_kernel_traitsILi192ELi64ELi64ELi8ES3_EELb0ELb0ELb1ELb0ELb0ELb1ELb0EEEvNS_16Flash_bwd_paramsE --------------------------
	.section	.nv.shared._ZN5flash44flash_bwd_dq_dk_dv_loop_seqk_parallel_kernelI23Flash_bwd_kernel_traitsILi192ELi64ELi64ELi8ELi4ELi2ELi2ELb1ELb1EN7cutlass10bfloat16_tE19Flash_kernel_traitsILi192ELi64ELi64ELi8ES3_EELb0ELb0ELb1ELb0ELb0ELb1ELb0EEEvNS_16Flash_bwd_paramsE,"aw",@nobits
	.sectionflags	@""
	.align	16


//--------------------- .nv.shared._ZN5flash44flash_bwd_dq_dk_dv_loop_seqk_parallel_kernelI23Flash_bwd_kernel_traitsILi192ELi64ELi64ELi8ELi4ELi2ELi2ELb1ELb1EN7cutlass10bfloat16_tE19Flash_kernel_traitsILi192ELi64ELi64ELi8ES3_EELb0ELb0ELb1ELb1ELb0ELb0ELb0EEEvNS_16Flash_bwd_paramsE --------------------------
	.section	.nv.shared._ZN5flash44flash_bwd_dq_dk_dv_loop_seqk_parallel_kernelI23Flash_bwd_kernel_traitsILi192ELi64ELi64ELi8ELi4ELi2ELi2ELb1ELb1EN7cutlass10bfloat16_tE19Flash_kernel_traitsILi192ELi64ELi64ELi8ES3_EELb0ELb0ELb1ELb1ELb0ELb0ELb0EEEvNS_16Flash_bwd_paramsE,"aw",@nobits
	.sectionflags	@""
	.align	16


//--------------------- .nv.shared._ZN5flash44flash_bwd_dq_dk_dv_loop_seqk_parallel_kernelI23Flash_bwd_kernel_traitsILi192ELi64ELi64ELi8ELi4ELi2ELi2ELb0ELb0EN7cutlass10bfloat16_tE19Flash_kernel_traitsILi192ELi64ELi64ELi8ES3_EELb0ELb0ELb0ELb0ELb0ELb0ELb0EEEvNS_16Flash_bwd_paramsE --------------------------
	.section	.nv.shared._ZN5flash44flash_bwd_dq_dk_dv_loop_seqk_parallel_kernelI23Flash_bwd_kernel_traitsILi192ELi64ELi64ELi8ELi4ELi2ELi2ELb0ELb0EN7cutlass10bfloat16_tE19Flash_kernel_traitsILi192ELi64ELi64ELi8ES3_EELb0ELb0ELb0ELb0ELb0ELb0ELb0EEEvNS_16Flash_bwd_paramsE,"aw",@nobits
	.sectionflags	@""
	.align	16


//--------------------- .nv.shared._ZN5flash44flash_bwd_dq_dk_dv_loop_seqk_parallel_kernelI23Flash_bwd_kernel_traitsILi192ELi64ELi64ELi8ELi4ELi2ELi2ELb0ELb0EN7cutlass10bfloat16_tE19Flash_kernel_traitsILi192ELi64ELi64ELi8ES3_EELb0ELb0ELb1ELb0ELb0ELb0ELb0EEEvNS_16Flash_bwd_paramsE --------------------------
	.section	.nv.shared._ZN5flash44flash_bwd_dq_dk_dv_loop_seqk_parallel_kernelI23Flash_bwd_kernel_traitsILi192ELi64ELi64ELi8ELi4ELi2ELi2ELb0ELb0EN7cutlass10bfloat16_tE19Flash_kernel_traitsILi192ELi64ELi64ELi8ES3_EELb0ELb0ELb1ELb0ELb0ELb0ELb0EEEvNS_16Flash_bwd_paramsE,"aw",@nobits
	.sectionflags	@""
	.align	16


//--------------------- .nv.shared._ZN5flash44flash_bwd_dq_dk_dv_loop_seqk_parallel_kernelI23Flash_bwd_kernel_traitsILi192ELi64ELi64ELi8ELi4ELi2ELi2ELb0ELb0EN7cutlass10bfloat16_tE19Flash_kernel_traitsILi192ELi64ELi64ELi8ES3_EELb0ELb0ELb0ELb0ELb0ELb1ELb0EEEvNS_16Flash_bwd_paramsE --------------------------
	.section	.nv.shared._ZN5flash44flash_bwd_dq_dk_dv_loop_seqk_parallel_kernelI23Flash_bwd_kernel_traitsILi192ELi64ELi64ELi8ELi4ELi2ELi2ELb0ELb0EN7cutlass10bfloat16_tE19Flash_kernel_traitsILi192ELi64ELi64ELi8ES3_EELb0ELb0ELb0ELb0ELb0ELb1ELb0EEEvNS_16Flash_bwd_paramsE,"aw",@nobits
	.sectionflags	@""
	.align	16


//--------------------- .nv.shared._ZN5flash44flash_bwd_dq_dk_dv_loop_seqk_parallel_kernelI23Flash_bwd_kernel_traitsILi192ELi64ELi64ELi8ELi4ELi2ELi2ELb0ELb0EN7cutlass10bfloat16_tE19Flash_kernel_traitsILi192ELi64ELi64ELi8ES3_EELb0ELb0ELb0ELb1ELb0ELb0ELb0EEEvNS_16Flash_bwd_paramsE --------------------------
	.section	.nv.shared._ZN5flash44flash_bwd_dq_dk_dv_loop_seqk_parallel_kernelI23Flash_bwd_kernel_traitsILi192ELi64ELi64ELi8ELi4ELi2ELi2ELb0ELb0EN7cutlass10bfloat16_tE19Flash_kernel_traitsILi192ELi64ELi64ELi8ES3_EELb0ELb0ELb0ELb1ELb0ELb0ELb0EEEvNS_16Flash_bwd_paramsE,"aw",@nobits
	.sectionflags	@""
	.align	16


//--------------------- .nv.shared._ZN5flash44flash_bwd_dq_dk_dv_loop_seqk_parallel_kernelI23Flash_bwd_kernel_traitsILi192ELi64ELi64ELi8ELi4ELi2ELi2ELb0ELb0EN7cutlass10bfloat16_tE19Flash_kernel_traitsILi192ELi64ELi64ELi8ES3_EELb0ELb0ELb1ELb0ELb0ELb1ELb0EEEvNS_16Flash_bwd_paramsE --------------------------
	.section	.nv.shared._ZN5flash44flash_bwd_dq_dk_dv_loop_seqk_parallel_kernelI23Flash_bwd_kernel_traitsILi192ELi64ELi64ELi8ELi4ELi2ELi2ELb0ELb0EN7cutlass10bfloat16_tE19Flash_kernel_traitsILi192ELi64ELi64ELi8ES3_EELb0ELb0ELb1ELb0ELb0ELb1ELb0EEEvNS_16Flash_bwd_paramsE,"aw",@nobits
	.sectionflags	@""
	.align	16


//--------------------- .nv.shared._ZN5flash44flash_bwd_dq_dk_dv_loop_seqk_parallel_kernelI23Flash_bwd_kernel_traitsILi192ELi64ELi64ELi8ELi4ELi2ELi2ELb0ELb0EN7cutlass10bfloat16_tE19Flash_kernel_traitsILi192ELi64ELi64ELi8ES3_EELb0ELb0ELb1ELb1ELb0ELb0ELb0EEEvNS_16Flash_bwd_paramsE --------------------------
	.section	.nv.shared._ZN5flash44flash_bwd_dq_dk_dv_loop_seqk_parallel_kernelI23Flash_bwd_kernel_traitsILi192ELi64ELi64ELi8ELi4ELi2ELi2ELb0ELb0EN7cutlass10bfloat16_tE19Flash_kernel_traitsILi192ELi64ELi64ELi8ES3_EELb0ELb0ELb1ELb1ELb0ELb0ELb0EEEvNS_16Flash_bwd_paramsE,"aw",@nobits
	.sectionflags	@""
	.align	16


//--------------------- .nv.shared._ZN5flash27flash_bwd_convert_dq_kernelI23Flash_bwd_kernel_traitsILi192ELi64ELi64ELi8ELi4ELi2ELi2ELb1ELb1EN7cutlass10bfloat16_tE19Flash_kernel_traitsILi192ELi64ELi64ELi8ES3_EEEEvNS_16Flash_bwd_paramsEi --------------------------
	.section	.nv.shared._ZN5flash27flash_bwd_convert_dq_kernelI23Flash_bwd_kernel_traitsILi192ELi64ELi64ELi8ELi4ELi2ELi2ELb1ELb1EN7cutlass10bfloat16_tE19Flash_kernel_traitsILi192ELi64ELi64ELi8ES3_EEEEvNS_16Flash_bwd_paramsEi,"aw",@nobits
	.sectionflags	@""
	.align	16


//--------------------- .nv.shared._ZN5flash44flash_bwd_dq_dk_dv_loop_seqk_parallel_kernelI23Flash_bwd_kernel_traitsILi192ELi64ELi64ELi8ELi4ELi2ELi2ELb1ELb1EN7cutlass10bfloat16_tE19Flash_kernel_traitsILi192ELi64ELi64ELi8ES3_EELb1ELb0ELb0ELb0ELb0ELb0ELb0EEEvNS_16Flash_bwd_paramsE --------------------------
	.section	.nv.shared._ZN5flash44flash_bwd_dq_dk_dv_loop_seqk_parallel_kernelI23Flash_bwd_kernel_traitsILi192ELi64ELi64ELi8ELi4ELi2ELi2ELb1ELb1EN7cutlass10bfloat16_tE19Flash_kernel_traitsILi192ELi64ELi64ELi8ES3_EELb1ELb0ELb0ELb0ELb0ELb0ELb0EEEvNS_16Flash_bwd_paramsE,"aw",@nobits
	.sectionflags	@""
	.align	16


//--------------------- .nv.shared._ZN5flash44flash_bwd_dq_dk_dv_loop_seqk_parallel_kernelI23Flash_bwd_kernel_traitsILi192ELi64ELi64ELi8ELi4ELi2ELi2ELb1ELb1EN7cutlass10bfloat16_tE19Flash_kernel_traitsILi192ELi64ELi64ELi8ES3_EELb0ELb0ELb0ELb0ELb0ELb0ELb1EEEvNS_16Flash_bwd_paramsE --------------------------
	.section	.nv.shared._ZN5flash44flash_bwd_dq_dk_dv_loop_seqk_parallel_kernelI23Flash_bwd_kernel_traitsILi192ELi64ELi64ELi8ELi4ELi2ELi2ELb1ELb1EN7cutlass10bfloat16_tE19Flash_kernel_traitsILi192ELi64ELi64ELi8ES3_EELb0ELb0ELb0ELb0ELb0ELb0ELb1EEEvNS_16Flash_bwd_paramsE,"aw",@nobits
	.sectionflags	@""
	.align	16


//--------------------- .nv.shared._ZN5flash44flash_bwd_dq_dk_dv_loop_seqk_parallel_kernelI23Flash_bwd_kernel_traitsILi192ELi64ELi64ELi8ELi4ELi2ELi2ELb1ELb1EN7cutlass10bfloat16_tE19Flash_kernel_traitsILi192ELi64ELi64ELi8ES3_EELb1ELb0ELb1ELb0ELb0ELb0ELb0EEEvNS_16Flash_bwd_paramsE --------------------------
	.section	.nv.shared._ZN5flash44flash_bwd_dq_dk_dv_loop_seqk_parallel_kernelI23Flash_bwd_kernel_traitsILi192ELi64ELi64ELi8ELi4ELi2ELi2ELb1ELb1EN7cutlass10bfloat16_tE19Flash_kernel_traitsILi192ELi64ELi64ELi8ES3_EELb1ELb0ELb1ELb0ELb0ELb0ELb0EEEvNS_16Flash_bwd_paramsE,"aw",@nobits
	.sectionflags	@""
	.align	16


//--------------------- .nv.shared._ZN5flash44flash_bwd_dq_dk_dv_loop_seqk_parallel_kernelI23Flash_bwd_kernel_traitsILi192ELi64ELi64ELi8ELi4ELi2ELi2ELb1ELb1EN7cutlass10bfloat16_tE19Flash_kernel_traitsILi192ELi64ELi64ELi8ES3_EELb0ELb0ELb1ELb0ELb0ELb0ELb1EEEvNS_16Flash_bwd_paramsE --------------------------
	.section	.nv.shared._ZN5flash44flash_bwd_dq_dk_dv_loop_seqk_parallel_kernelI23Flash_bwd_kernel_traitsILi192ELi64ELi64ELi8ELi4ELi2ELi2ELb1ELb1EN7cutlass10bfloat16_tE19Flash_kernel_traitsILi192ELi64ELi64ELi8ES3_EELb0ELb0ELb1ELb0ELb0ELb0ELb1EEEvNS_16Flash_bwd_paramsE,"aw",@nobits
	.sectionflags	@""
	.align	16


//--------------------- .nv.shared._ZN5flash44flash_bwd_dq_dk_dv_loop_seqk_parallel_kernelI23Flash_bwd_kernel_traitsILi192ELi64ELi64ELi8ELi4ELi2ELi2ELb1ELb1EN7cutlass10bfloat16_tE19Flash_kernel_traitsILi192ELi64ELi64ELi8ES3_EELb1ELb0ELb0ELb0ELb0ELb1ELb0EEEvNS_16Flash_bwd_paramsE --------------------------
	.section	.nv.shared._ZN5flash44flash_bwd_dq_dk_dv_loop_seqk_parallel_kernelI23Flash_bwd_kernel_traitsILi192ELi64ELi64ELi8ELi4ELi2ELi2ELb1ELb1EN7cutlass10bfloat16_tE19Flash_kernel_traitsILi192ELi64ELi64ELi8ES3_EELb1ELb0ELb0ELb0ELb0ELb1ELb0EEEvNS_16Flash_bwd_paramsE,"aw",@nobits
	.sectionflags	@""
	.align	16


//--------------------- .nv.shared._ZN5flash44flash_bwd_dq_dk_dv_loop_seqk_parallel_kernelI23Flash_bwd_kernel_traitsILi192ELi64ELi64ELi8ELi4ELi2ELi2ELb1ELb1EN7cutlass10bfloat16_tE19Flash_kernel_traitsILi192ELi64ELi64ELi8ES3_EELb0ELb0ELb0ELb0ELb0ELb1ELb1EEEvNS_16Flash_bwd_paramsE --------------------------
	.section	.nv.shared._ZN5flash44flash_bwd_dq_dk_dv_loop_seqk_parallel_kernelI23Flash_bwd_kernel_traitsILi192ELi64ELi64ELi8ELi4ELi2ELi2ELb1ELb1EN7cutlass10bfloat16_tE19Flash_kernel_traitsILi192ELi64ELi64ELi8ES3_EELb0ELb0ELb0ELb0ELb0ELb1ELb1EEEvNS_16Flash_bwd_paramsE,"aw",@nobits
	.sectionflags	@""
	.align	16


//--------------------- .nv.shared._ZN5flash44flash_bwd_dq_dk_dv_loop_seqk_parallel_kernelI23Flash_bwd_kernel_traitsILi192ELi64ELi64ELi8ELi4ELi2ELi2ELb1ELb1EN7cutlass10bfloat16_tE19Flash_kernel_traitsILi192ELi64ELi64ELi8ES3_EELb1ELb0ELb0ELb1ELb0ELb0ELb0EEEvNS_16Flash_bwd_paramsE --------------------------
	.section	.nv.shared._ZN5flash44flash_bwd_dq_dk_dv_loop_seqk_parallel_kernelI23Flash_bwd_kernel_traitsILi192ELi64ELi64ELi8ELi4ELi2ELi2ELb1ELb1EN7cutlass10bfloat16_tE19Flash_kernel_traitsILi192ELi64ELi64ELi8ES3_EELb1ELb0ELb0ELb1ELb0ELb0ELb0EEEvNS_16Flash_bwd_paramsE,"aw",@nobits
	.sectionflags	@""
	.align	16


//--------------------- .nv.shared._ZN5flash44flash_bwd_dq_dk_dv_loop_seqk_parallel_kernelI23Flash_bwd_kernel_traitsILi192ELi64ELi64ELi8ELi4ELi2ELi2ELb1ELb1EN7cutlass10bfloat16_tE19Flash_kernel_traitsILi192ELi64ELi64ELi8ES3_EELb0ELb0ELb0ELb1ELb0ELb0ELb1EEEvNS_16Flash_bwd_paramsE --------------------------
	.section	.nv.shared._ZN5flash44flash_bwd_dq_dk_dv_loop_seqk_parallel_kernelI23Flash_bwd_kernel_traitsILi192ELi64ELi64ELi8ELi4ELi2ELi2ELb1ELb1EN7cutlass10bfloat16_tE19Flash_kernel_traitsILi192ELi64ELi64ELi8ES3_EELb0ELb0ELb0ELb1ELb0ELb0ELb1EEEvNS_16Flash_bwd_paramsE,"aw",@nobits
	.sectionflags	@""
	.align	16


//--------------------- .nv.shared._ZN5flash44flash_bwd_dq_dk_dv_loop_seqk_parallel_kernelI23Flash_bwd_kernel_traitsILi192ELi64ELi64ELi8ELi4ELi2ELi2ELb1ELb1EN7cutlass10bfloat16_tE19Flash_kernel_traitsILi192ELi64ELi64ELi8ES3_EELb1ELb0ELb1ELb0ELb0ELb1ELb0EEEvNS_16Flash_bwd_paramsE --------------------------
	.section	.nv.shared._ZN5flash44flash_bwd_dq_dk_dv_loop_seqk_parallel_kernelI23Flash_bwd_kernel_traitsILi192ELi64ELi64ELi8ELi4ELi2ELi2ELb1ELb1EN7cutlass10bfloat16_tE19Flash_kernel_traitsILi192ELi64ELi64ELi8ES3_EELb1ELb0ELb1ELb0ELb0ELb1ELb0EEEvNS_16Flash_bwd_paramsE,"aw",@nobits
	.sectionflags	@""
	.align	16


//--------------------- .nv.shared._ZN5flash44flash_bwd_dq_dk_dv_loop_seqk_parallel_kernelI23Flash_bwd_kernel_traitsILi192ELi64ELi64ELi8ELi4ELi2ELi2ELb1ELb1EN7cutlass10bfloat16_tE19Flash_kernel_traitsILi192ELi64ELi64ELi8ES3_EELb0ELb0ELb1ELb0ELb0ELb1ELb1EEEvNS_16Flash_bwd_paramsE --------------------------
	.section	.nv.shared._ZN5flash44flash_bwd_dq_dk_dv_loop_seqk_parallel_kernelI23Flash_bwd_kernel_traitsILi192ELi64ELi64ELi8ELi4ELi2ELi2ELb1ELb1EN7cutlass10bfloat16_tE19Flash_kernel_traitsILi192ELi64ELi64ELi8ES3_EELb0ELb0ELb1ELb0ELb0ELb1ELb1EEEvNS_16Flash_bwd_paramsE,"aw",@nobits
	.sectionflags	@""
	.align	16


//--------------------- .nv.shared._ZN5flash44flash_bwd_dq_dk_dv_loop_seqk_parallel_kernelI23Flash_bwd_kernel_traitsILi192ELi64ELi64ELi8ELi4ELi2ELi2ELb1ELb1EN7cutlass10bfloat16_tE19Flash_kernel_traitsILi192ELi64ELi64ELi8ES3_EELb1ELb0ELb1ELb1ELb0ELb0ELb0EEEvNS_16Flash_bwd_paramsE --------------------------
	.section	.nv.shared._ZN5flash44flash_bwd_dq_dk_dv_loop_seqk_parallel_kernelI23Flash_bwd_kernel_traitsILi192ELi64ELi64ELi8ELi4ELi2ELi2ELb1ELb1EN7cutlass10bfloat16_tE19Flash_kernel_traitsILi192ELi64ELi64ELi8ES3_EELb1ELb0ELb1ELb1ELb0ELb0ELb0EEEvNS_16Flash_bwd_paramsE,"aw",@nobits
	.sectionflags	@""
	.align	16


//--------------------- .nv.shared._ZN5flash44flash_bwd_dq_dk_dv_loop_seqk_parallel_kernelI23Flash_bwd_kernel_traitsILi192ELi64ELi64ELi8ELi4ELi2ELi2ELb1ELb1EN7cutlass10bfloat16_tE19Flash_kernel_traitsILi192ELi64ELi64ELi8ES3_EELb0ELb0ELb1ELb1ELb0ELb0ELb1EEEvNS_16Flash_bwd_paramsE --------------------------
	.section	.nv.shared._ZN5flash44flash_bwd_dq_dk_dv_loop_seqk_parallel_kernelI23Flash_bwd_kernel_traitsILi192ELi64ELi64ELi8ELi4ELi2ELi2ELb1ELb1EN7cutlass10bfloat16_tE19Flash_kernel_traitsILi192ELi64ELi64ELi8ES3_EELb0ELb0ELb1ELb1ELb0ELb0ELb1EEEvNS_16Flash_bwd_paramsE,"aw",@nobits
	.sectionflags	@""
	.align	16


//--------------------- .nv.shared._ZN5flash25flash_bwd_dot_do_o_kernelILb0E23Flash_bwd_kernel_traitsILi192ELi64ELi64ELi8ELi4ELi2ELi2ELb1ELb1EN7cutlass10bfloat16_tE19Flash_kernel_traitsILi192ELi64ELi64ELi8ES3_EEEEvNS_16Flash_bwd_paramsE --------------------------
	.section	.nv.shared._ZN5flash25flash_bwd_dot_do_o_kernelILb0E23Flash_bwd_kernel_traitsILi192ELi64ELi64ELi8ELi4ELi2ELi2ELb1ELb1EN7cutlass10bfloat16_tE19Flash_kernel_traitsILi192ELi64ELi64ELi8ES3_EEEEvNS_16Flash_bwd_paramsE,"aw",@nobits
	.sectionflags	@""
	.align	16


//--------------------- .nv.shared._ZN5flash25flash_bwd_dot_do_o_kernelILb1E23Flash_bwd_kernel_traitsILi192ELi64ELi64ELi8ELi4ELi2ELi2ELb1ELb1EN7cutlass10bfloat16_tE19Flash_kernel_traitsILi192ELi64ELi64ELi8ES3_EEEEvNS_16Flash_bwd_paramsE --------------------------
	.section	.nv.shared._ZN5flash25flash_bwd_dot_do_o_kernelILb1E23Flash_bwd_kernel_traitsILi192ELi64ELi64ELi8ELi4ELi2ELi2ELb1ELb1EN7cutlass10bfloat16_tE19Flash_kernel_traitsILi192ELi64ELi64ELi8ES3_EEEEvNS_16Flash_bwd_paramsE,"aw",@nobits
	.sectionflags	@""
	.align	16


//--------------------- .nv.shared._ZN5flash27flash_bwd_convert_dq_kernelI23Flash_bwd_kernel_traitsILi192ELi64ELi64ELi8ELi4ELi2ELi2ELb0ELb0EN7cutlass10bfloat16_tE19Flash_kernel_traitsILi192ELi64ELi64ELi8ES3_EEEEvNS_16Flash_bwd_paramsEi --------------------------
	.section	.nv.shared._ZN5flash27flash_bwd_convert_dq_kernelI23Flash_bwd_kernel_traitsILi192ELi64ELi64ELi8ELi4ELi2ELi2ELb0ELb0EN7cutlass10bfloat16_tE19Flash_kernel_traitsILi192ELi64ELi64ELi8ES3_EEEEvNS_16Flash_bwd_paramsEi,"aw",@nobits
	.sectionflags	@""
	.align	16


//--------------------- .nv.shared._ZN5flash44flash_bwd_dq_dk_dv_loop_seqk_parallel_kernelI23Flash_bwd_kernel_traitsILi192ELi64ELi64ELi8ELi4ELi2ELi2ELb0ELb0EN7cutlass10bfloat16_tE19Flash_kernel_traitsILi192ELi64ELi64ELi8ES3_EELb1ELb0ELb0ELb0ELb0ELb0ELb0EEEvNS_16Flash_bwd_paramsE --------------------------
	.section	.nv.shared._ZN5flash44flash_bwd_dq_dk_dv_loop_seqk_parallel_kernelI23Flash_bwd_kernel_traitsILi192ELi64ELi64ELi8ELi4ELi2ELi2ELb0ELb0EN7cutlass10bfloat16_tE19Flash_kernel_traitsILi192ELi64ELi64ELi8ES3_EELb1ELb0ELb0ELb0ELb0ELb0ELb0EEEvNS_16Flash_bwd_paramsE,"aw",@nobits
	.sectionflags	@""
	.align	16


//--------------------- .nv.shared._ZN5flash44flash_bwd_dq_dk_dv_loop_seqk_parallel_kernelI23Flash_bwd_kernel_traitsILi192ELi64ELi64ELi8ELi4ELi2ELi2ELb0ELb0EN7cutlass10bfloat16_tE19Flash_kernel_traitsILi192ELi64ELi64ELi8ES3_EELb0ELb0ELb0ELb0ELb0ELb0ELb1EEEvNS_16Flash_bwd_paramsE --------------------------
	.section	.nv.shared._ZN5flash44flash_bwd_dq_dk_dv_loop_seqk_parallel_kernelI23Flash_bwd_kernel_traitsILi192ELi64ELi64ELi8ELi4ELi2ELi2ELb0ELb0EN7cutlass10bfloat16_tE19Flash_kernel_traitsILi192ELi64ELi64ELi8ES3_EELb0ELb0ELb0ELb0ELb0ELb0ELb1EEEvNS_16Flash_bwd_paramsE,"aw",@nobits
	.sectionflags	@""
	.align	16


//--------------------- .nv.shared._ZN5flash44flash_bwd_dq_dk_dv_loop_seqk_parallel_kernelI23Flash_bwd_kernel_traitsILi192ELi64ELi64ELi8ELi4ELi2ELi2ELb0ELb0EN7cutlass10bfloat16_tE19Flash_kernel_traitsILi192ELi64ELi64ELi8ES3_EELb1ELb0ELb1ELb0ELb0ELb0ELb0EEEvNS_16Flash_bwd_paramsE --------------------------
	.section	.nv.shared._ZN5flash44flash_bwd_dq_dk_dv_loop_seqk_parallel_kernelI23Flash_bwd_kernel_traitsILi192ELi64ELi64ELi8ELi4ELi2ELi2ELb0ELb0EN7cutlass10bfloat16_tE19Flash_kernel_traitsILi192ELi64ELi64ELi8ES3_EELb1ELb0ELb1ELb0ELb0ELb0ELb0EEEvNS_16Flash_bwd_paramsE,"aw",@nobits
	.sectionflags	@""
	.align	16


//--------------------- .nv.shared._ZN5flash44flash_bwd_dq_dk_dv_loop_seqk_parallel_kernelI23Flash_bwd_kernel_traitsILi192ELi64ELi64ELi8ELi4ELi2ELi2ELb0ELb0EN7cutlass10bfloat16_tE19Flash_kernel_traitsILi192ELi64ELi64ELi8ES3_EELb0ELb0ELb1ELb0ELb0ELb0ELb1EEEvNS_16Flash_bwd_paramsE --------------------------
	.section	.nv.shared._ZN5flash44flash_bwd_dq_dk_dv_loop_seqk_parallel_kernelI23Flash_bwd_kernel_traitsILi192ELi64ELi64ELi8ELi4ELi2ELi2ELb0ELb0EN7cutlass10bfloat16_tE19Flash_kernel_traitsILi192ELi64ELi64ELi8ES3_EELb0ELb0ELb1ELb0ELb0ELb0ELb1EEEvNS_16Flash_bwd_paramsE,"aw",@nobits
	.sectionflags	@""
	.align	16


//--------------------- .nv.shared._ZN5flash44flash_bwd_dq_dk_dv_loop_seqk_parallel_kernelI23Flash_bwd_kernel_traitsILi192ELi64ELi64ELi8ELi4ELi2ELi2ELb0ELb0EN7cutlass10bfloat16_tE19Flash_kernel_traitsILi192ELi64ELi64ELi8ES3_EELb1ELb0ELb0ELb0ELb0ELb1ELb0EEEvNS_16Flash_bwd_paramsE --------------------------
	.section	.nv.shared._ZN5flash44flash_bwd_dq_dk_dv_loop_seqk_parallel_kernelI23Flash_bwd_kernel_traitsILi192ELi64ELi64ELi8ELi4ELi2ELi2ELb0ELb0EN7cutlass10bfloat16_tE19Flash_kernel_traitsILi192ELi64ELi64ELi8ES3_EELb1ELb0ELb0ELb0ELb0ELb1ELb0EEEvNS_16Flash_bwd_paramsE,"aw",@nobits
	.sectionflags	@""
	.align	16


//--------------------- .nv.shared._ZN5flash44flash_bwd_dq_dk_dv_loop_seqk_parallel_kernelI23Flash_bwd_kernel_traitsILi192ELi64ELi64ELi8ELi4ELi2ELi2ELb0ELb0EN7cutlass10bfloat16_tE19Flash_kernel_traitsILi192ELi64ELi64ELi8ES3_EELb0ELb0ELb0ELb0ELb0ELb1ELb1EEEvNS_16Flash_bwd_paramsE --------------------------
	.section	.nv.shared._ZN5flash44flash_bwd_dq_dk_dv_loop_seqk_parallel_kernelI23Flash_bwd_kernel_traitsILi192ELi64ELi64ELi8ELi4ELi2ELi2ELb0ELb0EN7cutlass10bfloat16_tE19Flash_kernel_traitsILi192ELi64ELi64ELi8ES3_EELb0ELb0ELb0ELb0ELb0ELb1ELb1EEEvNS_16Flash_bwd_paramsE,"aw",@nobits
	.sectionflags	@""
	.align	16


//--------------------- .nv.shared._ZN5flash44flash_bwd_dq_dk_dv_loop_seqk_parallel_kernelI23Flash_bwd_kernel_traitsILi192ELi64ELi64ELi8ELi4ELi2ELi2ELb0ELb0EN7cutlass10bfloat16_tE19Flash_kernel_traitsILi192ELi64ELi64ELi8ES3_EELb1ELb0ELb0ELb1ELb0ELb0ELb0EEEvNS_16Flash_bwd_paramsE --------------------------
	.section	.nv.shared._ZN5flash44flash_bwd_dq_dk_dv_loop_seqk_parallel_kernelI23Flash_bwd_kernel_traitsILi192ELi64ELi64ELi8ELi4ELi2ELi2ELb0ELb0EN7cutlass10bfloat16_tE19Flash_kernel_traitsILi192ELi64ELi64ELi8ES3_EELb1ELb0ELb0ELb1ELb0ELb0ELb0EEEvNS_16Flash_bwd_paramsE,"aw",@nobits
	.sectionflags	@""
	.align	16


//--------------------- .nv.shared._ZN5flash44flash_bwd_dq_dk_dv_loop_seqk_parallel_kernelI23Flash_bwd_kernel_traitsILi192ELi64ELi64ELi8ELi4ELi2ELi2ELb0ELb0EN7cutlass10bfloat16_tE19Flash_kernel_traitsILi192ELi64ELi64ELi8ES3_EELb0ELb0ELb0ELb1ELb0ELb0ELb1EEEvNS_16Flash_bwd_paramsE --------------------------
	.section	.nv.shared._ZN5flash44flash_bwd_dq_dk_dv_loop_seqk_parallel_kernelI23Flash_bwd_kernel_traitsILi192ELi64ELi64ELi8ELi4ELi2ELi2ELb0ELb0EN7cutlass10bfloat16_tE19Flash_kernel_traitsILi192ELi64ELi64ELi8ES3_EELb0ELb0ELb0ELb1ELb0ELb0ELb1EEEvNS_16Flash_bwd_paramsE,"aw",@nobits
	.sectionflags	@""
	.align	16


//--------------------- .nv.shared._ZN5flash44flash_bwd_dq_dk_dv_loop_seqk_parallel_kernelI23Flash_bwd_kernel_traitsILi192ELi64ELi64ELi8ELi4ELi2ELi2ELb0ELb0EN7cutlass10bfloat16_tE19Flash_kernel_traitsILi192ELi64ELi64ELi8ES3_EELb1ELb0ELb1ELb0ELb0ELb1ELb0EEEvNS_16Flash_bwd_paramsE --------------------------
	.section	.nv.shared._ZN5flash44flash_bwd_dq_dk_dv_loop_seqk_parallel_kernelI23Flash_bwd_kernel_traitsILi192ELi64ELi64ELi8ELi4ELi2ELi2ELb0ELb0EN7cutlass10bfloat16_tE19Flash_kernel_traitsILi192ELi64ELi64ELi8ES3_EELb1ELb0ELb1ELb0ELb0ELb1ELb0EEEvNS_16Flash_bwd_paramsE,"aw",@nobits
	.sectionflags	@""
	.align	16


//--------------------- .nv.shared._ZN5flash44flash_bwd_dq_dk_dv_loop_seqk_parallel_kernelI23Flash_bwd_kernel_traitsILi192ELi64ELi64ELi8ELi4ELi2ELi2ELb0ELb0EN7cutlass10bfloat16_tE19Flash_kernel_traitsILi192ELi64ELi64ELi8ES3_EELb0ELb0ELb1ELb0ELb0ELb1ELb1EEEvNS_16Flash_bwd_paramsE --------------------------
	.section	.nv.shared._ZN5flash44flash_bwd_dq_dk_dv_loop_seqk_parallel_kernelI23Flash_bwd_kernel_traitsILi192ELi64ELi64ELi8ELi4ELi2ELi2ELb0ELb0EN7cutlass10bfloat16_tE19Flash_kernel_traitsILi192ELi64ELi64ELi8ES3_EELb0ELb0ELb1ELb0ELb0ELb1ELb1EEEvNS_16Flash_bwd_paramsE,"aw",@nobits
	.sectionflags	@""
	.align	16


//--------------------- .nv.shared._ZN5flash44flash_bwd_dq_dk_dv_loop_seqk_parallel_kernelI23Flash_bwd_kernel_traitsILi192ELi64ELi64ELi8ELi4ELi2ELi2ELb0ELb0EN7cutlass10bfloat16_tE19Flash_kernel_traitsILi192ELi64ELi64ELi8ES3_EELb1ELb0ELb1ELb1ELb0ELb0ELb0EEEvNS_16Flash_bwd_paramsE --------------------------
	.section	.nv.shared._ZN5flash44flash_bwd_dq_dk_dv_loop_seqk_parallel_kernelI23Flash_bwd_kernel_traitsILi192ELi64ELi64ELi8ELi4ELi2ELi2ELb0ELb0EN7cutlass10bfloat16_tE19Flash_kernel_traitsILi192ELi64ELi64ELi8ES3_EELb1ELb0ELb1ELb1ELb0ELb0ELb0EEEvNS_16Flash_bwd_paramsE,"aw",@nobits
	.sectionflags	@""
	.align	16


//--------------------- .nv.shared._ZN5flash44flash_bwd_dq_dk_dv_loop_seqk_parallel_kernelI23Flash_bwd_kernel_traitsILi192ELi64ELi64ELi8ELi4ELi2ELi2ELb0ELb0EN7cutlass10bfloat16_tE19Flash_kernel_traitsILi192ELi64ELi64ELi8ES3_EELb0ELb0ELb1ELb1ELb0ELb0ELb1EEEvNS_16Flash_bwd_paramsE --------------------------
	.section	.nv.shared._ZN5flash44flash_bwd_dq_dk_dv_loop_seqk_parallel_kernelI23Flash_bwd_kernel_traitsILi192ELi64ELi64ELi8ELi4ELi2ELi2ELb0ELb0EN7cutlass10bfloat16_tE19Flash_kernel_traitsILi192ELi64ELi64ELi8ES3_EELb0ELb0ELb1ELb1ELb0ELb0ELb1EEEvNS_16Flash_bwd_paramsE,"aw",@nobits
	.sectionflags	@""
	.align	16


//--------------------- .nv.shared._ZN5flash25flash_bwd_dot_do_o_kernelILb0E23Flash_bwd_kernel_traitsILi192ELi64ELi64ELi8ELi4ELi2ELi2ELb0ELb0EN7cutlass10bfloat16_tE19Flash_kernel_traitsILi192ELi64ELi64ELi8ES3_EEEEvNS_16Flash_bwd_paramsE --------------------------
	.section	.nv.shared._ZN5flash25flash_bwd_dot_do_o_kernelILb0E23Flash_bwd_kernel_traitsILi192ELi64ELi64ELi8ELi4ELi2ELi2ELb0ELb0EN7cutlass10bfloat16_tE19Flash_kernel_traitsILi192ELi64ELi64ELi8ES3_EEEEvNS_16Flash_bwd_paramsE,"aw",@nobits
	.sectionflags	@""
	.align	16


//--------------------- .nv.shared._ZN5flash25flash_bwd_dot_do_o_kernelILb1E23Flash_bwd_kernel_traitsILi192ELi64ELi64ELi8ELi4ELi2ELi2ELb0ELb0EN7cutlass10bfloat16_tE19Flash_kernel_traitsILi192ELi64ELi64ELi8ES3_EEEEvNS_16Flash_bwd_paramsE --------------------------
	.section	.nv.shared._ZN5flash25flash_bwd_dot_do_o_kernelILb1E23Flash_bwd_kernel_traitsILi192ELi64ELi64ELi8ELi4ELi2ELi2ELb0ELb0EN7cutlass10bfloat16_tE19Flash_kernel_traitsILi192ELi64ELi64ELi8ES3_EEEEvNS_16Flash_bwd_paramsE,"aw",@nobits
	.sectionflags	@""
	.align	16
